def matmul_kernel(
    a_ptr,
    b_ptr,
    c_ptr,
    M,
    N,
    K,
    stride_am,
    stride_ak,
    stride_bk,
    stride_bn,
    stride_cm,
    stride_cn,
    BLOCK_M: tl.constexpr,
    BLOCK_N: tl.constexpr,
    BLOCK_K: tl.constexpr,
    GROUP_M: tl.constexpr,
):
    pid = tl.program_id(axis=0)
    num_pid_m = tl.cdiv(M, BLOCK_M)
    num_pid_n = tl.cdiv(N, BLOCK_N)
    num_pid_in_group = GROUP_M * num_pid_n
    group_id = pid // num_pid_in_group
    first_pid_m = group_id * GROUP_M
    group_size_m = min(num_pid_m - first_pid_m, GROUP_M)
    pid_m = first_pid_m + ((pid % num_pid_in_group) % group_size_m)
    pid_n = (pid % num_pid_in_group) // group_size_m

    offs_am = (pid_m * BLOCK_M + tl.arange(0, BLOCK_M)) % M
    offs_bn = (pid_n * BLOCK_N + tl.arange(0, BLOCK_N)) % N
    offs_k = tl.arange(0, BLOCK_K)
    a_ptrs = a_ptr + offs_am[:, None] * stride_am + offs_k[None, :] * stride_ak
    b_ptrs = b_ptr + offs_k[:, None] * stride_bk + offs_bn[None, :] * stride_bn

    acc = tl.zeros((BLOCK_M, BLOCK_N), dtype=tl.float32)
    for kk in range(0, tl.cdiv(K, BLOCK_K)):
        a = tl.load(a_ptrs, mask=offs_k[None, :] < K - kk * BLOCK_K, other=0.0)
        b = tl.load(b_ptrs, mask=offs_k[:, None] < K - kk * BLOCK_K, other=0.0)
        acc = tl.dot(a, b, acc)
        a_ptrs += BLOCK_K * stride_ak
        b_ptrs += BLOCK_K * stride_bk

    c = acc.to(c_ptr.dtype.element_ty)
    offs_cm = pid_m * BLOCK_M + tl.arange(0, BLOCK_M)
    offs_cn = pid_n * BLOCK_N + tl.arange(0, BLOCK_N)
    c_ptrs = c_ptr + offs_cm[:, None] * stride_cm + offs_cn[None, :] * stride_cn
    mask = (offs_cm[:, None] < M) & (offs_cn[None, :] < N)
    tl.store(c_ptrs, c, mask=mask)

# config = {"BLOCK_K": 64, "BLOCK_M": 512, "BLOCK_N": 64, "GROUP_M": 4, "arch": "sm_90", "dtype": "bf16", "num_ctas": 1, "num_stages": 3, "num_warps": 4}
# arch = sm_90


// ===== COMPILED SASS (sm_90a) =====

	.target	sm_90a

	.elftype	@"ET_EXEC"


//--------------------- .note.nv.tkinfo           --------------------------
	.section	.note.nv.tkinfo,"",@"SHT_NOTE"
	.sectionflags	@"SHF_NOTE_NV_TKINFO"
	.tkinfo
        /*0018*/ 	.word	0x00000002
        /*0030*/ 	.string	""
        /*0030*/ 	.string	"ptxas"
        /*0030*/ 	.string	"Cuda compilation tools, release 13.0, V13.0.88"
        /*0030*/ 	.string	"Build cuda_13.0.r13.0/compiler.36424714_0"
        /*0030*/ 	.string	"-v  -suppress-debug-info  -lineinfo  -arch sm_90a "



//--------------------- .note.nv.cuinfo           --------------------------
	.section	.note.nv.cuinfo,"",@"SHT_NOTE"
	.sectionflags	@"SHF_NOTE_NV_CUINFO"
        /*0018*/ 	.short	0x0002
        /*001a*/ 	.short	0x005a
        /*001c*/ 	.short	0x0082
	.zero		2


//--------------------- .nv.info                  --------------------------
	.section	.nv.info,"",@"SHT_CUDA_INFO"
	.align	4


	//----- nvinfo : EIATTR_REGCOUNT
	.align		4
        /*0000*/ 	.byte	0x04, 0x2f
        /*0002*/ 	.short	(.L_1 - .L_0)
	.align		4
.L_0:
        /*0004*/ 	.word	index@(matmul_kernel)
        /*0008*/ 	.word	0x000000ff


	//----- nvinfo : EIATTR_FRAME_SIZE
	.align		4
.L_1:
        /*000c*/ 	.byte	0x04, 0x11
        /*000e*/ 	.short	(.L_3 - .L_2)
	.align		4
.L_2:
        /*0010*/ 	.word	index@(matmul_kernel)
        /*0014*/ 	.word	0x00000f38


	//----- nvinfo : EIATTR_MIN_STACK_SIZE
	.align		4
.L_3:
        /*0018*/ 	.byte	0x04, 0x12
        /*001a*/ 	.short	(.L_5 - .L_4)
	.align		4
.L_4:
        /*001c*/ 	.word	index@(matmul_kernel)
        /*0020*/ 	.word	0x00000f38
.L_5:


//--------------------- .nv.compat                --------------------------
	.section	.nv.compat,"",@"SHT_CUDA_COMPAT_INFO"
	.align	4
        /*0000*/ 	.byte	0x02, 0x09, 0x01, 0x00, 0x02, 0x02, 0x04, 0x00, 0x02, 0x05, 0x05, 0x00, 0x03, 0x07, 0x01, 0x01
        /*0010*/ 	.byte	0x02, 0x03, 0x00, 0x00, 0x02, 0x06, 0x01, 0x00, 0x04, 0x0b, 0x08, 0x00, 0x00, 0x00, 0x00, 0x00
        /*0020*/ 	.byte	0x00, 0x00, 0x00, 0x00


//--------------------- .nv.info.matmul_kernel    --------------------------
	.section	.nv.info.matmul_kernel,"",@"SHT_CUDA_INFO"
	.sectionflags	@""
	.align	4


	//----- nvinfo : EIATTR_CUDA_API_VERSION
	.align		4
        /*0000*/ 	.byte	0x04, 0x37
        /*0002*/ 	.short	(.L_7 - .L_6)
.L_6:
        /*0004*/ 	.word	0x00000082


	//----- nvinfo : EIATTR_KPARAM_INFO
	.align		4
.L_7:
        /*0008*/ 	.byte	0x04, 0x17
        /*000a*/ 	.short	(.L_9 - .L_8)
.L_8:
        /*000c*/ 	.word	0x00000000
        /*0010*/ 	.short	0x000d
        /*0012*/ 	.short	0x0048
        /*0014*/ 	.byte	0x00, 0xf4, 0x21, 0x00


	//----- nvinfo : EIATTR_KPARAM_INFO
	.align		4
.L_9:
        /*0018*/ 	.byte	0x04, 0x17
        /*001a*/ 	.short	(.L_11 - .L_10)
.L_10:
        /*001c*/ 	.word	0x00000000
        /*0020*/ 	.short	0x000c
        /*0022*/ 	.short	0x0040
        /*0024*/ 	.byte	0x00, 0xf4, 0x21, 0x00


	//----- nvinfo : EIATTR_KPARAM_INFO
	.align		4
.L_11:
        /*0028*/ 	.byte	0x04, 0x17
        /*002a*/ 	.short	(.L_13 - .L_12)
.L_12:
        /*002c*/ 	.word	0x00000000
        /*0030*/ 	.short	0x000b
        /*0032*/ 	.short	0x0038
        /*0034*/ 	.byte	0x00, 0xf0, 0x11, 0x00


	//----- nvinfo : EIATTR_KPARAM_INFO
	.align		4
.L_13:
        /*0038*/ 	.byte	0x04, 0x17
        /*003a*/ 	.short	(.L_15 - .L_14)
.L_14:
        /*003c*/ 	.word	0x00000000
        /*0040*/ 	.short	0x000a
        /*0042*/ 	.short	0x0034
        /*0044*/ 	.byte	0x00, 0xf0, 0x11, 0x00


	//----- nvinfo : EIATTR_KPARAM_INFO
	.align		4
.L_15:
        /*0048*/ 	.byte	0x04, 0x17
        /*004a*/ 	.short	(.L_17 - .L_16)
.L_16:
        /*004c*/ 	.word	0x00000000
        /*0050*/ 	.short	0x0009
        /*0052*/ 	.short	0x0030
        /*0054*/ 	.byte	0x00, 0xf0, 0x11, 0x00


	//----- nvinfo : EIATTR_KPARAM_INFO
	.align		4
.L_17:
        /*0058*/ 	.byte	0x04, 0x17
        /*005a*/ 	.short	(.L_19 - .L_18)
.L_18:
        /*005c*/ 	.word	0x00000000
        /*0060*/ 	.short	0x0008
        /*0062*/ 	.short	0x002c
        /*0064*/ 	.byte	0x00, 0xf0, 0x11, 0x00


	//----- nvinfo : EIATTR_KPARAM_INFO
	.align		4
.L_19:
        /*0068*/ 	.byte	0x04, 0x17
        /*006a*/ 	.short	(.L_21 - .L_20)
.L_20:
        /*006c*/ 	.word	0x00000000
        /*0070*/ 	.short	0x0007
        /*0072*/ 	.short	0x0028
        /*0074*/ 	.byte	0x00, 0xf0, 0x11, 0x00


	//----- nvinfo : EIATTR_KPARAM_INFO
	.align		4
.L_21:
        /*0078*/ 	.byte	0x04, 0x17
        /*007a*/ 	.short	(.L_23 - .L_22)
.L_22:
        /*007c*/ 	.word	0x00000000
        /*0080*/ 	.short	0x0006
        /*0082*/ 	.short	0x0024
        /*0084*/ 	.byte	0x00, 0xf0, 0x11, 0x00


	//----- nvinfo : EIATTR_KPARAM_INFO
	.align		4
.L_23:
        /*0088*/ 	.byte	0x04, 0x17
        /*008a*/ 	.short	(.L_25 - .L_24)
.L_24:
        /*008c*/ 	.word	0x00000000
        /*0090*/ 	.short	0x0005
        /*0092*/ 	.short	0x0020
        /*0094*/ 	.byte	0x00, 0xf0, 0x11, 0x00


	//----- nvinfo : EIATTR_KPARAM_INFO
	.align		4
.L_25:
        /*0098*/ 	.byte	0x04, 0x17
        /*009a*/ 	.short	(.L_27 - .L_26)
.L_26:
        /*009c*/ 	.word	0x00000000
        /*00a0*/ 	.short	0x0004
        /*00a2*/ 	.short	0x001c
        /*00a4*/ 	.byte	0x00, 0xf0, 0x11, 0x00


	//----- nvinfo : EIATTR_KPARAM_INFO
	.align		4
.L_27:
        /*00a8*/ 	.byte	0x04, 0x17
        /*00aa*/ 	.short	(.L_29 - .L_28)
.L_28:
        /*00ac*/ 	.word	0x00000000
        /*00b0*/ 	.short	0x0003
        /*00b2*/ 	.short	0x0018
        /*00b4*/ 	.byte	0x00, 0xf0, 0x11, 0x00


	//----- nvinfo : EIATTR_KPARAM_INFO
	.align		4
.L_29:
        /*00b8*/ 	.byte	0x04, 0x17
        /*00ba*/ 	.short	(.L_31 - .L_30)
.L_30:
        /*00bc*/ 	.word	0x00000000
        /*00c0*/ 	.short	0x0002
        /*00c2*/ 	.short	0x0010
        /*00c4*/ 	.byte	0x00, 0xf4, 0x21, 0x00


	//----- nvinfo : EIATTR_KPARAM_INFO
	.align		4
.L_31:
        /*00c8*/ 	.byte	0x04, 0x17
        /*00ca*/ 	.short	(.L_33 - .L_32)
.L_32:
        /*00cc*/ 	.word	0x00000000
        /*00d0*/ 	.short	0x0001
        /*00d2*/ 	.short	0x0008
        /*00d4*/ 	.byte	0x00, 0xf4, 0x21, 0x00


	//----- nvinfo : EIATTR_KPARAM_INFO
	.align		4
.L_33:
        /*00d8*/ 	.byte	0x04, 0x17
        /*00da*/ 	.short	(.L_35 - .L_34)
.L_34:
        /*00dc*/ 	.word	0x00000000
        /*00e0*/ 	.short	0x0000
        /*00e2*/ 	.short	0x0000
        /*00e4*/ 	.byte	0x00, 0xf4, 0x21, 0x00


	//----- nvinfo : EIATTR_SPARSE_MMA_MASK
	.align		4
.L_35:
        /*00e8*/ 	.byte	0x03, 0x50
        /*00ea*/ 	.short	0x0000


	//----- nvinfo : EIATTR_MAXREG_COUNT
	.align		4
        /*00ec*/ 	.byte	0x03, 0x1b
        /*00ee*/ 	.short	0x00ff


	//----- nvinfo : EIATTR_NUM_BARRIERS
	.align		4
        /*00f0*/ 	.byte	0x02, 0x4c
        /*00f2*/ 	.byte	0x01
	.zero		1


	//----- nvinfo : EIATTR_ANNOTATIONS
	.align		4
        /*00f4*/ 	.byte	0x04, 0x55
        /*00f6*/ 	.short	(.L_37 - .L_36)


	//   ....[0]....
.L_36:
        /*00f8*/ 	.word	0x00000001
        /*00fc*/ 	.byte	0x40, 0x09, 0x00, 0x00, 0x01, 0x00, 0x00, 0x00, 0x70, 0x09, 0x00, 0x00, 0x01, 0x00, 0x00, 0x00
        /* <DEDUP_REMOVED lines=1487> */
        /*5dfc*/ 	.byte	0x90, 0xa6, 0x01, 0x00


	//----- nvinfo : EIATTR_MERCURY_ISA_VERSION
	.align		4
.L_37:
        /*5e00*/ 	.byte	0x03, 0x5f
        /*5e02*/ 	.short	0x0101


	//----- nvinfo : EIATTR_EXIT_INSTR_OFFSETS
	.align		4
        /*5e04*/ 	.byte	0x04, 0x1c
        /*5e06*/ 	.short	(.L_39 - .L_38)


	//   ....[0]....
.L_38:
        /*5e08*/ 	.word	0x00020730


	//   ....[1]....
        /*5e0c*/ 	.word	0x00020760


	//----- nvinfo : EIATTR_REQNTID
	.align		4
.L_39:
        /*5e10*/ 	.byte	0x04, 0x10
        /*5e12*/ 	.short	(.L_41 - .L_40)
.L_40:
        /*5e14*/ 	.word	0x00000080
        /*5e18*/ 	.word	0x00000001
        /*5e1c*/ 	.word	0x00000001


	//----- nvinfo : EIATTR_CBANK_PARAM_SIZE
	.align		4
.L_41:
        /*5e20*/ 	.byte	0x03, 0x19
        /*5e22*/ 	.short	0x0050


	//----- nvinfo : EIATTR_PARAM_CBANK
	.align		4
        /*5e24*/ 	.byte	0x04, 0x0a
        /*5e26*/ 	.short	(.L_43 - .L_42)
	.align		4
.L_42:
        /*5e28*/ 	.word	index@(.nv.constant0.matmul_kernel)
        /*5e2c*/ 	.short	0x0210
        /*5e2e*/ 	.short	0x0050


	//----- nvinfo : EIATTR_SW_WAR
	.align		4
.L_43:
        /*5e30*/ 	.byte	0x04, 0x36
        /*5e32*/ 	.short	(.L_45 - .L_44)
.L_44:
        /*5e34*/ 	.word	0x00000008
.L_45:


//--------------------- .nv.callgraph             --------------------------
	.section	.nv.callgraph,"",@"SHT_CUDA_CALLGRAPH"
	.align	4
	.sectionentsize	8
	.align		4
        /*0000*/ 	.word	0x00000000
	.align		4
        /*0004*/ 	.word	0xffffffff
	.align		4
        /*0008*/ 	.word	0x00000000
	.align		4
        /*000c*/ 	.word	0xfffffffe
	.align		4
        /*0010*/ 	.word	0x00000000
	.align		4
        /*0014*/ 	.word	0xfffffffd
	.align		4
        /*0018*/ 	.word	0x00000000
	.align		4
        /*001c*/ 	.word	0xfffffffc


//--------------------- .text.matmul_kernel       --------------------------
	.section	.text.matmul_kernel,"ax",@progbits
	.align	128
        .global         matmul_kernel
        .type           matmul_kernel,@function
        .size           matmul_kernel,(.L_x_3 - matmul_kernel)
        .other          matmul_kernel,@"STO_CUDA_ENTRY STV_DEFAULT"
matmul_kernel:
.text.matmul_kernel:
[----:B------:R-:W0:Y:S08]  /*0000*/  LDC R1, c[0x0][0x28] ;  /* 0x00000a00ff017b82 */ /* 0x000e300000000800 */
[----:B------:R-:W1:Y:S01]  /*0010*/  LDC.64 R2, c[0x0][0x228] ;  /* 0x00008a00ff027b82 */ /* 0x000e620000000a00 */
[----:B------:R-:W2:Y:S01]  /*0020*/  S2R R7, SR_CTAID.X ;  /* 0x0000000000077919 */ /* 0x000ea20000002500 */
[----:B0-----:R-:W-:Y:S01]  /*0030*/  VIADD R1, R1, 0xfffff0c8 ;  /* 0xfffff0c801017836 */ /* 0x001fe20000000000 */
[----:B------:R-:W-:Y:S01]  /*0040*/  ULDC.64 UR60, c[0x0][0x208] ;  /* 0x00008200003c7ab9 */ /* 0x000fe20000000a00 */
[----:B------:R-:W-:Y:S01]  /*0050*/  CS2R R28, SRZ ;  /* 0x00000000001c7805 */ /* 0x000fe2000001ff00 */
[----:B------:R-:W0:Y:S01]  /*0060*/  S2R R25, SR_TID.X ;  /* 0x0000000000197919 */ /* 0x000e220000002100 */
[----:B------:R-:W-:-:S02]  /*0070*/  CS2R R30, SRZ ;  /* 0x00000000001e7805 */ /* 0x000fc4000001ff00 */
[----:B------:R-:W-:Y:S01]  /*0080*/  CS2R R64, SRZ ;  /* 0x0000000000407805 */ /* 0x000fe2000001ff00 */
[----:B------:R-:W3:Y:S01]  /*0090*/  LDC R24, c[0x0][0x230] ;  /* 0x00008c00ff187b82 */ /* 0x000ee20000000800 */
[----:B------:R-:W-:Y:S02]  /*00a0*/  CS2R R66, SRZ ;  /* 0x0000000000427805 */ /* 0x000fe4000001ff00 */
[----:B------:R-:W-:Y:S02]  /*00b0*/  CS2R R60, SRZ ;  /* 0x00000000003c7805 */ /* 0x000fe4000001ff00 */
[----:B------:R-:W-:Y:S02]  /*00c0*/  CS2R R62, SRZ ;  /* 0x00000000003e7805 */ /* 0x000fe4000001ff00 */
[----:B------:R-:W-:Y:S02]  /*00d0*/  CS2R R92, SRZ ;  /* 0x00000000005c7805 */ /* 0x000fe4000001ff00 */
[----:B------:R-:W-:-:S02]  /*00e0*/  CS2R R94, SRZ ;  /* 0x00000000005e7805 */ /* 0x000fc4000001ff00 */
[----:B------:R-:W-:Y:S02]  /*00f0*/  CS2R R96, SRZ ;  /* 0x0000000000607805 */ /* 0x000fe4000001ff00 */
        /* <DEDUP_REMOVED lines=8> */
[----:B------:R-:W-:Y:S01]  /*0180*/  CS2R R142, SRZ ;  /* 0x00000000008e7805 */ /* 0x000fe2000001ff00 */
[----:B-1----:R-:W-:Y:S01]  /*0190*/  VIADD R0, R3, 0x3f ;  /* 0x0000003f03007836 */ /* 0x002fe20000000000 */
[----:B------:R-:W-:Y:S02]  /*01a0*/  CS2R R32, SRZ ;  /* 0x0000000000207805 */ /* 0x000fe4000001ff00 */
[----:B------:R-:W-:-:S02]  /*01b0*/  CS2R R34, SRZ ;  /* 0x0000000000227805 */ /* 0x000fc4000001ff00 */
[----:B------:R-:W-:Y:S02]  /*01c0*/  CS2R R132, SRZ ;  /* 0x0000000000847805 */ /* 0x000fe4000001ff00 */
[----:B------:R-:W-:Y:S02]  /*01d0*/  CS2R R134, SRZ ;  /* 0x0000000000867805 */ /* 0x000fe4000001ff00 */
[----:B------:R-:W-:Y:S02]  /*01e0*/  SHF.R.S32.HI R5, RZ, 0x1f, R0 ;  /* 0x0000001fff057819 */ /* 0x000fe40000011400 */
[----:B------:R-:W-:Y:S02]  /*01f0*/  CS2R R100, SRZ ;  /* 0x0000000000647805 */ /* 0x000fe4000001ff00 */
[----:B------:R-:W-:Y:S01]  /*0200*/  CS2R R102, SRZ ;  /* 0x0000000000667805 */ /* 0x000fe2000001ff00 */
[----:B---3--:R-:W-:Y:S01]  /*0210*/  VIADD R24, R24, 0x3f ;  /* 0x0000003f18187836 */ /* 0x008fe20000000000 */
[----:B------:R-:W-:-:S02]  /*0220*/  LEA.HI R5, R5, R0, RZ, 0x6 ;  /* 0x0000000005057211 */ /* 0x000fc400078f30ff */
[----:B------:R-:W-:Y:S02]  /*0230*/  CS2R R68, SRZ ;  /* 0x0000000000447805 */ /* 0x000fe4000001ff00 */
[----:B--2---:R-:W-:Y:S02]  /*0240*/  IABS R10, R7 ;  /* 0x00000007000a7213 */ /* 0x004fe40000000000 */
[----:B------:R-:W-:Y:S02]  /*0250*/  CS2R R70, SRZ ;  /* 0x0000000000467805 */ /* 0x000fe4000001ff00 */
[----:B------:R-:W-:Y:S02]  /*0260*/  SHF.R.S32.HI R5, RZ, 0x6, R5 ;  /* 0x00000006ff057819 */ /* 0x000fe40000011405 */
[----:B------:R-:W-:Y:S02]  /*0270*/  CS2R R36, SRZ ;  /* 0x0000000000247805 */ /* 0x000fe4000001ff00 */
[----:B------:R-:W-:-:S02]  /*0280*/  CS2R R38, SRZ ;  /* 0x0000000000267805 */ /* 0x000fc4000001ff00 */
[----:B------:R-:W-:Y:S02]  /*0290*/  CS2R R104, SRZ ;  /* 0x0000000000687805 */ /* 0x000fe4000001ff00 */
[----:B------:R-:W-:Y:S01]  /*02a0*/  CS2R R106, SRZ ;  /* 0x00000000006a7805 */ /* 0x000fe2000001ff00 */
[----:B------:R-:W-:Y:S01]  /*02b0*/  IMAD.SHL.U32 R6, R5, 0x4, RZ ;  /* 0x0000000405067824 */ /* 0x000fe200078e00ff */
[----:B------:R-:W-:Y:S02]  /*02c0*/  CS2R R136, SRZ ;  /* 0x0000000000887805 */ /* 0x000fe4000001ff00 */
[----:B------:R-:W-:Y:S02]  /*02d0*/  CS2R R138, SRZ ;  /* 0x00000000008a7805 */ /* 0x000fe4000001ff00 */
[----:B------:R-:W-:Y:S02]  /*02e0*/  CS2R R72, SRZ ;  /* 0x0000000000487805 */ /* 0x000fe4000001ff00 */
[----:B------:R-:W-:-:S02]  /*02f0*/  CS2R R74, SRZ ;  /* 0x00000000004a7805 */ /* 0x000fc4000001ff00 */
[-C--:B------:R-:W-:Y:S02]  /*0300*/  IABS R9, R6.reuse ;  /* 0x0000000600097213 */ /* 0x080fe40000000000 */
[----:B------:R-:W-:Y:S02]  /*0310*/  CS2R R40, SRZ ;  /* 0x0000000000287805 */ /* 0x000fe4000001ff00 */
[----:B------:R-:W-:Y:S02]  /*0320*/  IABS R12, R6 ;  /* 0x00000006000c7213 */ /* 0x000fe40000000000 */
[----:B------:R-:W-:Y:S01]  /*0330*/  CS2R R42, SRZ ;  /* 0x00000000002a7805 */ /* 0x000fe2000001ff00 */
[----:B------:R-:W1:Y:S01]  /*0340*/  I2F.RP R0, R9 ;  /* 0x0000000900007306 */ /* 0x000e620000209400 */
        /* <DEDUP_REMOVED lines=13> */
[----:B------:R-:W-:Y:S01]  /*0420*/  CS2R R82, SRZ ;  /* 0x0000000000527805 */ /* 0x000fe2000001ff00 */
[----:B-1----:R-:W1:Y:S01]  /*0430*/  MUFU.RCP R0, R0 ;  /* 0x0000000000007308 */ /* 0x002e620000001000 */
        /* <DEDUP_REMOVED lines=8> */
[----:B------:R-:W-:Y:S01]  /*04c0*/  CS2R R14, SRZ ;  /* 0x00000000000e7805 */ /* 0x000fe2000001ff00 */
[----:B-1----:R-:W-:Y:S02]  /*04d0*/  VIADD R4, R0, 0xffffffe ;  /* 0x0ffffffe00047836 */ /* 0x002fe40000000000 */
[----:B------:R-:W-:Y:S02]  /*04e0*/  IMAD.MOV R0, RZ, RZ, -R12 ;  /* 0x000000ffff007224 */ /* 0x000fe400078e0a0c */
[----:B------:R1:W2:Y:S02]  /*04f0*/  F2I.FTZ.U32.TRUNC.NTZ R5, R4 ;  /* 0x0000000400057305 */ /* 0x0002a4000021f000 */
[----:B-1----:R-:W-:Y:S02]  /*0500*/  IMAD.MOV.U32 R4, RZ, RZ, RZ ;  /* 0x000000ffff047224 */ /* 0x002fe400078e00ff */
[----:B--2---:R-:W-:-:S04]  /*0510*/  IMAD.MOV R8, RZ, RZ, -R5 ;  /* 0x000000ffff087224 */ /* 0x004fc800078e0a05 */
[----:B------:R-:W-:Y:S02]  /*0520*/  IMAD R11, R8, R9, RZ ;  /* 0x00000009080b7224 */ /* 0x000fe400078e02ff */
[----:B------:R-:W-:Y:S02]  /*0530*/  IMAD.MOV.U32 R8, RZ, RZ, R10 ;  /* 0x000000ffff087224 */ /* 0x000fe400078e000a */
[----:B------:R-:W-:-:S06]  /*0540*/  IMAD.HI.U32 R5, R5, R11, R4 ;  /* 0x0000000b05057227 */ /* 0x000fcc00078e0004 */
[----:B------:R-:W-:-:S04]  /*0550*/  IMAD.HI.U32 R5, R5, R8, RZ ;  /* 0x0000000805057227 */ /* 0x000fc800078e00ff */
[----:B------:R-:W-:-:S05]  /*0560*/  IMAD R0, R5, R0, R8 ;  /* 0x0000000005007224 */ /* 0x000fca00078e0208 */
[----:B------:R-:W-:-:S13]  /*0570*/  ISETP.GT.U32.AND P1, PT, R9, R0, PT ;  /* 0x000000000900720c */ /* 0x000fda0003f24070 */
[----:B------:R-:W-:Y:S02]  /*0580*/  @!P1 IMAD.IADD R0, R0, 0x1, -R9 ;  /* 0x0000000100009824 */ /* 0x000fe400078e0a09 */
[----:B------:R-:W-:Y:S01]  /*0590*/  @!P1 VIADD R5, R5, 0x1 ;  /* 0x0000000105059836 */ /* 0x000fe20000000000 */
[----:B------:R-:W-:Y:S02]  /*05a0*/  ISETP.NE.AND P1, PT, R6, RZ, PT ;  /* 0x000000ff0600720c */ /* 0x000fe40003f25270 */
[----:B------:R-:W-:Y:S02]  /*05b0*/  ISETP.GE.U32.AND P0, PT, R0, R9, PT ;  /* 0x000000090000720c */ /* 0x000fe40003f06070 */
[----:B------:R-:W-:-:S04]  /*05c0*/  LOP3.LUT R0, R7, R6, RZ, 0x3c, !PT ;  /* 0x0000000607007212 */ /* 0x000fc800078e3cff */
[----:B------:R-:W-:Y:S01]  /*05d0*/  ISETP.GE.AND P2, PT, R0, RZ, PT ;  /* 0x000000ff0000720c */ /* 0x000fe20003f46270 */
[----:B------:R-:W-:-:S06]  /*05e0*/  VIADD R0, R2, 0x1ff ;  /* 0x000001ff02007836 */ /* 0x000fcc0000000000 */
[----:B------:R-:W-:-:S04]  /*05f0*/  @P0 VIADD R5, R5, 0x1 ;  /* 0x0000000105050836 */ /* 0x000fc80000000000 */
[----:B------:R-:W-:Y:S01]  /*0600*/  IMAD.MOV.U32 R4, RZ, RZ, R5 ;  /* 0x000000ffff047224 */ /* 0x000fe200078e0005 */
[----:B------:R-:W-:-:S03]  /*0610*/  SHF.R.S32.HI R5, RZ, 0x1f, R0 ;  /* 0x0000001fff057819 */ /* 0x000fc60000011400 */
[----:B------:R-:W-:Y:S01]  /*0620*/  @!P2 IMAD.MOV R4, RZ, RZ, -R4 ;  /* 0x000000ffff04a224 */ /* 0x000fe200078e0a04 */
[----:B------:R-:W-:Y:S02]  /*0630*/  @!P1 LOP3.LUT R4, RZ, R6, RZ, 0x33, !PT ;  /* 0x00000006ff049212 */ /* 0x000fe400078e33ff */
[----:B------:R-:W-:-:S03]  /*0640*/  LEA.HI R5, R5, R0, RZ, 0x9 ;  /* 0x0000000005057211 */ /* 0x000fc600078f48ff */
[----:B------:R-:W-:Y:S02]  /*0650*/  IMAD.SHL.U32 R8, R4, 0x4, RZ ;  /* 0x0000000404087824 */ /* 0x000fe400078e00ff */
[----:B------:R-:W-:-:S03]  /*0660*/  IMAD.MOV R4, RZ, RZ, -R4 ;  /* 0x000000ffff047224 */ /* 0x000fc600078e0a04 */
[----:B------:R-:W-:Y:S01]  /*0670*/  LEA.HI.SX32 R5, R5, -R8, 0x17 ;  /* 0x8000000805057211 */ /* 0x000fe200078fbaff */
[----:B------:R-:W-:-:S03]  /*0680*/  IMAD R6, R6, R4, R7 ;  /* 0x0000000406067224 */ /* 0x000fc600078e0207 */
[----:B------:R-:W-:Y:S02]  /*0690*/  VIMNMX R13, R5, 0x4, PT ;  /* 0x00000004050d7848 */ /* 0x000fe40003fe0100 */
[----:B------:R-:W-:Y:S02]  /*06a0*/  IABS R11, R6 ;  /* 0x00000006000b7213 */ /* 0x000fe40000000000 */
[----:B------:R-:W-:-:S04]  /*06b0*/  IABS R9, R13 ;  /* 0x0000000d00097213 */ /* 0x000fc80000000000 */
[----:B------:R-:W1:Y:S08]  /*06c0*/  I2F.RP R0, R9 ;  /* 0x0000000900007306 */ /* 0x000e700000209400 */
[----:B-1----:R-:W1:Y:S02]  /*06d0*/  MUFU.RCP R0, R0 ;  /* 0x0000000000007308 */ /* 0x002e640000001000 */
[----:B-1----:R-:W-:-:S06]  /*06e0*/  VIADD R5, R0, 0xffffffe ;  /* 0x0ffffffe00057836 */ /* 0x002fcc0000000000 */
[----:B------:R-:W1:Y:S02]  /*06f0*/  F2I.FTZ.U32.TRUNC.NTZ R5, R5 ;  /* 0x0000000500057305 */ /* 0x000e64000021f000 */
[----:B-1----:R-:W-:-:S04]  /*0700*/  IMAD.MOV R10, RZ, RZ, -R5 ;  /* 0x000000ffff0a7224 */ /* 0x002fc800078e0a05 */
[----:B------:R-:W-:Y:S01]  /*0710*/  IMAD.MOV.U32 R4, RZ, RZ, R10 ;  /* 0x000000ffff047224 */ /* 0x000fe200078e000a */
[----:B------:R-:W-:-:S03]  /*0720*/  IABS R10, R13 ;  /* 0x0000000d000a7213 */ /* 0x000fc60000000000 */
[----:B------:R-:W-:Y:S02]  /*0730*/  IMAD R7, R4, R9, RZ ;  /* 0x0000000904077224 */ /* 0x000fe400078e02ff */
[----:B------:R-:W-:Y:S02]  /*0740*/  IMAD.MOV.U32 R4, RZ, RZ, RZ ;  /* 0x000000ffff047224 */ /* 0x000fe400078e00ff */
[----:B------:R-:W-:Y:S02]  /*0750*/  IMAD.MOV R0, RZ, RZ, -R10 ;  /* 0x000000ffff007224 */ /* 0x000fe400078e0a0a */
[----:B------:R-:W-:Y:S01]  /*0760*/  IMAD.HI.U32 R4, R5, R7, R4 ;  /* 0x0000000705047227 */ /* 0x000fe200078e0004 */
[----:B0-----:R-:W-:Y:S01]  /*0770*/  LOP3.LUT R5, R25, 0x7f, RZ, 0xc0, !PT ;  /* 0x0000007f19057812 */ /* 0x001fe200078ec0ff */
[----:B------:R-:W0:Y:S04]  /*0780*/  S2R R7, SR_CgaCtaId ;  /* 0x0000000000077919 */ /* 0x000e280000008800 */
[----:B------:R-:W-:-:S04]  /*0790*/  IMAD.HI.U32 R4, R4, R11, RZ ;  /* 0x0000000b04047227 */ /* 0x000fc800078e00ff */
[----:B------:R-:W-:Y:S01]  /*07a0*/  IMAD R0, R4, R0, R11 ;  /* 0x0000000004007224 */ /* 0x000fe200078e020b */
[----:B------:R-:W-:-:S04]  /*07b0*/  CS2R R10, SRZ ;  /* 0x00000000000a7805 */ /* 0x000fc8000001ff00 */
[----:B------:R-:W-:-:S13]  /*07c0*/  ISETP.GT.U32.AND P1, PT, R9, R0, PT ;  /* 0x000000000900720c */ /* 0x000fda0003f24070 */
[----:B------:R-:W-:Y:S02]  /*07d0*/  @!P1 IMAD.IADD R0, R0, 0x1, -R9 ;  /* 0x0000000100009824 */ /* 0x000fe400078e0a09 */
[----:B------:R-:W-:Y:S01]  /*07e0*/  @!P1 VIADD R4, R4, 0x1 ;  /* 0x0000000104049836 */ /* 0x000fe20000000000 */
[----:B------:R-:W-:Y:S02]  /*07f0*/  ISETP.NE.AND P1, PT, R13, RZ, PT ;  /* 0x000000ff0d00720c */ /* 0x000fe40003f25270 */
[----:B------:R-:W-:Y:S02]  /*0800*/  ISETP.GE.U32.AND P0, PT, R0, R9, PT ;  /* 0x000000090000720c */ /* 0x000fe40003f06070 */
[----:B------:R-:W-:-:S04]  /*0810*/  LOP3.LUT R0, R6, R13, RZ, 0x3c, !PT ;  /* 0x0000000d06007212 */ /* 0x000fc800078e3cff */
[----:B------:R-:W-:-:S07]  /*0820*/  ISETP.GE.AND P2, PT, R0, RZ, PT ;  /* 0x000000ff0000720c */ /* 0x000fce0003f46270 */
[----:B------:R-:W-:Y:S01]  /*0830*/  @P0 VIADD R4, R4, 0x1 ;  /* 0x0000000104040836 */ /* 0x000fe20000000000 */
[----:B------:R-:W-:-:S03]  /*0840*/  ISETP.GE.AND P0, PT, R24, 0x40, PT ;  /* 0x000000401800780c */ /* 0x000fc60003f06270 */
[----:B------:R-:W-:-:S04]  /*0850*/  IMAD.MOV.U32 R0, RZ, RZ, R4 ;  /* 0x000000ffff007224 */ /* 0x000fc800078e0004 */
[----:B------:R-:W-:Y:S01]  /*0860*/  @!P2 IMAD.MOV R0, RZ, RZ, -R0 ;  /* 0x000000ffff00a224 */ /* 0x000fe200078e0a00 */
[----:B------:R-:W-:-:S05]  /*0870*/  @!P1 LOP3.LUT R0, RZ, R13, RZ, 0x33, !PT ;  /* 0x0000000dff009212 */ /* 0x000fca00078e33ff */
[----:B------:R-:W-:Y:S02]  /*0880*/  IMAD.MOV R4, RZ, RZ, -R0 ;  /* 0x000000ffff047224 */ /* 0x000fe400078e0a00 */
[----:B------:R-:W-:Y:S02]  /*0890*/  IMAD.SHL.U32 R58, R0, 0x40, RZ ;  /* 0x00000040003a7824 */ /* 0x000fe400078e00ff */
[----:B------:R-:W-:Y:S01]  /*08a0*/  IMAD R4, R13, R4, R6 ;  /* 0x000000040d047224 */ /* 0x000fe200078e0206 */
[----:B------:R-:W-:Y:S02]  /*08b0*/  MOV R6, 0x400 ;  /* 0x0000040000067802 */ /* 0x000fe40000000f00 */
[----:B------:R-:W-:Y:S01]  /*08c0*/  CS2R R12, SRZ ;  /* 0x00000000000c7805 */ /* 0x000fe2000001ff00 */
[----:B------:R-:W-:Y:S01]  /*08d0*/  IMAD.IADD R4, R8, 0x1, R4 ;  /* 0x0000000108047824 */ /* 0x000fe200078e0204 */
[----:B0-----:R-:W-:Y:S02]  /*08e0*/  LEA R248, R7, R6, 0x18 ;  /* 0x0000000607f87211 */ /* 0x001fe400078ec0ff */
[----:B------:R-:W-:-:S02]  /*08f0*/  CS2R R6, SRZ ;  /* 0x0000000000067805 */ /* 0x000fc4000001ff00 */
[----:B------:R-:W-:Y:S01]  /*0900*/  CS2R R8, SRZ ;  /* 0x0000000000087805 */ /* 0x000fe2000001ff00 */
[----:B------:R-:W-:Y:S01]  /*0910*/  IMAD R57, R4, 0x200, R5 ;  /* 0x0000020004397824 */ /* 0x000fe200078e0205 */
[----:B------:R-:W-:-:S03]  /*0920*/  CS2R R4, SRZ ;  /* 0x0000000000047805 */ /* 0x000fc6000001ff00 */
[C---:B------:R-:W-:Y:S01]  /*0930*/  VIADD R56, R57.reuse, 0x80 ;  /* 0x0000008039387836 */ /* 0x040fe20000000000 */
[----:B------:R0:W-:Y:S01]  /*0940*/  STL [R1+0x94], R57 ;  /* 0x0000943901007387 */ /* 0x0001e20000100800 */
[C---:B------:R-:W-:Y:S02]  /*0950*/  VIADD R26, R57.reuse, 0x180 ;  /* 0x00000180391a7836 */ /* 0x040fe40000000000 */
[----:B------:R-:W-:Y:S01]  /*0960*/  VIADD R27, R57, 0x100 ;  /* 0x00000100391b7836 */ /* 0x000fe20000000000 */
[----:B------:R0:W-:Y:S04]  /*0970*/  STL [R1+0x90], R58 ;  /* 0x0000903a01007387 */ /* 0x0001e80000100800 */
[----:B------:R0:W-:Y:S04]  /*0980*/  STL [R1+0xa4], R56 ;  /* 0x0000a43801007387 */ /* 0x0001e80000100800 */
[----:B------:R0:W-:Y:S04]  /*0990*/  STL [R1+0x9c], R26 ;  /* 0x00009c1a01007387 */ /* 0x0001e80000100800 */
[----:B------:R0:W-:Y:S01]  /*09a0*/  STL [R1+0xa0], R27 ;  /* 0x0000a01b01007387 */ /* 0x0001e20000100800 */
[----:B------:R-:W-:Y:S05]  /*09b0*/  @!P0 BRA `(.L_x_0) ;  /* 0x0000019c000c8947 */ /* 0x000fea0003800000 */
[----:B------:R-:W-:Y:S01]  /*09c0*/  IABS R14, R2 ;  /* 0x00000002000e7213 */ /* 0x000fe20000000000 */
[----:B------:R-:W1:Y:S01]  /*09d0*/  LDC R77, c[0x0][0x234] ;  /* 0x00008d00ff4d7b82 */ /* 0x000e620000000800 */
[----:B------:R-:W-:Y:S02]  /*09e0*/  IABS R0, R3 ;  /* 0x0000000300007213 */ /* 0x000fe40000000000 */
[----:B------:R-:W-:Y:S01]  /*09f0*/  CS2R R216, SRZ ;  /* 0x0000000000d87805 */ /* 0x000fe2000001ff00 */
[----:B------:R-:W2:Y:S01]  /*0a00*/  I2F.RP R8, R14 ;  /* 0x0000000e00087306 */ /* 0x000ea20000209400 */
[----:B------:R-:W-:Y:S02]  /*0a10*/  SHF.R.S32.HI R11, RZ, 0x1f, R24 ;  /* 0x0000001fff0b7819 */ /* 0x000fe40000011418 */
[----:B------:R-:W-:Y:S02]  /*0a20*/  CS2R R218, SRZ ;  /* 0x0000000000da7805 */ /* 0x000fe4000001ff00 */
[----:B------:R-:W-:-:S02]  /*0a30*/  LOP3.LUT R40, R25, 0x3f, RZ, 0xc0, !PT ;  /* 0x0000003f19287812 */ /* 0x000fc400078ec0ff */
[----:B------:R-:W-:Y:S02]  /*0a40*/  CS2R R220, SRZ ;  /* 0x0000000000dc7805 */ /* 0x000fe4000001ff00 */
[----:B------:R-:W-:Y:S01]  /*0a50*/  LEA.HI R10, R11, R24, RZ, 0x6 ;  /* 0x000000180b0a7211 */ /* 0x000fe200078f30ff */
[----:B------:R-:W3:Y:S01]  /*0a60*/  LDC.64 R78, c[0x0][0x210] ;  /* 0x00008400ff4e7b82 */ /* 0x000ee20000000a00 */
[----:B------:R-:W-:Y:S01]  /*0a70*/  IABS R13, R56 ;  /* 0x00000038000d7213 */ /* 0x000fe20000000000 */
[----:B------:R-:W4:Y:S01]  /*0a80*/  I2F.RP R9, R0 ;  /* 0x0000000000097306 */ /* 0x000f220000209400 */
[----:B------:R-:W-:Y:S02]  /*0a90*/  SHF.R.S32.HI R21, RZ, 0x6, R25 ;  /* 0x00000006ff157819 */ /* 0x000fe40000011419 */
[----:B------:R-:W-:Y:S02]  /*0aa0*/  CS2R R222, SRZ ;  /* 0x0000000000de7805 */ /* 0x000fe4000001ff00 */
[----:B------:R-:W-:-:S02]  /*0ab0*/  IABS R15, R27 ;  /* 0x0000001b000f7213 */ /* 0x000fc40000000000 */
[----:B------:R-:W-:Y:S02]  /*0ac0*/  CS2R R224, SRZ ;  /* 0x0000000000e07805 */ /* 0x000fe4000001ff00 */
[----:B------:R-:W-:Y:S01]  /*0ad0*/  LOP3.LUT R20, R25, 0x40, RZ, 0xc0, !PT ;  /* 0x0000004019147812 */ /* 0x000fe200078ec0ff */
[----:B------:R-:W5:Y:S01]  /*0ae0*/  LDC.64 R80, c[0x0][0x218] ;  /* 0x00008600ff507b82 */ /* 0x000f620000000a00 */
[----:B------:R-:W-:Y:S01]  /*0af0*/  SGXT R21, R21, 0x1 ;  /* 0x000000011515781a */ /* 0x000fe20000000200 */
[----:B--2---:R-:W2:Y:S01]  /*0b00*/  MUFU.RCP R8, R8 ;  /* 0x0000000800087308 */ /* 0x004ea20000001000 */
[----:B------:R-:W-:Y:S02]  /*0b10*/  IABS R17, R26 ;  /* 0x0000001a00117213 */ /* 0x000fe40000000000 */
[----:B------:R-:W-:Y:S02]  /*0b20*/  CS2R R226, SRZ ;  /* 0x0000000000e27805 */ /* 0x000fe4000001ff00 */
[----:B------:R-:W-:-:S02]  /*0b30*/  SHF.R.U32.HI R25, RZ, 0x6, R25 ;  /* 0x00000006ff197819 */ /* 0x000fc40000011619 */
[----:B------:R-:W-:Y:S02]  /*0b40*/  CS2R R228, SRZ ;  /* 0x0000000000e47805 */ /* 0x000fe4000001ff00 */
[----:B------:R-:W-:Y:S02]  /*0b50*/  CS2R R230, SRZ ;  /* 0x0000000000e67805 */ /* 0x000fe4000001ff00 */
[----:B------:R-:W-:Y:S02]  /*0b60*/  CS2R R232, SRZ ;  /* 0x0000000000e87805 */ /* 0x000fe4000001ff00 */
[----:B------:R-:W-:Y:S01]  /*0b70*/  CS2R R234, SRZ ;  /* 0x0000000000ea7805 */ /* 0x000fe2000001ff00 */
[----:B----4-:R-:W4:Y:S01]  /*0b80*/  MUFU.RCP R9, R9 ;  /* 0x0000000900097308 */ /* 0x010f220000001000 */
        /* <DEDUP_REMOVED lines=8> */
[----:B--2---:R-:W-:Y:S01]  /*0c10*/  VIADD R4, R8, 0xffffffe ;  /* 0x0ffffffe08047836 */ /* 0x004fe20000000000 */
[----:B------:R-:W-:Y:S01]  /*0c20*/  CS2R R188, SRZ ;  /* 0x0000000000bc7805 */ /* 0x000fe2000001ff00 */
[----:B------:R-:W-:Y:S01]  /*0c30*/  IMAD.SHL.U32 R8, R40, 0x2, RZ ;  /* 0x0000000228087824 */ /* 0x000fe200078e00ff */
[----:B------:R-:W-:Y:S01]  /*0c40*/  CS2R R190, SRZ ;  /* 0x0000000000be7805 */ /* 0x000fe2000001ff00 */
[----:B------:R2:W0:Y:S01]  /*0c50*/  F2I.FTZ.U32.TRUNC.NTZ R5, R4 ;  /* 0x0000000400057305 */ /* 0x000422000021f000 */
[----:B------:R-:W-:Y:S01]  /*0c60*/  CS2R R192, SRZ ;  /* 0x0000000000c07805 */ /* 0x000fe2000001ff00 */
[----:B------:R-:W-:Y:S01]  /*0c70*/  IMAD R20, R20, 0x80, R8 ;  /* 0x0000008014147824 */ /* 0x000fe200078e0208 */
[----:B------:R-:W-:Y:S01]  /*0c80*/  LOP3.LUT R21, R8, 0x90, R21, 0x78, !PT ;  /* 0x0000009008157812 */ /* 0x000fe200078e7815 */
[----:B----4-:R-:W-:Y:S01]  /*0c90*/  VIADD R6, R9, 0xffffffe ;  /* 0x0ffffffe09067836 */ /* 0x010fe20000000000 */
[----:B------:R-:W-:-:S02]  /*0ca0*/  CS2R R194, SRZ ;  /* 0x0000000000c27805 */ /* 0x000fc4000001ff00 */
[----:B------:R-:W-:Y:S02]  /*0cb0*/  CS2R R196, SRZ ;  /* 0x0000000000c47805 */ /* 0x000fe4000001ff00 */
[----:B------:R-:W-:Y:S01]  /*0cc0*/  CS2R R198, SRZ ;  /* 0x0000000000c67805 */ /* 0x000fe2000001ff00 */
[----:B------:R4:W1:Y:S01]  /*0cd0*/  F2I.FTZ.U32.TRUNC.NTZ R7, R6 ;  /* 0x0000000600077305 */ /* 0x000862000021f000 */
[----:B--2---:R-:W-:Y:S01]  /*0ce0*/  IMAD.MOV.U32 R4, RZ, RZ, RZ ;  /* 0x000000ffff047224 */ /* 0x004fe200078e00ff */
[----:B------:R-:W-:Y:S02]  /*0cf0*/  CS2R R200, SRZ ;  /* 0x0000000000c87805 */ /* 0x000fe4000001ff00 */
[----:B------:R-:W-:Y:S02]  /*0d00*/  CS2R R202, SRZ ;  /* 0x0000000000ca7805 */ /* 0x000fe4000001ff00 */
[----:B------:R-:W-:Y:S02]  /*0d10*/  CS2R R204, SRZ ;  /* 0x0000000000cc7805 */ /* 0x000fe4000001ff00 */
[----:B------:R-:W-:-:S02]  /*0d20*/  CS2R R206, SRZ ;  /* 0x0000000000ce7805 */ /* 0x000fc4000001ff00 */
[----:B------:R-:W-:Y:S01]  /*0d30*/  CS2R R208, SRZ ;  /* 0x0000000000d07805 */ /* 0x000fe2000001ff00 */
[----:B0-----:R-:W-:Y:S01]  /*0d40*/  IMAD.MOV R9, RZ, RZ, -R5 ;  /* 0x000000ffff097224 */ /* 0x001fe200078e0a05 */
[----:B------:R-:W-:Y:S01]  /*0d50*/  CS2R R210, SRZ ;  /* 0x0000000000d27805 */ /* 0x000fe2000001ff00 */
[----:B----4-:R-:W-:Y:S01]  /*0d60*/  IMAD.MOV.U32 R6, RZ, RZ, RZ ;  /* 0x000000ffff067224 */ /* 0x010fe200078e00ff */
[----:B------:R-:W-:Y:S01]  /*0d70*/  CS2R R212, SRZ ;  /* 0x0000000000d47805 */ /* 0x000fe2000001ff00 */
[----:B------:R-:W-:Y:S01]  /*0d80*/  IMAD R9, R9, R14, RZ ;  /* 0x0000000e09097224 */ /* 0x000fe200078e02ff */
[----:B------:R-:W-:Y:S02]  /*0d90*/  CS2R R214, SRZ ;  /* 0x0000000000d67805 */ /* 0x000fe4000001ff00 */
[----:B------:R-:W-:Y:S02]  /*0da0*/  CS2R R152, SRZ ;  /* 0x0000000000987805 */ /* 0x000fe4000001ff00 */
[----:B------:R-:W-:Y:S01]  /*0db0*/  CS2R R154, SRZ ;  /* 0x00000000009a7805 */ /* 0x000fe2000001ff00 */
[----:B-1----:R-:W-:Y:S01]  /*0dc0*/  IMAD.MOV R11, RZ, RZ, -R7 ;  /* 0x000000ffff0b7224 */ /* 0x002fe200078e0a07 */
[----:B------:R-:W-:Y:S01]  /*0dd0*/  CS2R R156, SRZ ;  /* 0x00000000009c7805 */ /* 0x000fe2000001ff00 */
[----:B------:R-:W-:Y:S01]  /*0de0*/  IMAD.HI.U32 R4, R5, R9, R4 ;  /* 0x0000000905047227 */ /* 0x000fe200078e0004 */
[----:B------:R-:W-:-:S02]  /*0df0*/  IABS R9, R57 ;  /* 0x0000003900097213 */ /* 0x000fc40000000000 */
[----:B------:R-:W-:Y:S02]  /*0e00*/  CS2R R158, SRZ ;  /* 0x00000000009e7805 */ /* 0x000fe4000001ff00 */
[----:B------:R-:W-:Y:S01]  /*0e10*/  CS2R R160, SRZ ;  /* 0x0000000000a07805 */ /* 0x000fe2000001ff00 */
[----:B------:R-:W-:Y:S01]  /*0e20*/  IMAD R11, R11, R0, RZ ;  /* 0x000000000b0b7224 */ /* 0x000fe200078e02ff */
[----:B------:R-:W-:Y:S01]  /*0e30*/  CS2R R162, SRZ ;  /* 0x0000000000a27805 */ /* 0x000fe2000001ff00 */
[----:B------:R-:W-:Y:S01]  /*0e40*/  IMAD.HI.U32 R5, R4, R9, RZ ;  /* 0x0000000904057227 */ /* 0x000fe200078e00ff */
[----:B------:R-:W-:Y:S02]  /*0e50*/  CS2R R164, SRZ ;  /* 0x0000000000a47805 */ /* 0x000fe4000001ff00 */
[----:B------:R-:W-:Y:S02]  /*0e60*/  CS2R R166, SRZ ;  /* 0x0000000000a67805 */ /* 0x000fe4000001ff00 */
[----:B------:R-:W-:Y:S01]  /*0e70*/  CS2R R168, SRZ ;  /* 0x0000000000a87805 */ /* 0x000fe2000001ff00 */
[----:B------:R-:W-:Y:S01]  /*0e80*/  IMAD.HI.U32 R7, R7, R11, R6 ;  /* 0x0000000b07077227 */ /* 0x000fe200078e0006 */
[----:B------:R-:W-:-:S02]  /*0e90*/  CS2R R170, SRZ ;  /* 0x0000000000aa7805 */ /* 0x000fc4000001ff00 */
[----:B------:R-:W-:Y:S02]  /*0ea0*/  CS2R R172, SRZ ;  /* 0x0000000000ac7805 */ /* 0x000fe4000001ff00 */
[----:B------:R-:W-:Y:S01]  /*0eb0*/  CS2R R174, SRZ ;  /* 0x0000000000ae7805 */ /* 0x000fe2000001ff00 */
[C---:B------:R-:W-:Y:S01]  /*0ec0*/  IMAD.HI.U32 R6, R4.reuse, R13, RZ ;  /* 0x0000000d04067227 */ /* 0x040fe200078e00ff */
[----:B------:R-:W-:Y:S02]  /*0ed0*/  CS2R R176, SRZ ;  /* 0x0000000000b07805 */ /* 0x000fe4000001ff00 */
[----:B------:R-:W-:Y:S02]  /*0ee0*/  CS2R R178, SRZ ;  /* 0x0000000000b27805 */ /* 0x000fe4000001ff00 */
[----:B------:R-:W-:Y:S01]  /*0ef0*/  CS2R R180, SRZ ;  /* 0x0000000000b47805 */ /* 0x000fe2000001ff00 */
[----:B------:R-:W-:Y:S01]  /*0f00*/  IMAD.MOV R11, RZ, RZ, -R5 ;  /* 0x000000ffff0b7224 */ /* 0x000fe200078e0a05 */
[----:B------:R-:W-:Y:S01]  /*0f10*/  CS2R R182, SRZ ;  /* 0x0000000000b67805 */ /* 0x000fe2000001ff00 */
[----:B------:R-:W-:Y:S01]  /*0f20*/  IMAD.HI.U32 R5, R4, R15, RZ ;  /* 0x0000000f04057227 */ /* 0x000fe200078e00ff */
[----:B------:R-:W-:-:S02]  /*0f30*/  CS2R R120, SRZ ;  /* 0x0000000000787805 */ /* 0x000fc4000001ff00 */
[----:B------:R-:W-:Y:S02]  /*0f40*/  CS2R R122, SRZ ;  /* 0x00000000007a7805 */ /* 0x000fe4000001ff00 */
[----:B------:R-:W-:Y:S01]  /*0f50*/  CS2R R124, SRZ ;  /* 0x00000000007c7805 */ /* 0x000fe2000001ff00 */
[----:B------:R-:W-:Y:S01]  /*0f60*/  IMAD.MOV R12, RZ, RZ, -R6 ;  /* 0x000000ffff0c7224 */ /* 0x000fe200078e0a06 */
[----:B------:R-:W-:Y:S01]  /*0f70*/  SGXT.U32 R6, R25, 0x1 ;  /* 0x000000011906781a */ /* 0x000fe20000000000 */
[----:B------:R-:W-:Y:S01]  /*0f80*/  IMAD.HI.U32 R8, R4, R17, RZ ;  /* 0x0000001104087227 */ /* 0x000fe200078e00ff */
[----:B------:R-:W-:Y:S02]  /*0f90*/  CS2R R126, SRZ ;  /* 0x00000000007e7805 */ /* 0x000fe4000001ff00 */
[----:B------:R-:W-:Y:S02]  /*0fa0*/  CS2R R128, SRZ ;  /* 0x0000000000807805 */ /* 0x000fe4000001ff00 */
[----:B------:R-:W-:Y:S01]  /*0fb0*/  CS2R R130, SRZ ;  /* 0x0000000000827805 */ /* 0x000fe2000001ff00 */
[C---:B------:R-:W-:Y:S01]  /*0fc0*/  IMAD R4, R14.reuse, R11, R9 ;  /* 0x0000000b0e047224 */ /* 0x040fe200078e0209 */
[----:B------:R-:W-:Y:S01]  /*0fd0*/  CS2R R132, SRZ ;  /* 0x0000000000847805 */ /* 0x000fe2000001ff00 */
[----:B------:R-:W-:Y:S01]  /*0fe0*/  IMAD.MOV R9, RZ, RZ, -R5 ;  /* 0x000000ffff097224 */ /* 0x000fe200078e0a05 */
[----:B------:R-:W-:Y:S01]  /*0ff0*/  CS2R R134, SRZ ;  /* 0x0000000000867805 */ /* 0x000fe2000001ff00 */
[C---:B------:R-:W-:Y:S01]  /*1000*/  IMAD R5, R14.reuse, R12, R13 ;  /* 0x0000000c0e057224 */ /* 0x040fe200078e020d */
[----:B------:R-:W-:Y:S01]  /*1010*/  ISETP.GT.U32.AND P2, PT, R14, R4, PT ;  /* 0x000000040e00720c */ /* 0x000fe20003f44070 */
[----:B------:R-:W-:Y:S01]  /*1020*/  IMAD.MOV R11, RZ, RZ, -R8 ;  /* 0x000000ffff0b7224 */ /* 0x000fe200078e0a08 */
[----:B------:R-:W-:Y:S01]  /*1030*/  LOP3.LUT R8, R58, R6, RZ, 0xfc, !PT ;  /* 0x000000063a087212 */ /* 0x000fe200078efcff */
[C---:B------:R-:W-:Y:S01]  /*1040*/  IMAD R9, R14.reuse, R9, R15 ;  /* 0x000000090e097224 */ /* 0x040fe200078e020f */
[C---:B------:R-:W-:Y:S01]  /*1050*/  ISETP.GT.U32.AND P0, PT, R14.reuse, R5, PT ;  /* 0x000000050e00720c */ /* 0x040fe20003f04070 */
[----:B------:R-:W-:Y:S01]  /*1060*/  IMAD R11, R14, R11, R17 ;  /* 0x0000000b0e0b7224 */ /* 0x000fe200078e0211 */
[----:B------:R-:W-:-:S02]  /*1070*/  LOP3.LUT R6, R8, 0x3e, RZ, 0xfc, !PT ;  /* 0x0000003e08067812 */ /* 0x000fc400078efcff */
[----:B------:R-:W-:Y:S02]  /*1080*/  CS2R R136, SRZ ;  /* 0x0000000000887805 */ /* 0x000fe4000001ff00 */
[C---:B------:R-:W-:Y:S02]  /*1090*/  ISETP.GT.U32.AND P4, PT, R14.reuse, R9, PT ;  /* 0x000000090e00720c */ /* 0x040fe40003f84070 */
[----:B------:R-:W-:Y:S02]  /*10a0*/  CS2R R138, SRZ ;  /* 0x00000000008a7805 */ /* 0x000fe4000001ff00 */
[----:B------:R-:W-:Y:S02]  /*10b0*/  ISETP.GT.U32.AND P1, PT, R14, R11, PT ;  /* 0x0000000b0e00720c */ /* 0x000fe40003f24070 */
[----:B------:R-:W-:Y:S02]  /*10c0*/  CS2R R140, SRZ ;  /* 0x00000000008c7805 */ /* 0x000fe4000001ff00 */
[----:B------:R-:W-:Y:S01]  /*10d0*/  LOP3.LUT R13, R8, 0x3a, RZ, 0xfc, !PT ;  /* 0x0000003a080d7812 */ /* 0x000fe200078efcff */
[----:B------:R-:W-:Y:S01]  /*10e0*/  @!P2 IMAD.IADD R4, R4, 0x1, -R14 ;  /* 0x000000010404a824 */ /* 0x000fe200078e0a0e */
[----:B------:R-:W-:-:S02]  /*10f0*/  IABS R15, R6 ;  /* 0x00000006000f7213 */ /* 0x000fc40000000000 */
[----:B------:R-:W-:Y:S02]  /*1100*/  CS2R R142, SRZ ;  /* 0x00000000008e7805 */ /* 0x000fe4000001ff00 */
[----:B------:R-:W-:Y:S01]  /*1110*/  IABS R18, R13 ;  /* 0x0000000d00127213 */ /* 0x000fe20000000000 */
[--C-:B------:R-:W-:Y:S01]  /*1120*/  @!P0 IMAD.IADD R5, R5, 0x1, -R14.reuse ;  /* 0x0000000105058824 */ /* 0x100fe200078e0a0e */
[----:B------:R-:W-:Y:S02]  /*1130*/  ISETP.GT.U32.AND P5, PT, R14, R4, PT ;  /* 0x000000040e00720c */ /* 0x000fe40003fa4070 */
[----:B------:R-:W-:Y:S02]  /*1140*/  CS2R R144, SRZ ;  /* 0x0000000000907805 */ /* 0x000fe4000001ff00 */
[----:B------:R-:W-:Y:S01]  /*1150*/  ISETP.GE.AND P6, PT, R6, RZ, PT ;  /* 0x000000ff0600720c */ /* 0x000fe20003fc6270 */
[--C-:B------:R-:W-:Y:S01]  /*1160*/  @!P4 IMAD.IADD R9, R9, 0x1, -R14.reuse ;  /* 0x000000010909c824 */ /* 0x100fe200078e0a0e */
[----:B------:R-:W-:Y:S01]  /*1170*/  ISETP.GT.U32.AND P0, PT, R14, R5, PT ;  /* 0x000000050e00720c */ /* 0x000fe20003f04070 */
[----:B------:R-:W-:Y:S01]  /*1180*/  @!P1 IMAD.IADD R11, R11, 0x1, -R14 ;  /* 0x000000010b0b9824 */ /* 0x000fe200078e0a0e */
[----:B------:R-:W-:Y:S01]  /*1190*/  LOP3.LUT R12, R8, 0x3c, RZ, 0xfc, !PT ;  /* 0x0000003c080c7812 */ /* 0x000fe200078efcff */
[----:B------:R-:W-:Y:S01]  /*11a0*/  IMAD.HI.U32 R6, R7, R15, RZ ;  /* 0x0000000f07067227 */ /* 0x000fe200078e00ff */
[----:B------:R-:W-:-:S02]  /*11b0*/  ISETP.GT.U32.AND P1, PT, R14, R9, PT ;  /* 0x000000090e00720c */ /* 0x000fc40003f24070 */
[----:B------:R-:W-:Y:S02]  /*11c0*/  CS2R R146, SRZ ;  /* 0x0000000000927805 */ /* 0x000fe4000001ff00 */
[----:B------:R-:W-:Y:S01]  /*11d0*/  ISETP.GT.U32.AND P4, PT, R14, R11, PT ;  /* 0x0000000b0e00720c */ /* 0x000fe20003f84070 */
[----:B------:R-:W-:Y:S01]  /*11e0*/  IMAD.MOV R6, RZ, RZ, -R6 ;  /* 0x000000ffff067224 */ /* 0x000fe200078e0a06 */
[----:B------:R-:W-:Y:S01]  /*11f0*/  ISETP.GE.AND P2, PT, R13, RZ, PT ;  /* 0x000000ff0d00720c */ /* 0x000fe20003f46270 */
[----:B------:R-:W-:Y:S01]  /*1200*/  IMAD.HI.U32 R13, R7, R18, RZ ;  /* 0x00000012070d7227 */ /* 0x000fe200078e00ff */
[----:B------:R-:W-:Y:S02]  /*1210*/  IABS R16, R12 ;  /* 0x0000000c00107213 */ /* 0x000fe40000000000 */
[----:B------:R-:W-:Y:S02]  /*1220*/  CS2R R148, SRZ ;  /* 0x0000000000947805 */ /* 0x000fe4000001ff00 */
[----:B------:R-:W-:Y:S01]  /*1230*/  ISETP.GE.AND P3, PT, R12, RZ, PT ;  /* 0x000000ff0c00720c */ /* 0x000fe20003f66270 */
[--C-:B------:R-:W-:Y:S01]  /*1240*/  @!P0 IMAD.IADD R5, R5, 0x1, -R14.reuse ;  /* 0x0000000105058824 */ /* 0x100fe200078e0a0e */
[----:B------:R-:W-:Y:S01]  /*1250*/  ISETP.GE.AND P0, PT, R56, RZ, PT ;  /* 0x000000ff3800720c */ /* 0x000fe20003f06270 */
[----:B------:R-:W-:Y:S01]  /*1260*/  IMAD.MOV R19, RZ, RZ, -R13 ;  /* 0x000000ffff137224 */ /* 0x000fe200078e0a0d */
[----:B------:R-:W-:Y:S01]  /*1270*/  LOP3.LUT R25, R8, 0x2e, RZ, 0xfc, !PT ;  /* 0x0000002e08197812 */ /* 0x000fe200078efcff */
[----:B------:R-:W-:Y:S01]  /*1280*/  IMAD R13, R0, R6, R15 ;  /* 0x00000006000d7224 */ /* 0x000fe200078e020f */
[----:B------:R-:W-:Y:S01]  /*1290*/  LOP3.LUT R28, R8, 0x22, RZ, 0xfc, !PT ;  /* 0x00000022081c7812 */ /* 0x000fe200078efcff */
[----:B------:R-:W-:Y:S01]  /*12a0*/  IMAD.MOV.U32 R6, RZ, RZ, R5 ;  /* 0x000000ffff067224 */ /* 0x000fe200078e0005 */
[----:B------:R-:W-:Y:S01]  /*12b0*/  IABS R29, R25 ;  /* 0x00000019001d7213 */ /* 0x000fe20000000000 */
[----:B------:R-:W-:Y:S01]  /*12c0*/  @!P5 IMAD.IADD R4, R4, 0x1, -R14 ;  /* 0x000000010404d824 */ /* 0x000fe200078e0a0e */
[----:B------:R-:W-:Y:S01]  /*12d0*/  ISETP.GE.AND P5, PT, R57, RZ, PT ;  /* 0x000000ff3900720c */ /* 0x000fe20003fa6270 */
[----:B------:R-:W-:Y:S01]  /*12e0*/  IMAD.HI.U32 R12, R7, R16, RZ ;  /* 0x00000010070c7227 */ /* 0x000fe200078e00ff */
[----:B------:R-:W-:-:S02]  /*12f0*/  IABS R41, R28 ;  /* 0x0000001c00297213 */ /* 0x000fc40000000000 */
[----:B------:R-:W-:Y:S02]  /*1300*/  CS2R R150, SRZ ;  /* 0x0000000000967805 */ /* 0x000fe4000001ff00 */
[----:B------:R-:W-:Y:S01]  /*1310*/  LOP3.LUT R30, R8, 0x18, RZ, 0xfc, !PT ;  /* 0x00000018081e7812 */ /* 0x000fe200078efcff */
[--C-:B------:R-:W-:Y:S01]  /*1320*/  @!P1 IMAD.IADD R9, R9, 0x1, -R14.reuse ;  /* 0x0000000109099824 */ /* 0x100fe200078e0a0e */
[----:B------:R-:W-:Y:S01]  /*1330*/  ISETP.GE.AND P1, PT, R27, RZ, PT ;  /* 0x000000ff1b00720c */ /* 0x000fe20003f26270 */
[----:B------:R-:W-:Y:S01]  /*1340*/  @!P4 IMAD.IADD R11, R11, 0x1, -R14 ;  /* 0x000000010b0bc824 */ /* 0x000fe200078e0a0e */
[----:B------:R-:W-:Y:S01]  /*1350*/  ISETP.GE.AND P4, PT, R26, RZ, PT ;  /* 0x000000ff1a00720c */ /* 0x000fe20003f86270 */
[----:B------:R-:W-:Y:S01]  /*1360*/  @!P0 IMAD.MOV R6, RZ, RZ, -R6 ;  /* 0x000000ffff068224 */ /* 0x000fe200078e0a06 */
[----:B------:R-:W-:Y:S01]  /*1370*/  ISETP.GT.U32.AND P0, PT, R0, R13, PT ;  /* 0x0000000d0000720c */ /* 0x000fe20003f04070 */
[----:B------:R-:W-:Y:S01]  /*1380*/  IMAD.MOV R17, RZ, RZ, -R12 ;  /* 0x000000ffff117224 */ /* 0x000fe200078e0a0c */
[----:B------:R-:W-:Y:S01]  /*1390*/  LOP3.LUT R26, R8, 0x2c, RZ, 0xfc, !PT ;  /* 0x0000002c081a7812 */ /* 0x000fe200078efcff */
[----:B------:R-:W-:Y:S01]  /*13a0*/  VIADD R12, R248, 0x10000 ;  /* 0x00010000f80c7836 */ /* 0x000fe20000000000 */
[----:B------:R-:W-:Y:S01]  /*13b0*/  IABS R51, R30 ;  /* 0x0000001e00337213 */ /* 0x000fe20000000000 */
[----:B------:R-:W-:Y:S01]  /*13c0*/  IMAD R15, R0, R17, R16 ;  /* 0x00000011000f7224 */ /* 0x000fe200078e0210 */
[----:B------:R-:W-:Y:S01]  /*13d0*/  IABS R31, R26 ;  /* 0x0000001a001f7213 */ /* 0x000fe20000000000 */
[----:B------:R-:W-:Y:S01]  /*13e0*/  @!P5 IMAD.MOV R4, RZ, RZ, -R4 ;  /* 0x000000ffff04d224 */ /* 0x000fe200078e0a04 */
[----:B------:R-:W-:Y:S01]  /*13f0*/  SHF.R.U32.HI R14, RZ, 0x4, R12 ;  /* 0x00000004ff0e7819 */ /* 0x000fe2000001160c */
[----:B------:R-:W-:Y:S01]  /*1400*/  IMAD.MOV.U32 R12, RZ, RZ, R9 ;  /* 0x000000ffff0c7224 */ /* 0x000fe200078e0009 */
[----:B------:R-:W-:Y:S01]  /*1410*/  ISETP.NE.AND P5, PT, R2, RZ, PT ;  /* 0x000000ff0200720c */ /* 0x000fe20003fa5270 */
[----:B------:R-:W-:Y:S01]  /*1420*/  @!P4 IMAD.MOV R11, RZ, RZ, -R11 ;  /* 0x000000ffff0bc224 */ /* 0x000fe200078e0a0b */
[----:B------:R-:W-:Y:S01]  /*1430*/  LOP3.LUT R9, RZ, R2, RZ, 0x33, !PT ;  /* 0x00000002ff097212 */ /* 0x000fe200078e33ff */
[----:B------:R-:W-:Y:S01]  /*1440*/  @!P1 IMAD.MOV R12, RZ, RZ, -R12 ;  /* 0x000000ffff0c9224 */ /* 0x000fe200078e0a0c */
[C---:B------:R-:W-:Y:S01]  /*1450*/  ISETP.GT.U32.AND P1, PT, R0.reuse, R15, PT ;  /* 0x0000000f0000720c */ /* 0x040fe20003f24070 */
[----:B------:R-:W-:Y:S01]  /*1460*/  @!P0 IMAD.IADD R13, R13, 0x1, -R0 ;  /* 0x000000010d0d8824 */ /* 0x000fe200078e0a00 */
[C---:B------:R-:W-:Y:S01]  /*1470*/  SEL R5, R9.reuse, R4, !P5 ;  /* 0x0000000409057207 */ /* 0x040fe20006800000 */
[----:B------:R-:W-:Y:S01]  /*1480*/  IMAD R17, R0, R19, R18 ;  /* 0x0000001300117224 */ /* 0x000fe200078e0212 */
[----:B------:R-:W-:-:S02]  /*1490*/  SEL R4, R9, R6, !P5 ;  /* 0x0000000609047207 */ /* 0x000fc40006800000 */
[----:B------:R-:W-:Y:S02]  /*14a0*/  CS2R R88, SRZ ;  /* 0x0000000000587805 */ /* 0x000fe4000001ff00 */
[----:B------:R-:W-:Y:S01]  /*14b0*/  SEL R2, R9, R12, !P5 ;  /* 0x0000000c09027207 */ /* 0x000fe20006800000 */
[----:B------:R-:W-:Y:S01]  /*14c0*/  IMAD R5, R5, R77, RZ ;  /* 0x0000004d05057224 */ /* 0x000fe200078e02ff */
[----:B------:R-:W-:Y:S01]  /*14d0*/  SEL R6, R9, R11, !P5 ;  /* 0x0000000b09067207 */ /* 0x000fe20006800000 */
[----:B------:R-:W-:Y:S01]  /*14e0*/  IMAD.MOV.U32 R9, RZ, RZ, RZ ;  /* 0x000000ffff097224 */ /* 0x000fe200078e00ff */
[----:B------:R-:W-:Y:S01]  /*14f0*/  ISETP.GT.U32.AND P5, PT, R0, R13, PT ;  /* 0x0000000d0000720c */ /* 0x000fe20003fa4070 */
[-C--:B------:R-:W-:Y:S01]  /*1500*/  IMAD R4, R4, R77.reuse, RZ ;  /* 0x0000004d04047224 */ /* 0x080fe200078e02ff */
[----:B------:R-:W-:Y:S01]  /*1510*/  SGXT.U32 R14, R14, 0xe ;  /* 0x0000000e0e0e781a */ /* 0x000fe20000000000 */
[----:B------:R-:W-:Y:S01]  /*1520*/  @!P1 IMAD.IADD R15, R15, 0x1, -R0 ;  /* 0x000000010f0f9824 */ /* 0x000fe200078e0a00 */
[----:B------:R-:W-:Y:S01]  /*1530*/  LOP3.LUT R11, R8, 0x38, RZ, 0xfc, !PT ;  /* 0x00000038080b7812 */ /* 0x000fe200078efcff */
[-C--:B------:R-:W-:Y:S01]  /*1540*/  IMAD R2, R2, R77.reuse, RZ ;  /* 0x0000004d02027224 */ /* 0x080fe200078e02ff */
[----:B------:R-:W-:Y:S01]  /*1550*/  R2UR UR18, R14 ;  /* 0x000000000e1272ca */ /* 0x000fe200000e0000 */
[----:B------:R-:W-:Y:S01]  /*1560*/  IMAD R6, R6, R77, RZ ;  /* 0x0000004d06067224 */ /* 0x000fe200078e02ff */
[----:B------:R-:W-:-:S02]  /*1570*/  IADD3 R22, P0, R14, 0x2, RZ ;  /* 0x000000020e167810 */ /* 0x000fc40007f1e0ff */
[----:B------:R-:W-:Y:S02]  /*1580*/  CS2R R90, SRZ ;  /* 0x00000000005a7805 */ /* 0x000fe4000001ff00 */
[----:B------:R-:W-:Y:S02]  /*1590*/  IABS R14, R11 ;  /* 0x0000000b000e7213 */ /* 0x000fe40000000000 */
[----:B------:R-:W-:Y:S02]  /*15a0*/  CS2R R92, SRZ ;  /* 0x00000000005c7805 */ /* 0x000fe4000001ff00 */
[----:B------:R-:W-:Y:S01]  /*15b0*/  IADD3.X R24, R9, 0x40000040, RZ, P0, !PT ;  /* 0x4000004009187810 */ /* 0x000fe200007fe4ff */
[----:B------:R-:W-:Y:S01]  /*15c0*/  @!P5 IMAD.IADD R13, R13, 0x1, -R0 ;  /* 0x000000010d0dd824 */ /* 0x000fe200078e0a00 */
[C---:B------:R-:W-:Y:S01]  /*15d0*/  ISETP.GT.U32.AND P4, PT, R0.reuse, R17, PT ;  /* 0x000000110000720c */ /* 0x040fe20003f84070 */
[----:B------:R-:W-:Y:S01]  /*15e0*/  IMAD.HI.U32 R9, R7, R14, RZ ;  /* 0x0000000e07097227 */ /* 0x000fe200078e00ff */
[----:B------:R-:W-:-:S02]  /*15f0*/  ISETP.GT.U32.AND P5, PT, R0, R15, PT ;  /* 0x0000000f0000720c */ /* 0x000fc40003fa4070 */
[----:B------:R-:W-:Y:S02]  /*1600*/  CS2R R94, SRZ ;  /* 0x00000000005e7805 */ /* 0x000fe4000001ff00 */
[C---:B------:R-:W-:Y:S01]  /*1610*/  LOP3.LUT R18, R8.reuse, 0x34, RZ, 0xfc, !PT ;  /* 0x0000003408127812 */ /* 0x040fe200078efcff */
[----:B------:R-:W-:Y:S01]  /*1620*/  IMAD.MOV R9, RZ, RZ, -R9 ;  /* 0x000000ffff097224 */ /* 0x000fe200078e0a09 */
[----:B------:R-:W-:Y:S01]  /*1630*/  LOP3.LUT R12, R8, 0x36, RZ, 0xfc, !PT ;  /* 0x00000036080c7812 */ /* 0x000fe200078efcff */
[----:B------:R-:W-:Y:S01]  /*1640*/  @!P6 IMAD.MOV R13, RZ, RZ, -R13 ;  /* 0x000000ffff0de224 */ /* 0x000fe200078e0a0d */
[----:B------:R-:W-:Y:S01]  /*1650*/  IABS R19, R18 ;  /* 0x0000001200137213 */ /* 0x000fe20000000000 */
[----:B------:R-:W-:Y:S01]  /*1660*/  IMAD R9, R0, R9, R14 ;  /* 0x0000000900097224 */ /* 0x000fe200078e020e */
[----:B------:R-:W-:Y:S02]  /*1670*/  IABS R16, R12 ;  /* 0x0000000c00107213 */ /* 0x000fe40000000000 */
[----:B------:R-:W-:-:S02]  /*1680*/  CS2R R96, SRZ ;  /* 0x0000000000607805 */ /* 0x000fc4000001ff00 */
[----:B------:R-:W-:Y:S01]  /*1690*/  ISETP.GE.AND P1, PT, R12, RZ, PT ;  /* 0x000000ff0c00720c */ /* 0x000fe20003f26270 */
[--C-:B------:R-:W-:Y:S01]  /*16a0*/  @!P4 IMAD.IADD R17, R17, 0x1, -R0.reuse ;  /* 0x000000011111c824 */ /* 0x100fe200078e0a00 */
[----:B------:R-:W-:Y:S01]  /*16b0*/  ISETP.GE.AND P0, PT, R11, RZ, PT ;  /* 0x000000ff0b00720c */ /* 0x000fe20003f06270 */
[----:B------:R-:W-:Y:S01]  /*16c0*/  @!P5 IMAD.IADD R15, R15, 0x1, -R0 ;  /* 0x000000010f0fd824 */ /* 0x000fe200078e0a00 */
[C---:B------:R-:W-:Y:S01]  /*16d0*/  ISETP.GT.U32.AND P5, PT, R0.reuse, R9, PT ;  /* 0x000000090000720c */ /* 0x040fe20003fa4070 */
[C---:B------:R-:W-:Y:S01]  /*16e0*/  IMAD.HI.U32 R12, R7.reuse, R19, RZ ;  /* 0x00000013070c7227 */ /* 0x040fe200078e00ff */
[----:B------:R-:W-:Y:S02]  /*16f0*/  ISETP.GT.U32.AND P4, PT, R0, R17, PT ;  /* 0x000000110000720c */ /* 0x000fe40003f84070 */
[----:B------:R-:W-:Y:S02]  /*1700*/  CS2R R98, SRZ ;  /* 0x0000000000627805 */ /* 0x000fe4000001ff00 */
[----:B------:R-:W-:Y:S01]  /*1710*/  LOP3.LUT R14, R8, 0x32, RZ, 0xfc, !PT ;  /* 0x00000032080e7812 */ /* 0x000fe200078efcff */
[----:B------:R-:W-:Y:S01]  /*1720*/  IMAD.HI.U32 R11, R7, R16, RZ ;  /* 0x00000010070b7227 */ /* 0x000fe200078e00ff */
[----:B------:R-:W-:-:S02]  /*1730*/  ISETP.GE.AND P6, PT, R18, RZ, PT ;  /* 0x000000ff1200720c */ /* 0x000fc40003fc6270 */
[----:B------:R-:W-:Y:S02]  /*1740*/  CS2R R100, SRZ ;  /* 0x0000000000647805 */ /* 0x000fe4000001ff00 */
[----:B------:R-:W-:Y:S01]  /*1750*/  IABS R23, R14 ;  /* 0x0000000e00177213 */ /* 0x000fe20000000000 */
[----:B------:R-:W-:Y:S01]  /*1760*/  IMAD.MOV R12, RZ, RZ, -R12 ;  /* 0x000000ffff0c7224 */ /* 0x000fe200078e0a0c */
[C---:B------:R-:W-:Y:S01]  /*1770*/  LOP3.LUT R18, R8.reuse, 0x30, RZ, 0xfc, !PT ;  /* 0x0000003008127812 */ /* 0x040fe200078efcff */
[----:B------:R-:W-:Y:S01]  /*1780*/  IMAD.MOV R11, RZ, RZ, -R11 ;  /* 0x000000ffff0b7224 */ /* 0x000fe200078e0a0b */
[----:B------:R-:W-:Y:S01]  /*1790*/  LOP3.LUT R32, R8, 0xa, RZ, 0xfc, !PT ;  /* 0x0000000a08207812 */ /* 0x000fe200078efcff */
[C---:B------:R-:W-:Y:S01]  /*17a0*/  IMAD R19, R0.reuse, R12, R19 ;  /* 0x0000000c00137224 */ /* 0x040fe200078e0213 */
[----:B------:R-:W-:Y:S01]  /*17b0*/  IABS R27, R18 ;  /* 0x00000012001b7213 */ /* 0x000fe20000000000 */
[C---:B------:R-:W-:Y:S01]  /*17c0*/  IMAD R11, R0.reuse, R11, R16 ;  /* 0x0000000b000b7224 */ /* 0x040fe200078e0210 */
[----:B------:R-:W-:Y:S01]  /*17d0*/  IABS R65, R32 ;  /* 0x0000002000417213 */ /* 0x000fe20000000000 */
[--C-:B------:R-:W-:Y:S01]  /*17e0*/  @!P5 IMAD.IADD R9, R9, 0x1, -R0.reuse ;  /* 0x000000010909d824 */ /* 0x100fe200078e0a00 */
[C---:B------:R-:W-:Y:S01]  /*17f0*/  ISETP.GT.U32.AND P5, PT, R0.reuse, R19, PT ;  /* 0x000000130000720c */ /* 0x040fe20003fa4070 */
[----:B------:R-:W-:Y:S01]  /*1800*/  @!P4 IMAD.IADD R17, R17, 0x1, -R0 ;  /* 0x000000011111c824 */ /* 0x000fe200078e0a00 */
[C---:B------:R-:W-:Y:S01]  /*1810*/  ISETP.GT.U32.AND P4, PT, R0.reuse, R11, PT ;  /* 0x0000000b0000720c */ /* 0x040fe20003f84070 */
[----:B------:R-:W-:Y:S01]  /*1820*/  @!P3 IMAD.MOV R15, RZ, RZ, -R15 ;  /* 0x000000ffff0fb224 */ /* 0x000fe200078e0a0f */
[----:B------:R-:W-:Y:S01]  /*1830*/  ISETP.GT.U32.AND P3, PT, R0, R9, PT ;  /* 0x000000090000720c */ /* 0x000fe20003f64070 */
[----:B------:R-:W-:Y:S01]  /*1840*/  IMAD.HI.U32 R12, R7, R23, RZ ;  /* 0x00000017070c7227 */ /* 0x000fe200078e00ff */
[----:B------:R-:W-:-:S02]  /*1850*/  LOP3.LUT R34, R8, 0x8, RZ, 0xfc, !PT ;  /* 0x0000000808227812 */ /* 0x000fc400078efcff */
[----:B------:R-:W-:Y:S02]  /*1860*/  CS2R R102, SRZ ;  /* 0x0000000000667805 */ /* 0x000fe4000001ff00 */
[----:B------:R-:W-:Y:S01]  /*1870*/  LOP3.LUT R36, R8, 0x4, RZ, 0xfc, !PT ;  /* 0x0000000408247812 */ /* 0x000fe200078efcff */
[----:B------:R-:W-:Y:S01]  /*1880*/  IMAD.MOV R12, RZ, RZ, -R12 ;  /* 0x000000ffff0c7224 */ /* 0x000fe200078e0a0c */
[----:B------:R-:W-:Y:S01]  /*1890*/  IABS R67, R34 ;  /* 0x0000002200437213 */ /* 0x000fe20000000000 */
[----:B------:R-:W-:Y:S01]  /*18a0*/  @!P2 IMAD.MOV R17, RZ, RZ, -R17 ;  /* 0x000000ffff11a224 */ /* 0x000fe200078e0a11 */
[----:B------:R-:W-:Y:S01]  /*18b0*/  ISETP.GE.AND P2, PT, R14, RZ, PT ;  /* 0x000000ff0e00720c */ /* 0x000fe20003f46270 */
[--C-:B------:R-:W-:Y:S01]  /*18c0*/  @!P5 IMAD.IADD R19, R19, 0x1, -R0.reuse ;  /* 0x000000011313d824 */ /* 0x100fe200078e0a00 */
[----:B------:R-:W-:Y:S01]  /*18d0*/  IABS R71, R8 ;  /* 0x0000000800477213 */ /* 0x000fe20000000000 */
[----:B------:R-:W-:Y:S01]  /*18e0*/  @!P4 IMAD.IADD R11, R11, 0x1, -R0 ;  /* 0x000000010b0bc824 */ /* 0x000fe200078e0a00 */
[----:B------:R-:W-:Y:S01]  /*18f0*/  LOP3.LUT R38, R8, 0x2, RZ, 0xfc, !PT ;  /* 0x0000000208267812 */ /* 0x000fe200078efcff */
[----:B------:R-:W-:Y:S01]  /*1900*/  IMAD.HI.U32 R14, R7, R29, RZ ;  /* 0x0000001d070e7227 */ /* 0x000fe200078e00ff */
[----:B------:R-:W-:-:S02]  /*1910*/  ISETP.GT.U32.AND P5, PT, R0, R19, PT ;  /* 0x000000130000720c */ /* 0x000fc40003fa4070 */
[----:B------:R-:W-:Y:S02]  /*1920*/  CS2R R104, SRZ ;  /* 0x0000000000687805 */ /* 0x000fe4000001ff00 */
[C---:B------:R-:W-:Y:S01]  /*1930*/  ISETP.GT.U32.AND P4, PT, R0.reuse, R11, PT ;  /* 0x0000000b0000720c */ /* 0x040fe20003f84070 */
[----:B------:R-:W-:Y:S01]  /*1940*/  IMAD R23, R0, R12, R23 ;  /* 0x0000000c00177224 */ /* 0x000fe200078e0217 */
[----:B------:R-:W-:Y:S01]  /*1950*/  IABS R73, R38 ;  /* 0x0000002600497213 */ /* 0x000fe20000000000 */
[----:B------:R-:W-:Y:S01]  /*1960*/  IMAD.HI.U32 R16, R7, R31, RZ ;  /* 0x0000001f07107227 */ /* 0x000fe200078e00ff */
[----:B------:R-:W-:Y:S02]  /*1970*/  R2UR UR6, R22 ;  /* 0x00000000160672ca */ /* 0x000fe400000e0000 */
[----:B------:R-:W-:Y:S02]  /*1980*/  CS2R R106, SRZ ;  /* 0x00000000006a7805 */ /* 0x000fe4000001ff00 */
[----:B------:R-:W-:Y:S01]  /*1990*/  R2UR UR7, R24 ;  /* 0x00000000180772ca */ /* 0x000fe200000e0000 */
[----:B------:R-:W-:Y:S01]  /*19a0*/  IMAD.MOV R14, RZ, RZ, -R14 ;  /* 0x000000ffff0e7224 */ /* 0x000fe200078e0a0e */
[----:B------:R-:W-:Y:S01]  /*19b0*/  CS2R R108, SRZ ;  /* 0x00000000006c7805 */ /* 0x000fe2000001ff00 */
[----:B------:R-:W-:Y:S01]  /*19c0*/  @!P3 IMAD.IADD R9, R9, 0x1, -R0 ;  /* 0x000000010909b824 */ /* 0x000fe200078e0a00 */
[----:B------:R-:W-:Y:S01]  /*19d0*/  ISETP.GT.U32.AND P3, PT, R0, R23, PT ;  /* 0x000000170000720c */ /* 0x000fe20003f64070 */
[----:B------:R-:W-:Y:S01]  /*19e0*/  IMAD.HI.U32 R12, R7, R27, RZ ;  /* 0x0000001b070c7227 */ /* 0x000fe200078e00ff */
[----:B------:R-:W-:-:S02]  /*19f0*/  CS2R R110, SRZ ;  /* 0x00000000006e7805 */ /* 0x000fc4000001ff00 */
[----:B------:R-:W-:Y:S02]  /*1a00*/  CS2R R112, SRZ ;  /* 0x0000000000707805 */ /* 0x000fe4000001ff00 */
[----:B------:R-:W-:Y:S01]  /*1a10*/  CS2R R114, SRZ ;  /* 0x0000000000727805 */ /* 0x000fe2000001ff00 */
[----:B------:R-:W-:Y:S01]  /*1a20*/  IMAD.MOV R16, RZ, RZ, -R16 ;  /* 0x000000ffff107224 */ /* 0x000fe200078e0a10 */
[----:B------:R-:W-:Y:S01]  /*1a30*/  CS2R R116, SRZ ;  /* 0x0000000000747805 */ /* 0x000fe2000001ff00 */
[C---:B------:R-:W-:Y:S01]  /*1a40*/  IMAD R29, R0.reuse, R14, R29 ;  /* 0x0000000e001d7224 */ /* 0x040fe200078e021d */
[----:B------:R-:W-:Y:S01]  /*1a50*/  CS2R R118, SRZ ;  /* 0x0000000000767805 */ /* 0x000fe2000001ff00 */
[----:B------:R-:W-:Y:S01]  /*1a60*/  IMAD.MOV R12, RZ, RZ, -R12 ;  /* 0x000000ffff0c7224 */ /* 0x000fe200078e0a0c */
[----:B------:R-:W-:Y:S01]  /*1a70*/  CS2R R82, SRZ ;  /* 0x0000000000527805 */ /* 0x000fe2000001ff00 */
[----:B------:R-:W-:Y:S01]  /*1a80*/  IMAD R31, R0, R16, R31 ;  /* 0x00000010001f7224 */ /* 0x000fe200078e021f */
[----:B------:R-:W-:Y:S01]  /*1a90*/  LOP3.LUT R16, R8, 0x28, RZ, 0xfc, !PT ;  /* 0x0000002808107812 */ /* 0x000fe200078efcff */
[--C-:B------:R-:W-:Y:S01]  /*1aa0*/  @!P5 IMAD.IADD R19, R19, 0x1, -R0.reuse ;  /* 0x000000011313d824 */ /* 0x100fe200078e0a00 */
[----:B------:R-:W-:Y:S01]  /*1ab0*/  ISETP.GT.U32.AND P5, PT, R0, R29, PT ;  /* 0x0000001d0000720c */ /* 0x000fe20003fa4070 */
[--C-:B------:R-:W-:Y:S01]  /*1ac0*/  @!P4 IMAD.IADD R11, R11, 0x1, -R0.reuse ;  /* 0x000000010b0bc824 */ /* 0x100fe200078e0a00 */
[----:B------:R-:W-:Y:S01]  /*1ad0*/  ISETP.GE.AND P4, PT, R18, RZ, PT ;  /* 0x000000ff1200720c */ /* 0x000fe20003f86270 */
[----:B------:R-:W-:Y:S01]  /*1ae0*/  IMAD R27, R0, R12, R27 ;  /* 0x0000000c001b7224 */ /* 0x000fe200078e021b */
[----:B------:R-:W-:Y:S01]  /*1af0*/  LOP3.LUT R18, R8, 0x2a, RZ, 0xfc, !PT ;  /* 0x0000002a08127812 */ /* 0x000fe200078efcff */
[----:B------:R-:W-:Y:S01]  /*1b00*/  @!P6 IMAD.MOV R19, RZ, RZ, -R19 ;  /* 0x000000ffff13e224 */ /* 0x000fe200078e0a13 */
[C---:B------:R-:W-:Y:S01]  /*1b10*/  ISETP.GT.U32.AND P6, PT, R0.reuse, R31, PT ;  /* 0x0000001f0000720c */ /* 0x040fe20003fc4070 */
[--C-:B------:R-:W-:Y:S01]  /*1b20*/  @!P3 IMAD.IADD R23, R23, 0x1, -R0.reuse ;  /* 0x000000011717b824 */ /* 0x100fe200078e0a00 */
[C---:B------:R-:W-:Y:S01]  /*1b30*/  ISETP.GT.U32.AND P3, PT, R0.reuse, R27, PT ;  /* 0x0000001b0000720c */ /* 0x040fe20003f64070 */
[----:B------:R-:W-:Y:S01]  /*1b40*/  @!P0 IMAD.MOV R9, RZ, RZ, -R9 ;  /* 0x000000ffff098224 */ /* 0x000fe200078e0a09 */
[----:B------:R-:W-:Y:S01]  /*1b50*/  IABS R14, R18 ;  /* 0x00000012000e7213 */ /* 0x000fe20000000000 */
[----:B------:R-:W-:Y:S01]  /*1b60*/  @!P1 IMAD.MOV R11, RZ, RZ, -R11 ;  /* 0x000000ffff0b9224 */ /* 0x000fe200078e0a0b */
[----:B------:R-:W-:Y:S01]  /*1b70*/  ISETP.GT.U32.AND P0, PT, R0, R23, PT ;  /* 0x000000170000720c */ /* 0x000fe20003f04070 */
[----:B------:R-:W-:Y:S01]  /*1b80*/  @!P5 IMAD.IADD R29, R29, 0x1, -R0 ;  /* 0x000000011d1dd824 */ /* 0x000fe200078e0a00 */
[----:B------:R-:W-:Y:S01]  /*1b90*/  IABS R35, R16 ;  /* 0x0000001000237213 */ /* 0x000fe20000000000 */
[----:B------:R-:W-:Y:S01]  /*1ba0*/  IMAD.HI.U32 R12, R7, R14, RZ ;  /* 0x0000000e070c7227 */ /* 0x000fe200078e00ff */
[----:B------:R-:W-:-:S02]  /*1bb0*/  ISETP.GE.AND P1, PT, R25, RZ, PT ;  /* 0x000000ff1900720c */ /* 0x000fc40003f26270 */
[----:B------:R-:W-:Y:S02]  /*1bc0*/  CS2R R84, SRZ ;  /* 0x0000000000547805 */ /* 0x000fe4000001ff00 */
[----:B------:R-:W-:Y:S01]  /*1bd0*/  CS2R R86, SRZ ;  /* 0x0000000000567805 */ /* 0x000fe2000001ff00 */
[----:B------:R-:W-:Y:S01]  /*1be0*/  @!P6 IMAD.IADD R31, R31, 0x1, -R0 ;  /* 0x000000011f1fe824 */ /* 0x000fe200078e0a00 */
[----:B------:R-:W-:Y:S01]  /*1bf0*/  ISETP.GT.U32.AND P6, PT, R0, R29, PT ;  /* 0x0000001d0000720c */ /* 0x000fe20003fc4070 */
[----:B------:R-:W-:Y:S01]  /*1c00*/  IMAD.MOV R33, RZ, RZ, -R12 ;  /* 0x000000ffff217224 */ /* 0x000fe200078e0a0c */
[----:B------:R-:W-:Y:S01]  /*1c10*/  UMOV UR19, 0x40000040 ;  /* 0x4000004000137882 */ /* 0x000fe20000000000 */
[----:B------:R-:W-:-:S04]  /*1c20*/  IMAD.HI.U32 R12, R7, R35, RZ ;  /* 0x00000023070c7227 */ /* 0x000fc800078e00ff */
[----:B------:R-:W-:Y:S01]  /*1c30*/  @!P3 IMAD.IADD R27, R27, 0x1, -R0 ;  /* 0x000000011b1bb824 */ /* 0x000fe200078e0a00 */
[----:B------:R-:W-:Y:S01]  /*1c40*/  ISETP.GE.AND P3, PT, R18, RZ, PT ;  /* 0x000000ff1200720c */ /* 0x000fe20003f66270 */
[----:B------:R-:W-:Y:S01]  /*1c50*/  IMAD.MOV R12, RZ, RZ, -R12 ;  /* 0x000000ffff0c7224 */ /* 0x000fe200078e0a0c */
[----:B------:R-:W-:Y:S01]  /*1c60*/  LOP3.LUT R18, R8, 0x26, RZ, 0xfc, !PT ;  /* 0x0000002608127812 */ /* 0x000fe200078efcff */
[--C-:B------:R-:W-:Y:S01]  /*1c70*/  @!P0 IMAD.IADD R23, R23, 0x1, -R0.reuse ;  /* 0x0000000117178824 */ /* 0x100fe200078e0a00 */
[C---:B------:R-:W-:Y:S01]  /*1c80*/  ISETP.GT.U32.AND P5, PT, R0.reuse, R27, PT ;  /* 0x0000001b0000720c */ /* 0x040fe20003fa4070 */
[----:B------:R-:W-:Y:S01]  /*1c90*/  IMAD R35, R0, R12, R35 ;  /* 0x0000000c00237224 */ /* 0x000fe200078e0223 */
[----:B------:R-:W-:Y:S01]  /*1ca0*/  ISETP.GE.AND P0, PT, R26, RZ, PT ;  /* 0x000000ff1a00720c */ /* 0x000fe20003f06270 */
[----:B------:R-:W-:Y:S01]  /*1cb0*/  IMAD.MOV.U32 R25, RZ, RZ, R23 ;  /* 0x000000ffff197224 */ /* 0x000fe200078e0017 */
[----:B------:R-:W-:Y:S01]  /*1cc0*/  LOP3.LUT R26, R8, 0x24, RZ, 0xfc, !PT ;  /* 0x00000024081a7812 */ /* 0x000fe200078efcff */
[----:B------:R-:W-:Y:S01]  /*1cd0*/  @!P6 IMAD.IADD R29, R29, 0x1, -R0 ;  /* 0x000000011d1de824 */ /* 0x000fe200078e0a00 */
[C---:B------:R-:W-:Y:S01]  /*1ce0*/  ISETP.GT.U32.AND P6, PT, R0.reuse, R35, PT ;  /* 0x000000230000720c */ /* 0x040fe20003fc4070 */
[C---:B------:R-:W-:Y:S01]  /*1cf0*/  IMAD R23, R0.reuse, R33, R14 ;  /* 0x0000002100177224 */ /* 0x040fe200078e020e */
[----:B------:R-:W-:Y:S01]  /*1d00*/  IABS R37, R18 ;  /* 0x0000001200257213 */ /* 0x000fe20000000000 */
[----:B------:R-:W-:Y:S01]  /*1d10*/  @!P2 IMAD.MOV R25, RZ, RZ, -R25 ;  /* 0x000000ffff19a224 */ /* 0x000fe200078e0a19 */
[C---:B------:R-:W-:Y:S01]  /*1d20*/  ISETP.GT.U32.AND P2, PT, R0.reuse, R31, PT ;  /* 0x0000001f0000720c */ /* 0x040fe20003f44070 */
[----:B------:R-:W-:Y:S01]  /*1d30*/  @!P1 IMAD.MOV R29, RZ, RZ, -R29 ;  /* 0x000000ffff1d9224 */ /* 0x000fe200078e0a1d */
[----:B------:R-:W-:Y:S01]  /*1d40*/  IABS R39, R26 ;  /* 0x0000001a00277213 */ /* 0x000fe20000000000 */
[----:B------:R-:W-:Y:S01]  /*1d50*/  @!P5 IMAD.IADD R27, R27, 0x1, -R0 ;  /* 0x000000011b1bd824 */ /* 0x000fe200078e0a00 */
[----:B------:R-:W-:Y:S01]  /*1d60*/  ISETP.GT.U32.AND P5, PT, R0, R23, PT ;  /* 0x000000170000720c */ /* 0x000fe20003fa4070 */
[----:B------:R-:W-:-:S04]  /*1d70*/  IMAD.HI.U32 R12, R7, R37, RZ ;  /* 0x00000025070c7227 */ /* 0x000fc800078e00ff */
[----:B------:R-:W-:-:S04]  /*1d80*/  IMAD.HI.U32 R14, R7, R39, RZ ;  /* 0x00000027070e7227 */ /* 0x000fc800078e00ff */
[----:B------:R-:W-:Y:S02]  /*1d90*/  IMAD.MOV R12, RZ, RZ, -R12 ;  /* 0x000000ffff0c7224 */ /* 0x000fe400078e0a0c */
[----:B------:R-:W-:Y:S02]  /*1da0*/  @!P6 IMAD.IADD R35, R35, 0x1, -R0 ;  /* 0x000000012323e824 */ /* 0x000fe400078e0a00 */
[----:B------:R-:W-:Y:S02]  /*1db0*/  IMAD.MOV R14, RZ, RZ, -R14 ;  /* 0x000000ffff0e7224 */ /* 0x000fe400078e0a0e */
[C---:B------:R-:W-:Y:S01]  /*1dc0*/  IMAD R37, R0.reuse, R12, R37 ;  /* 0x0000000c00257224 */ /* 0x040fe200078e0225 */
[----:B------:R-:W-:Y:S01]  /*1dd0*/  ISETP.GT.U32.AND P6, PT, R0, R35, PT ;  /* 0x000000230000720c */ /* 0x000fe20003fc4070 */
[----:B------:R-:W-:Y:S01]  /*1de0*/  @!P2 IMAD.IADD R31, R31, 0x1, -R0 ;  /* 0x000000011f1fa824 */ /* 0x000fe200078e0a00 */
[----:B------:R-:W-:Y:S01]  /*1df0*/  ISETP.GE.AND P2, PT, R16, RZ, PT ;  /* 0x000000ff1000720c */ /* 0x000fe20003f46270 */
[----:B------:R-:W-:Y:S01]  /*1e00*/  IMAD.HI.U32 R16, R7, R41, RZ ;  /* 0x0000002907107227 */ /* 0x000fe200078e00ff */
[----:B------:R-:W-:-:S03]  /*1e10*/  ISETP.GT.U32.AND P1, PT, R0, R37, PT ;  /* 0x000000250000720c */ /* 0x000fc60003f24070 */
[----:B------:R-:W-:Y:S02]  /*1e20*/  IMAD R39, R0, R14, R39 ;  /* 0x0000000e00277224 */ /* 0x000fe400078e0227 */
[----:B------:R-:W-:Y:S01]  /*1e30*/  @!P5 IMAD.IADD R23, R23, 0x1, -R0 ;  /* 0x000000011717d824 */ /* 0x000fe200078e0a00 */
[----:B------:R-:W-:Y:S01]  /*1e40*/  ISETP.GE.AND P5, PT, R18, RZ, PT ;  /* 0x000000ff1200720c */ /* 0x000fe20003fa6270 */
[----:B------:R-:W-:Y:S01]  /*1e50*/  IMAD.MOV R16, RZ, RZ, -R16 ;  /* 0x000000ffff107224 */ /* 0x000fe200078e0a10 */
[----:B------:R-:W-:Y:S01]  /*1e60*/  LOP3.LUT R18, R8, 0x1e, RZ, 0xfc, !PT ;  /* 0x0000001e08127812 */ /* 0x000fe200078efcff */
[----:B------:R-:W-:Y:S01]  /*1e70*/  @!P0 IMAD.MOV R31, RZ, RZ, -R31 ;  /* 0x000000ffff1f8224 */ /* 0x000fe200078e0a1f */
[C---:B------:R-:W-:Y:S01]  /*1e80*/  ISETP.GT.U32.AND P0, PT, R0.reuse, R39, PT ;  /* 0x000000270000720c */ /* 0x040fe20003f04070 */
[----:B------:R-:W-:Y:S01]  /*1e90*/  @!P4 IMAD.MOV R27, RZ, RZ, -R27 ;  /* 0x000000ffff1bc224 */ /* 0x000fe200078e0a1b */
[C---:B------:R-:W-:Y:S01]  /*1ea0*/  ISETP.GT.U32.AND P4, PT, R0.reuse, R23, PT ;  /* 0x000000170000720c */ /* 0x040fe20003f84070 */
[----:B------:R-:W-:Y:S01]  /*1eb0*/  IMAD R41, R0, R16, R41 ;  /* 0x0000001000297224 */ /* 0x000fe200078e0229 */
[----:B------:R-:W-:Y:S01]  /*1ec0*/  LOP3.LUT R16, R8, 0x20, RZ, 0xfc, !PT ;  /* 0x0000002008107812 */ /* 0x000fe200078efcff */
[--C-:B------:R-:W-:Y:S01]  /*1ed0*/  @!P6 IMAD.IADD R35, R35, 0x1, -R0.reuse ;  /* 0x000000012323e824 */ /* 0x100fe200078e0a00 */
[----:B------:R-:W-:Y:S01]  /*1ee0*/  IABS R45, R18 ;  /* 0x00000012002d7213 */ /* 0x000fe20000000000 */
[----:B------:R-:W-:Y:S01]  /*1ef0*/  @!P1 IMAD.IADD R37, R37, 0x1, -R0 ;  /* 0x0000000125259824 */ /* 0x000fe200078e0a00 */
[----:B------:R-:W-:Y:S01]  /*1f00*/  ISETP.GT.U32.AND P6, PT, R0, R41, PT ;  /* 0x000000290000720c */ /* 0x000fe20003fc4070 */
[----:B------:R-:W-:Y:S01]  /*1f10*/  @!P2 IMAD.MOV R35, RZ, RZ, -R35 ;  /* 0x000000ffff23a224 */ /* 0x000fe200078e0a23 */
[----:B------:R-:W-:-:S02]  /*1f20*/  IABS R14, R16 ;  /* 0x00000010000e7213 */ /* 0x000fc40000000000 */
[----:B------:R-:W-:Y:S01]  /*1f30*/  ISETP.GE.AND P1, PT, R28, RZ, PT ;  /* 0x000000ff1c00720c */ /* 0x000fe20003f26270 */
[--C-:B------:R-:W-:Y:S01]  /*1f40*/  @!P0 IMAD.IADD R39, R39, 0x1, -R0.reuse ;  /* 0x0000000127278824 */ /* 0x100fe200078e0a00 */
[----:B------:R-:W-:Y:S01]  /*1f50*/  ISETP.GT.U32.AND P0, PT, R0, R37, PT ;  /* 0x000000250000720c */ /* 0x000fe20003f04070 */
[----:B------:R-:W-:Y:S01]  /*1f60*/  @!P4 IMAD.IADD R23, R23, 0x1, -R0 ;  /* 0x000000011717c824 */ /* 0x000fe200078e0a00 */
[----:B------:R-:W-:Y:S01]  /*1f70*/  ISETP.GE.AND P4, PT, R26, RZ, PT ;  /* 0x000000ff1a00720c */ /* 0x000fe20003f86270 */
[----:B------:R-:W-:Y:S01]  /*1f80*/  IMAD.HI.U32 R12, R7, R14, RZ ;  /* 0x0000000e070c7227 */ /* 0x000fe200078e00ff */
[C---:B------:R-:W-:Y:S02]  /*1f90*/  LOP3.LUT R26, R8.reuse, 0x1c, RZ, 0xfc, !PT ;  /* 0x0000001c081a7812 */ /* 0x040fe400078efcff */
[----:B------:R-:W-:Y:S01]  /*1fa0*/  LOP3.LUT R28, R8, 0x1a, RZ, 0xfc, !PT ;  /* 0x0000001a081c7812 */ /* 0x000fe200078efcff */
[----:B------:R-:W-:Y:S01]  /*1fb0*/  IMAD.MOV.U32 R33, RZ, RZ, R23 ;  /* 0x000000ffff217224 */ /* 0x000fe200078e0017 */
[----:B------:R-:W-:Y:S01]  /*1fc0*/  IABS R47, R26 ;  /* 0x0000001a002f7213 */ /* 0x000fe20000000000 */
[----:B------:R-:W-:Y:S01]  /*1fd0*/  IMAD.MOV R23, RZ, RZ, -R12 ;  /* 0x000000ffff177224 */ /* 0x000fe200078e0a0c */
[----:B------:R-:W-:Y:S01]  /*1fe0*/  IABS R49, R28 ;  /* 0x0000001c00317213 */ /* 0x000fe20000000000 */
[----:B------:R-:W-:Y:S01]  /*1ff0*/  @!P6 IMAD.IADD R41, R41, 0x1, -R0 ;  /* 0x000000012929e824 */ /* 0x000fe200078e0a00 */
[----:B------:R-:W-:Y:S01]  /*2000*/  ISETP.GT.U32.AND P6, PT, R0, R39, PT ;  /* 0x000000270000720c */ /* 0x000fe20003fc4070 */
[----:B------:R-:W-:-:S04]  /*2010*/  IMAD.HI.U32 R12, R7, R45, RZ ;  /* 0x0000002d070c7227 */ /* 0x000fc800078e00ff */
[C---:B------:R-:W-:Y:S02]  /*2020*/  IMAD R23, R0.reuse, R23, R14 ;  /* 0x0000001700177224 */ /* 0x040fe400078e020e */
[----:B------:R-:W-:Y:S02]  /*2030*/  IMAD.MOV R12, RZ, RZ, -R12 ;  /* 0x000000ffff0c7224 */ /* 0x000fe400078e0a0c */
[--C-:B------:R-:W-:Y:S01]  /*2040*/  @!P0 IMAD.IADD R37, R37, 0x1, -R0.reuse ;  /* 0x0000000125258824 */ /* 0x100fe200078e0a00 */
[C---:B------:R-:W-:Y:S01]  /*2050*/  ISETP.GT.U32.AND P0, PT, R0.reuse, R23, PT ;  /* 0x000000170000720c */ /* 0x040fe20003f04070 */
[C---:B------:R-:W-:Y:S02]  /*2060*/  IMAD R45, R0.reuse, R12, R45 ;  /* 0x0000000c002d7224 */ /* 0x040fe400078e022d */
[----:B------:R-:W-:Y:S02]  /*2070*/  @!P6 IMAD.IADD R39, R39, 0x1, -R0 ;  /* 0x000000012727e824 */ /* 0x000fe400078e0a00 */
[----:B------:R-:W-:Y:S01]  /*2080*/  IMAD.HI.U32 R12, R7, R47, RZ ;  /* 0x0000002f070c7227 */ /* 0x000fe200078e00ff */
[----:B------:R-:W-:-:S03]  /*2090*/  ISETP.GT.U32.AND P6, PT, R0, R45, PT ;  /* 0x0000002d0000720c */ /* 0x000fc60003fc4070 */
[----:B------:R-:W-:Y:S01]  /*20a0*/  @!P3 IMAD.MOV R33, RZ, RZ, -R33 ;  /* 0x000000ffff21b224 */ /* 0x000fe200078e0a21 */
[----:B------:R-:W-:Y:S01]  /*20b0*/  ISETP.GT.U32.AND P3, PT, R0, R41, PT ;  /* 0x000000290000720c */ /* 0x000fe20003f64070 */
[----:B------:R-:W-:Y:S02]  /*20c0*/  IMAD.MOV R14, RZ, RZ, -R12 ;  /* 0x000000ffff0e7224 */ /* 0x000fe400078e0a0c */
[--C-:B------:R-:W-:Y:S01]  /*20d0*/  @!P0 IMAD.IADD R23, R23, 0x1, -R0.reuse ;  /* 0x0000000117178824 */ /* 0x100fe200078e0a00 */
[----:B------:R-:W-:Y:S01]  /*20e0*/  ISETP.GE.AND P0, PT, R18, RZ, PT ;  /* 0x000000ff1200720c */ /* 0x000fe20003f06270 */
[----:B------:R-:W-:Y:S01]  /*20f0*/  IMAD R47, R0, R14, R47 ;  /* 0x0000000e002f7224 */ /* 0x000fe200078e022f */
[----:B------:R-:W-:Y:S01]  /*2100*/  LOP3.LUT R18, R8, 0x12, RZ, 0xfc, !PT ;  /* 0x0000001208127812 */ /* 0x000fe200078efcff */
[----:B------:R-:W-:Y:S01]  /*2110*/  @!P5 IMAD.MOV R37, RZ, RZ, -R37 ;  /* 0x000000ffff25d224 */ /* 0x000fe200078e0a25 */
[C---:B------:R-:W-:Y:S01]  /*2120*/  ISETP.GT.U32.AND P2, PT, R0.reuse, R23, PT ;  /* 0x000000170000720c */ /* 0x040fe20003f44070 */
[----:B------:R-:W-:Y:S01]  /*2130*/  @!P6 IMAD.IADD R45, R45, 0x1, -R0 ;  /* 0x000000012d2de824 */ /* 0x000fe200078e0a00 */
[----:B------:R-:W-:Y:S01]  /*2140*/  ISETP.GT.U32.AND P6, PT, R0, R47, PT ;  /* 0x0000002f0000720c */ /* 0x000fe20003fc4070 */
[----:B------:R-:W-:Y:S01]  /*2150*/  IMAD.HI.U32 R12, R7, R49, RZ ;  /* 0x00000031070c7227 */ /* 0x000fe200078e00ff */
[----:B------:R-:W-:-:S02]  /*2160*/  IABS R57, R18 ;  /* 0x0000001200397213 */ /* 0x000fc40000000000 */
[----:B------:R-:W-:Y:S01]  /*2170*/  ISETP.GT.U32.AND P5, PT, R0, R45, PT ;  /* 0x0000002d0000720c */ /* 0x000fe20003fa4070 */
[----:B------:R-:W-:Y:S01]  /*2180*/  @!P3 IMAD.IADD R41, R41, 0x1, -R0 ;  /* 0x000000012929b824 */ /* 0x000fe200078e0a00 */
[----:B------:R-:W-:Y:S01]  /*2190*/  ISETP.GE.AND P3, PT, R16, RZ, PT ;  /* 0x000000ff1000720c */ /* 0x000fe20003f66270 */
[----:B------:R-:W-:Y:S01]  /*21a0*/  IMAD.MOV R14, RZ, RZ, -R12 ;  /* 0x000000ffff0e7224 */ /* 0x000fe200078e0a0c */
[----:B------:R-:W-:Y:S01]  /*21b0*/  LOP3.LUT R16, R8, 0x16, RZ, 0xfc, !PT ;  /* 0x0000001608107812 */ /* 0x000fe200078efcff */
[----:B------:R-:W-:-:S04]  /*21c0*/  IMAD.HI.U32 R12, R7, R51, RZ ;  /* 0x00000033070c7227 */ /* 0x000fc800078e00ff */
[----:B------:R-:W-:Y:S02]  /*21d0*/  @!P2 IMAD.IADD R23, R23, 0x1, -R0 ;  /* 0x000000011717a824 */ /* 0x000fe400078e0a00 */
[----:B------:R-:W-:Y:S02]  /*21e0*/  IMAD.MOV R12, RZ, RZ, -R12 ;  /* 0x000000ffff0c7224 */ /* 0x000fe400078e0a0c */
[----:B------:R-:W-:Y:S01]  /*21f0*/  IMAD R49, R0, R14, R49 ;  /* 0x0000000e00317224 */ /* 0x000fe200078e0231 */
[----:B------:R-:W-:Y:S01]  /*2200*/  IABS R14, R16 ;  /* 0x00000010000e7213 */ /* 0x000fe20000000000 */
[--C-:B------:R-:W-:Y:S01]  /*2210*/  @!P6 IMAD.IADD R47, R47, 0x1, -R0.reuse ;  /* 0x000000012f2fe824 */ /* 0x100fe200078e0a00 */
[----:B------:R-:W-:Y:S01]  /*2220*/  ISETP.GE.AND P6, PT, R16, RZ, PT ;  /* 0x000000ff1000720c */ /* 0x000fe20003fc6270 */
[----:B------:R-:W-:Y:S01]  /*2230*/  IMAD.MOV.U32 R43, RZ, RZ, R23 ;  /* 0x000000ffff2b7224 */ /* 0x000fe200078e0017 */
[----:B------:R-:W-:Y:S01]  /*2240*/  ISETP.GT.U32.AND P2, PT, R0, R49, PT ;  /* 0x000000310000720c */ /* 0x000fe20003f44070 */
[----:B------:R-:W-:Y:S01]  /*2250*/  @!P5 IMAD.IADD R45, R45, 0x1, -R0 ;  /* 0x000000012d2dd824 */ /* 0x000fe200078e0a00 */
[----:B------:R-:W-:Y:S01]  /*2260*/  LOP3.LUT R16, R8, 0x14, RZ, 0xfc, !PT ;  /* 0x0000001408107812 */ /* 0x000fe200078efcff */
[----:B------:R-:W-:Y:S01]  /*2270*/  IMAD R51, R0, R12, R51 ;  /* 0x0000000c00337224 */ /* 0x000fe200078e0233 */
[----:B------:R-:W-:Y:S01]  /*2280*/  ISETP.GE.AND P5, PT, R30, RZ, PT ;  /* 0x000000ff1e00720c */ /* 0x000fe20003fa6270 */
[----:B------:R-:W-:Y:S01]  /*2290*/  @!P3 IMAD.MOV R43, RZ, RZ, -R43 ;  /* 0x000000ffff2bb224 */ /* 0x000fe200078e0a2b */
[----:B------:R-:W-:Y:S01]  /*22a0*/  ISETP.GT.U32.AND P3, PT, R0, R47, PT ;  /* 0x0000002f0000720c */ /* 0x000fe20003f64070 */
[----:B------:R-:W-:Y:S01]  /*22b0*/  IMAD.HI.U32 R12, R7, R14, RZ ;  /* 0x0000000e070c7227 */ /* 0x000fe200078e00ff */
[----:B------:R-:W-:-:S02]  /*22c0*/  IABS R55, R16 ;  /* 0x0000001000377213 */ /* 0x000fc40000000000 */
[----:B------:R-:W-:Y:S01]  /*22d0*/  LOP3.LUT R30, R8, 0xc, RZ, 0xfc, !PT ;  /* 0x0000000c081e7812 */ /* 0x000fe200078efcff */
[----:B------:R-:W-:Y:S01]  /*22e0*/  @!P0 IMAD.MOV R45, RZ, RZ, -R45 ;  /* 0x000000ffff2d8224 */ /* 0x000fe200078e0a2d */
[C---:B------:R-:W-:Y:S01]  /*22f0*/  ISETP.GT.U32.AND P0, PT, R0.reuse, R51, PT ;  /* 0x000000330000720c */ /* 0x040fe20003f04070 */
[----:B------:R-:W-:Y:S01]  /*2300*/  IMAD.MOV R23, RZ, RZ, -R12 ;  /* 0x000000ffff177224 */ /* 0x000fe200078e0a0c */
[----:B------:R-:W-:Y:S01]  /*2310*/  IABS R63, R30 ;  /* 0x0000001e003f7213 */ /* 0x000fe20000000000 */
[----:B------:R-:W-:Y:S02]  /*2320*/  @!P2 IMAD.IADD R49, R49, 0x1, -R0 ;  /* 0x000000013131a824 */ /* 0x000fe400078e0a00 */
[C---:B------:R-:W-:Y:S02]  /*2330*/  IMAD R23, R0.reuse, R23, R14 ;  /* 0x0000001700177224 */ /* 0x040fe400078e020e */
[----:B------:R-:W-:Y:S01]  /*2340*/  @!P3 IMAD.IADD R47, R47, 0x1, -R0 ;  /* 0x000000012f2fb824 */ /* 0x000fe200078e0a00 */
[C---:B------:R-:W-:Y:S01]  /*2350*/  ISETP.GT.U32.AND P2, PT, R0.reuse, R49, PT ;  /* 0x000000310000720c */ /* 0x040fe20003f44070 */
[----:B------:R-:W-:Y:S01]  /*2360*/  @!P4 IMAD.MOV R39, RZ, RZ, -R39 ;  /* 0x000000ffff27c224 */ /* 0x000fe200078e0a27 */
[----:B------:R-:W-:Y:S01]  /*2370*/  ISETP.GT.U32.AND P3, PT, R0, R23, PT ;  /* 0x000000170000720c */ /* 0x000fe20003f64070 */
[----:B------:R-:W-:Y:S01]  /*2380*/  IMAD.HI.U32 R14, R7, R57, RZ ;  /* 0x00000039070e7227 */ /* 0x000fe200078e00ff */
[----:B------:R-:W-:-:S02]  /*2390*/  ISETP.GE.AND P4, PT, R26, RZ, PT ;  /* 0x000000ff1a00720c */ /* 0x000fc40003f86270 */
[----:B------:R-:W-:Y:S01]  /*23a0*/  LOP3.LUT R26, R8, 0x10, RZ, 0xfc, !PT ;  /* 0x00000010081a7812 */ /* 0x000fe200078efcff */
[----:B------:R-:W-:Y:S02]  /*23b0*/  @!P0 IMAD.IADD R51, R51, 0x1, -R0 ;  /* 0x0000000133338824 */ /* 0x000fe400078e0a00 */
[----:B------:R-:W-:Y:S01]  /*23c0*/  IMAD.MOV R14, RZ, RZ, -R14 ;  /* 0x000000ffff0e7224 */ /* 0x000fe200078e0a0e */
[----:B------:R-:W-:Y:S01]  /*23d0*/  IABS R59, R26 ;  /* 0x0000001a003b7213 */ /* 0x000fe20000000000 */
[----:B------:R-:W-:Y:S01]  /*23e0*/  @!P1 IMAD.MOV R41, RZ, RZ, -R41 ;  /* 0x000000ffff299224 */ /* 0x000fe200078e0a29 */
[C---:B------:R-:W-:Y:S01]  /*23f0*/  ISETP.GT.U32.AND P0, PT, R0.reuse, R51, PT ;  /* 0x000000330000720c */ /* 0x040fe20003f04070 */
[----:B------:R-:W-:Y:S01]  /*2400*/  IMAD R57, R0, R14, R57 ;  /* 0x0000000e00397224 */ /* 0x000fe200078e0239 */
[----:B------:R-:W-:Y:S01]  /*2410*/  ISETP.GE.AND P1, PT, R28, RZ, PT ;  /* 0x000000ff1c00720c */ /* 0x000fe20003f26270 */
[--C-:B------:R-:W-:Y:S01]  /*2420*/  @!P3 IMAD.IADD R23, R23, 0x1, -R0.reuse ;  /* 0x000000011717b824 */ /* 0x100fe200078e0a00 */
[----:B------:R-:W-:Y:S01]  /*2430*/  LOP3.LUT R28, R8, 0xe, RZ, 0xfc, !PT ;  /* 0x0000000e081c7812 */ /* 0x000fe200078efcff */
[----:B------:R-:W-:Y:S01]  /*2440*/  @!P2 IMAD.IADD R49, R49, 0x1, -R0 ;  /* 0x000000013131a824 */ /* 0x000fe200078e0a00 */
[----:B------:R-:W-:Y:S01]  /*2450*/  ISETP.GE.AND P2, PT, R16, RZ, PT ;  /* 0x000000ff1000720c */ /* 0x000fe20003f46270 */
[----:B------:R-:W-:Y:S01]  /*2460*/  IMAD.HI.U32 R12, R7, R55, RZ ;  /* 0x00000037070c7227 */ /* 0x000fe200078e00ff */
[----:B------:R-:W-:-:S02]  /*2470*/  ISETP.GT.U32.AND P3, PT, R0, R23, PT ;  /* 0x000000170000720c */ /* 0x000fc40003f64070 */
[----:B------:R-:W-:Y:S01]  /*2480*/  IABS R61, R28 ;  /* 0x0000001c003d7213 */ /* 0x000fe20000000000 */
[----:B------:R-:W-:-:S04]  /*2490*/  IMAD.HI.U32 R16, R7, R59, RZ ;  /* 0x0000003b07107227 */ /* 0x000fc800078e00ff */
[----:B------:R-:W-:Y:S01]  /*24a0*/  @!P0 IMAD.IADD R51, R51, 0x1, -R0 ;  /* 0x0000000133338824 */ /* 0x000fe200078e0a00 */
[C---:B------:R-:W-:Y:S01]  /*24b0*/  ISETP.GT.U32.AND P0, PT, R0.reuse, R57, PT ;  /* 0x000000390000720c */ /* 0x040fe20003f04070 */
[----:B------:R-:W-:Y:S02]  /*24c0*/  IMAD.MOV R12, RZ, RZ, -R12 ;  /* 0x000000ffff0c7224 */ /* 0x000fe400078e0a0c */
[----:B------:R-:W-:Y:S02]  /*24d0*/  IMAD.MOV R16, RZ, RZ, -R16 ;  /* 0x000000ffff107224 */ /* 0x000fe400078e0a10 */
[C---:B------:R-:W-:Y:S02]  /*24e0*/  IMAD R55, R0.reuse, R12, R55 ;  /* 0x0000000c00377224 */ /* 0x040fe400078e0237 */
[C---:B------:R-:W-:Y:S02]  /*24f0*/  IMAD R59, R0.reuse, R16, R59 ;  /* 0x00000010003b7224 */ /* 0x040fe400078e023b */
[----:B------:R-:W-:Y:S01]  /*2500*/  @!P1 IMAD.MOV R49, RZ, RZ, -R49 ;  /* 0x000000ffff319224 */ /* 0x000fe200078e0a31 */
[C---:B------:R-:W-:Y:S01]  /*2510*/  ISETP.GT.U32.AND P1, PT, R0.reuse, R55, PT ;  /* 0x000000370000720c */ /* 0x040fe20003f24070 */
[--C-:B------:R-:W-:Y:S01]  /*2520*/  @!P3 IMAD.IADD R23, R23, 0x1, -R0.reuse ;  /* 0x000000011717b824 */ /* 0x100fe200078e0a00 */
[----:B------:R-:W-:Y:S01]  /*2530*/  ISETP.GT.U32.AND P3, PT, R0, R59, PT ;  /* 0x0000003b0000720c */ /* 0x000fe20003f64070 */
[----:B------:R-:W-:-:S02]  /*2540*/  @!P0 IMAD.IADD R57, R57, 0x1, -R0 ;  /* 0x0000000139398824 */ /* 0x000fc400078e0a00 */
[----:B------:R-:W-:-:S03]  /*2550*/  IMAD.HI.U32 R12, R7, R61, RZ ;  /* 0x0000003d070c7227 */ /* 0x000fc600078e00ff */
[----:B------:R-:W-:Y:S01]  /*2560*/  ISETP.GT.U32.AND P0, PT, R0, R57, PT ;  /* 0x000000390000720c */ /* 0x000fe20003f04070 */
[----:B------:R-:W-:Y:S02]  /*2570*/  IMAD.MOV R12, RZ, RZ, -R12 ;  /* 0x000000ffff0c7224 */ /* 0x000fe400078e0a0c */
[----:B------:R-:W-:-:S04]  /*2580*/  IMAD.HI.U32 R14, R7, R63, RZ ;  /* 0x0000003f070e7227 */ /* 0x000fc800078e00ff */
[--C-:B------:R-:W-:Y:S02]  /*2590*/  @!P1 IMAD.IADD R55, R55, 0x1, -R0.reuse ;  /* 0x0000000137379824 */ /* 0x100fe400078e0a00 */
[--C-:B------:R-:W-:Y:S02]  /*25a0*/  @!P3 IMAD.IADD R59, R59, 0x1, -R0.reuse ;  /* 0x000000013b3bb824 */ /* 0x100fe400078e0a00 */
[C---:B------:R-:W-:Y:S01]  /*25b0*/  IMAD R61, R0.reuse, R12, R61 ;  /* 0x0000000c003d7224 */ /* 0x040fe200078e023d */
[C---:B------:R-:W-:Y:S01]  /*25c0*/  ISETP.GT.U32.AND P1, PT, R0.reuse, R55, PT ;  /* 0x000000370000720c */ /* 0x040fe20003f24070 */
[----:B------:R-:W-:Y:S01]  /*25d0*/  @!P0 IMAD.IADD R57, R57, 0x1, -R0 ;  /* 0x0000000139398824 */ /* 0x000fe200078e0a00 */
[C---:B------:R-:W-:Y:S01]  /*25e0*/  ISETP.GT.U32.AND P3, PT, R0.reuse, R59, PT ;  /* 0x0000003b0000720c */ /* 0x040fe20003f64070 */
[----:B------:R-:W-:Y:S01]  /*25f0*/  IMAD.HI.U32 R16, R7, R65, RZ ;  /* 0x0000004107107227 */ /* 0x000fe200078e00ff */
[----:B------:R-:W-:-:S03]  /*2600*/  ISETP.GT.U32.AND P0, PT, R0, R61, PT ;  /* 0x0000003d0000720c */ /* 0x000fc60003f04070 */
[----:B------:R-:W-:Y:S02]  /*2610*/  IMAD.MOV R14, RZ, RZ, -R14 ;  /* 0x000000ffff0e7224 */ /* 0x000fe400078e0a0e */
[----:B------:R-:W-:Y:S02]  /*2620*/  IMAD.MOV R16, RZ, RZ, -R16 ;  /* 0x000000ffff107224 */ /* 0x000fe400078e0a10 */
[----:B------:R-:W-:Y:S02]  /*2630*/  IMAD R63, R0, R14, R63 ;  /* 0x0000000e003f7224 */ /* 0x000fe400078e023f */
[--C-:B------:R-:W-:Y:S01]  /*2640*/  @!P1 IMAD.IADD R55, R55, 0x1, -R0.reuse ;  /* 0x0000000137379824 */ /* 0x100fe200078e0a00 */
[----:B------:R-:W-:Y:S01]  /*2650*/  ISETP.GE.AND P1, PT, R26, RZ, PT ;  /* 0x000000ff1a00720c */ /* 0x000fe20003f26270 */
[----:B------:R-:W-:Y:S01]  /*2660*/  IMAD R65, R0, R16, R65 ;  /* 0x0000001000417224 */ /* 0x000fe200078e0241 */
[----:B------:R-:W-:Y:S01]  /*2670*/  LOP3.LUT R26, R8, 0x6, RZ, 0xfc, !PT ;  /* 0x00000006081a7812 */ /* 0x000fe200078efcff */
[----:B------:R-:W-:Y:S01]  /*2680*/  @!P4 IMAD.MOV R47, RZ, RZ, -R47 ;  /* 0x000000ffff2fc224 */ /* 0x000fe200078e0a2f */
[----:B------:R-:W-:Y:S01]  /*2690*/  ISETP.GE.AND P4, PT, R18, RZ, PT ;  /* 0x000000ff1200720c */ /* 0x000fe20003f86270 */
[----:B------:R-:W-:Y:S01]  /*26a0*/  @!P3 IMAD.IADD R59, R59, 0x1, -R0 ;  /* 0x000000013b3bb824 */ /* 0x000fe200078e0a00 */
[----:B------:R-:W-:Y:S01]  /*26b0*/  ISETP.GT.U32.AND P3, PT, R0, R63, PT ;  /* 0x0000003f0000720c */ /* 0x000fe20003f64070 */
[----:B------:R-:W-:Y:S01]  /*26c0*/  IMAD.HI.U32 R18, R7, R67, RZ ;  /* 0x0000004307127227 */ /* 0x000fe200078e00ff */
[----:B------:R-:W-:-:S03]  /*26d0*/  IABS R69, R26 ;  /* 0x0000001a00457213 */ /* 0x000fc60000000000 */
[----:B------:R-:W-:Y:S01]  /*26e0*/  @!P0 IMAD.IADD R61, R61, 0x1, -R0 ;  /* 0x000000013d3d8824 */ /* 0x000fe200078e0a00 */
[C---:B------:R-:W-:Y:S01]  /*26f0*/  ISETP.GT.U32.AND P0, PT, R0.reuse, R65, PT ;  /* 0x000000410000720c */ /* 0x040fe20003f04070 */
[----:B------:R-:W-:Y:S02]  /*2700*/  IMAD.MOV R18, RZ, RZ, -R18 ;  /* 0x000000ffff127224 */ /* 0x000fe400078e0a12 */
[----:B------:R-:W-:Y:S01]  /*2710*/  @!P5 IMAD.MOV R51, RZ, RZ, -R51 ;  /* 0x000000ffff33d224 */ /* 0x000fe200078e0a33 */
[C---:B------:R-:W-:Y:S01]  /*2720*/  ISETP.GT.U32.AND P5, PT, R0.reuse, R61, PT ;  /* 0x0000003d0000720c */ /* 0x040fe20003fa4070 */
[----:B------:R-:W-:Y:S01]  /*2730*/  IMAD R67, R0, R18, R67 ;  /* 0x0000001200437224 */ /* 0x000fe200078e0243 */
[----:B------:R-:W-:Y:S01]  /*2740*/  IABS R18, R36 ;  /* 0x0000002400127213 */ /* 0x000fe20000000000 */
[----:B------:R-:W-:-:S04]  /*2750*/  IMAD.HI.U32 R12, R7, R69, RZ ;  /* 0x00000045070c7227 */ /* 0x000fc800078e00ff */
[----:B------:R-:W-:Y:S01]  /*2760*/  @!P3 IMAD.IADD R63, R63, 0x1, -R0 ;  /* 0x000000013f3fb824 */ /* 0x000fe200078e0a00 */
[C---:B------:R-:W-:Y:S01]  /*2770*/  ISETP.GT.U32.AND P3, PT, R0.reuse, R67, PT ;  /* 0x000000430000720c */ /* 0x040fe20003f64070 */
[----:B------:R-:W-:Y:S02]  /*2780*/  IMAD.MOV R16, RZ, RZ, -R12 ;  /* 0x000000ffff107224 */ /* 0x000fe400078e0a0c */
[----:B------:R-:W-:Y:S02]  /*2790*/  @!P0 IMAD.IADD R65, R65, 0x1, -R0 ;  /* 0x0000000141418824 */ /* 0x000fe400078e0a00 */
[----:B------:R-:W-:Y:S02]  /*27a0*/  IMAD.MOV.U32 R53, RZ, RZ, R23 ;  /* 0x000000ffff357224 */ /* 0x000fe400078e0017 */
[C---:B------:R-:W-:Y:S01]  /*27b0*/  IMAD R69, R0.reuse, R16, R69 ;  /* 0x0000001000457224 */ /* 0x040fe200078e0245 */
[----:B------:R-:W-:Y:S01]  /*27c0*/  ISETP.GT.U32.AND P0, PT, R0, R65, PT ;  /* 0x000000410000720c */ /* 0x000fe20003f04070 */
[----:B------:R-:W-:-:S04]  /*27d0*/  IMAD.HI.U32 R12, R7, R71, RZ ;  /* 0x00000047070c7227 */ /* 0x000fc800078e00ff */
[----:B------:R-:W-:Y:S01]  /*27e0*/  @!P6 IMAD.MOV R53, RZ, RZ, -R53 ;  /* 0x000000ffff35e224 */ /* 0x000fe200078e0a35 */
[C---:B------:R-:W-:Y:S01]  /*27f0*/  ISETP.GT.U32.AND P6, PT, R0.reuse, R63, PT ;  /* 0x0000003f0000720c */ /* 0x040fe20003fc4070 */
[----:B------:R-:W-:Y:S01]  /*2800*/  @!P5 IMAD.IADD R61, R61, 0x1, -R0 ;  /* 0x000000013d3dd824 */ /* 0x000fe200078e0a00 */
[----:B------:R-:W-:Y:S01]  /*2810*/  ISETP.GT.U32.AND P5, PT, R0, R69, PT ;  /* 0x000000450000720c */ /* 0x000fe20003fa4070 */
[----:B------:R-:W-:-:S04]  /*2820*/  IMAD.HI.U32 R14, R7, R18, RZ ;  /* 0x00000012070e7227 */ /* 0x000fc800078e00ff */
[----:B------:R-:W-:Y:S02]  /*2830*/  IMAD.MOV R12, RZ, RZ, -R12 ;  /* 0x000000ffff0c7224 */ /* 0x000fe400078e0a0c */
[----:B------:R-:W-:-:S04]  /*2840*/  IMAD.HI.U32 R7, R7, R73, RZ ;  /* 0x0000004907077227 */ /* 0x000fc800078e00ff */
[----:B------:R-:W-:Y:S02]  /*2850*/  IMAD.MOV R23, RZ, RZ, -R14 ;  /* 0x000000ffff177224 */ /* 0x000fe400078e0a0e */
[----:B------:R-:W-:Y:S02]  /*2860*/  @!P3 IMAD.IADD R67, R67, 0x1, -R0 ;  /* 0x000000014343b824 */ /* 0x000fe400078e0a00 */
[C---:B------:R-:W-:Y:S02]  /*2870*/  IMAD R71, R0.reuse, R12, R71 ;  /* 0x0000000c00477224 */ /* 0x040fe400078e0247 */
[----:B------:R-:W-:Y:S01]  /*2880*/  IMAD.MOV R12, RZ, RZ, -R7 ;  /* 0x000000ffff0c7224 */ /* 0x000fe200078e0a07 */
[C---:B------:R-:W-:Y:S01]  /*2890*/  ISETP.GT.U32.AND P3, PT, R0.reuse, R67, PT ;  /* 0x000000430000720c */ /* 0x040fe20003f64070 */
[C---:B------:R-:W-:Y:S02]  /*28a0*/  IMAD R7, R0.reuse, R23, R18 ;  /* 0x0000001700077224 */ /* 0x040fe400078e0212 */
[--C-:B------:R-:W-:Y:S01]  /*28b0*/  @!P0 IMAD.IADD R65, R65, 0x1, -R0.reuse ;  /* 0x0000000141418824 */ /* 0x100fe200078e0a00 */
[----:B------:R-:W0:Y:S01]  /*28c0*/  LDC R23, c[0x0][0x23c] ;  /* 0x00008f00ff177b82 */ /* 0x000e220000000800 */
[--C-:B------:R-:W-:Y:S01]  /*28d0*/  @!P6 IMAD.IADD R63, R63, 0x1, -R0.reuse ;  /* 0x000000013f3fe824 */ /* 0x100fe200078e0a00 */
[C---:B------:R-:W-:Y:S01]  /*28e0*/  ISETP.GT.U32.AND P0, PT, R0.reuse, R7, PT ;  /* 0x000000070000720c */ /* 0x040fe20003f04070 */
[--C-:B------:R-:W-:Y:S01]  /*28f0*/  @!P5 IMAD.IADD R69, R69, 0x1, -R0.reuse ;  /* 0x000000014545d824 */ /* 0x100fe200078e0a00 */
[----:B------:R-:W-:Y:S01]  /*2900*/  ISETP.GT.U32.AND P6, PT, R0, R71, PT ;  /* 0x000000470000720c */ /* 0x000fe20003fc4070 */
[----:B------:R-:W-:Y:S01]  /*2910*/  @!P2 IMAD.MOV R55, RZ, RZ, -R55 ;  /* 0x000000ffff37a224 */ /* 0x000fe200078e0a37 */
[----:B------:R-:W-:Y:S01]  /*2920*/  ISETP.GE.AND P5, PT, R28, RZ, PT ;  /* 0x000000ff1c00720c */ /* 0x000fe20003fa6270 */
[C---:B------:R-:W-:Y:S01]  /*2930*/  IMAD R73, R0.reuse, R12, R73 ;  /* 0x0000000c00497224 */ /* 0x040fe200078e0249 */
[C---:B------:R-:W-:Y:S01]  /*2940*/  ISETP.GT.U32.AND P2, PT, R0.reuse, R69, PT ;  /* 0x000000450000720c */ /* 0x040fe20003f44070 */
[----:B------:R-:W-:Y:S01]  /*2950*/  @!P3 IMAD.IADD R67, R67, 0x1, -R0 ;  /* 0x000000014343b824 */ /* 0x000fe200078e0a00 */
[----:B------:R-:W-:Y:S01]  /*2960*/  SHF.R.U32.HI R12, RZ, 0x4, R248 ;  /* 0x00000004ff0c7819 */ /* 0x000fe200000116f8 */
[----:B------:R-:W-:Y:S01]  /*2970*/  @!P1 IMAD.MOV R59, RZ, RZ, -R59 ;  /* 0x000000ffff3b9224 */ /* 0x000fe200078e0a3b */
[----:B------:R-:W-:Y:S01]  /*2980*/  ISETP.GT.U32.AND P3, PT, R0, R73, PT ;  /* 0x000000490000720c */ /* 0x000fe20003f64070 */
[----:B------:R-:W-:Y:S01]  /*2990*/  @!P4 IMAD.MOV R57, RZ, RZ, -R57 ;  /* 0x000000ffff39c224 */ /* 0x000fe200078e0a39 */
[----:B------:R-:W-:Y:S01]  /*29a0*/  SGXT.U32 R42, R12, 0xe ;  /* 0x0000000e0c2a781a */ /* 0x000fe20000000000 */
[--C-:B------:R-:W-:Y:S01]  /*29b0*/  @!P0 IMAD.IADD R7, R7, 0x1, -R0.reuse ;  /* 0x0000000107078824 */ /* 0x100fe200078e0a00 */
[----:B------:R-:W-:Y:S01]  /*29c0*/  ISETP.GE.AND P4, PT, R8, RZ, PT ;  /* 0x000000ff0800720c */ /* 0x000fe20003f86270 */
[--C-:B------:R-:W-:Y:S01]  /*29d0*/  @!P6 IMAD.IADD R71, R71, 0x1, -R0.reuse ;  /* 0x000000014747e824 */ /* 0x100fe200078e0a00 */
[----:B------:R-:W-:Y:S01]  /*29e0*/  IADD3 R12, P6, R42, 0x80, RZ ;  /* 0x000000802a0c7810 */ /* 0x000fe20007fde0ff */
[----:B------:R-:W-:Y:S01]  /*29f0*/  IMAD.MOV.U32 R8, RZ, RZ, RZ ;  /* 0x000000ffff087224 */ /* 0x000fe200078e00ff */
[C---:B------:R-:W-:Y:S01]  /*2a00*/  ISETP.GT.U32.AND P1, PT, R0.reuse, R7, PT ;  /* 0x000000070000720c */ /* 0x040fe20003f24070 */
[--C-:B------:R-:W-:Y:S01]  /*2a10*/  @!P2 IMAD.IADD R69, R69, 0x1, -R0.reuse ;  /* 0x000000014545a824 */ /* 0x100fe200078e0a00 */
[----:B------:R-:W-:Y:S01]  /*2a20*/  ISETP.GT.U32.AND P0, PT, R0, R71, PT ;  /* 0x000000470000720c */ /* 0x000fe20003f04070 */
[----:B------:R-:W-:Y:S01]  /*2a30*/  @!P5 IMAD.MOV R61, RZ, RZ, -R61 ;  /* 0x000000ffff3dd224 */ /* 0x000fe200078e0a3d */
[----:B------:R-:W-:Y:S01]  /*2a40*/  ISETP.GE.AND P2, PT, R30, RZ, PT ;  /* 0x000000ff1e00720c */ /* 0x000fe20003f46270 */
[----:B------:R-:W-:Y:S01]  /*2a50*/  @!P3 IMAD.IADD R73, R73, 0x1, -R0 ;  /* 0x000000014949b824 */ /* 0x000fe200078e0a00 */
[----:B------:R-:W-:-:S02]  /*2a60*/  IADD3.X R8, R8, 0x40000040, RZ, P6, !PT ;  /* 0x4000004008087810 */ /* 0x000fc400037fe4ff */
[----:B------:R-:W-:Y:S02]  /*2a70*/  ISETP.GE.AND P3, PT, R32, RZ, PT ;  /* 0x000000ff2000720c */ /* 0x000fe40003f66270 */
[----:B------:R-:W-:Y:S02]  /*2a80*/  ISETP.GT.U32.AND P5, PT, R0, R73, PT ;  /* 0x000000490000720c */ /* 0x000fe40003fa4070 */
[----:B------:R-:W-:Y:S01]  /*2a90*/  ISETP.GE.AND P6, PT, R36, RZ, PT ;  /* 0x000000ff2400720c */ /* 0x000fe20003fc6270 */
[--C-:B------:R-:W-:Y:S01]  /*2aa0*/  @!P1 IMAD.IADD R7, R7, 0x1, -R0.reuse ;  /* 0x0000000107079824 */ /* 0x100fe200078e0a00 */
[----:B------:R-:W-:Y:S01]  /*2ab0*/  ISETP.GE.AND P1, PT, R26, RZ, PT ;  /* 0x000000ff1a00720c */ /* 0x000fe20003f26270 */
[--C-:B------:R-:W-:Y:S01]  /*2ac0*/  @!P0 IMAD.IADD R71, R71, 0x1, -R0.reuse ;  /* 0x0000000147478824 */ /* 0x100fe200078e0a00 */
[----:B------:R-:W-:Y:S01]  /*2ad0*/  ISETP.GE.AND P0, PT, R34, RZ, PT ;  /* 0x000000ff2200720c */ /* 0x000fe20003f06270 */
[----:B------:R-:W-:Y:S01]  /*2ae0*/  @!P2 IMAD.MOV R63, RZ, RZ, -R63 ;  /* 0x000000ffff3fa224 */ /* 0x000fe200078e0a3f */
[----:B------:R-:W-:Y:S01]  /*2af0*/  ISETP.GE.AND P2, PT, R38, RZ, PT ;  /* 0x000000ff2600720c */ /* 0x000fe20003f46270 */
[----:B------:R-:W1:Y:S01]  /*2b00*/  LDC R26, c[0x0][0x240] ;  /* 0x00009000ff1a7b82 */ /* 0x000e620000000800 */
[----:B------:R-:W-:Y:S01]  /*2b10*/  IMAD.MOV.U32 R75, RZ, RZ, R71 ;  /* 0x000000ffff4b7224 */ /* 0x000fe200078e0047 */
[----:B------:R-:W-:Y:S01]  /*2b20*/  R2UR UR5, R8 ;  /* 0x00000000080572ca */ /* 0x000fe200000e0000 */
[----:B------:R-:W-:Y:S01]  /*2b30*/  IMAD.MOV.U32 R71, RZ, RZ, R7 ;  /* 0x000000ffff477224 */ /* 0x000fe200078e0007 */
[----:B------:R-:W-:Y:S01]  /*2b40*/  R2UR UR4, R12 ;  /* 0x000000000c0472ca */ /* 0x000fe200000e0000 */
[----:B------:R-:W-:Y:S01]  /*2b50*/  @!P5 IMAD.IADD R73, R73, 0x1, -R0 ;  /* 0x000000014949d824 */ /* 0x000fe200078e0a00 */
[----:B------:R-:W-:Y:S01]  /*2b60*/  ISETP.NE.AND P5, PT, R3, RZ, PT ;  /* 0x000000ff0300720c */ /* 0x000fe20003fa5270 */
[----:B------:R-:W-:Y:S01]  /*2b70*/  @!P3 IMAD.MOV R65, RZ, RZ, -R65 ;  /* 0x000000ffff41b224 */ /* 0x000fe200078e0a41 */
[----:B------:R-:W-:Y:S01]  /*2b80*/  LOP3.LUT R0, RZ, R3, RZ, 0x33, !PT ;  /* 0x00000003ff007212 */ /* 0x000fe200078e33ff */
[----:B------:R-:W-:Y:S01]  /*2b90*/  @!P1 IMAD.MOV R69, RZ, RZ, -R69 ;  /* 0x000000ffff459224 */ /* 0x000fe200078e0a45 */
[----:B---3--:R-:W-:Y:S01]  /*2ba0*/  LEA R16, P1, R4, R78, 0x1 ;  /* 0x0000004e04107211 */ /* 0x008fe200078208ff */
[----:B------:R-:W-:Y:S01]  /*2bb0*/  @!P0 IMAD.MOV R67, RZ, RZ, -R67 ;  /* 0x000000ffff438224 */ /* 0x000fe200078e0a43 */
[C---:B------:R-:W-:Y:S01]  /*2bc0*/  SEL R3, R0.reuse, R13, !P5 ;  /* 0x0000000d00037207 */ /* 0x040fe20006800000 */
[----:B------:R-:W-:Y:S01]  /*2bd0*/  @!P4 IMAD.MOV R75, RZ, RZ, -R75 ;  /* 0x000000ffff4bc224 */ /* 0x000fe200078e0a4b */
[C---:B------:R-:W-:Y:S01]  /*2be0*/  SEL R7, R0.reuse, R15, !P5 ;  /* 0x0000000f00077207 */ /* 0x040fe20006800000 */
[----:B------:R-:W-:Y:S01]  /*2bf0*/  @!P6 IMAD.MOV R71, RZ, RZ, -R71 ;  /* 0x000000ffff47e224 */ /* 0x000fe200078e0a47 */
[C---:B------:R-:W-:Y:S01]  /*2c00*/  SEL R8, R0.reuse, R17, !P5 ;  /* 0x0000001100087207 */ /* 0x040fe20006800000 */
[----:B------:R-:W-:Y:S01]  /*2c10*/  @!P2 IMAD.MOV R73, RZ, RZ, -R73 ;  /* 0x000000ffff49a224 */ /* 0x000fe200078e0a49 */
[C---:B------:R-:W-:Y:S01]  /*2c20*/  SEL R9, R0.reuse, R9, !P5 ;  /* 0x0000000900097207 */ /* 0x040fe20006800000 */
[----:B------:R-:W-:Y:S01]  /*2c30*/  UIADD3.64 UR14, UR4, 0x180, URZ ;  /* 0x00000180040e7897 */ /* 0x000fe2000fffe03f */
[C---:B------:R-:W-:Y:S01]  /*2c40*/  SEL R11, R0.reuse, R11, !P5 ;  /* 0x0000000b000b7207 */ /* 0x040fe20006800000 */
[----:B------:R-:W-:Y:S01]  /*2c50*/  UIADD3.64 UR10, UR4, 0x200, URZ ;  /* 0x00000200040a7897 */ /* 0x000fe2000fffe03f */
[C---:B------:R-:W-:Y:S01]  /*2c60*/  SEL R22, R0.reuse, R19, !P5 ;  /* 0x0000001300167207 */ /* 0x040fe20006800000 */
[----:B------:R-:W-:Y:S01]  /*2c70*/  UIADD3.64 UR14, UR4, 0x280, URZ ;  /* 0x00000280040e7897 */ /* 0x000fe2000fffe03f */
[C---:B------:R-:W-:Y:S01]  /*2c80*/  SEL R25, R0.reuse, R25, !P5 ;  /* 0x0000001900197207 */ /* 0x040fe20006800000 */
[-C--:B-1----:R-:W-:Y:S01]  /*2c90*/  IMAD R3, R3, R26.reuse, RZ ;  /* 0x0000001a03037224 */ /* 0x082fe200078e02ff */
[C---:B------:R-:W-:Y:S01]  /*2ca0*/  SEL R27, R0.reuse, R27, !P5 ;  /* 0x0000001b001b7207 */ /* 0x040fe20006800000 */
[-C--:B------:R-:W-:Y:S01]  /*2cb0*/  IMAD R7, R7, R26.reuse, RZ ;  /* 0x0000001a07077224 */ /* 0x080fe200078e02ff */
[----:B------:R-:W-:Y:S01]  /*2cc0*/  SEL R29, R0, R29, !P5 ;  /* 0x0000001d001d7207 */ /* 0x000fe20006800000 */
[-C--:B------:R-:W-:Y:S01]  /*2cd0*/  IMAD R8, R8, R26.reuse, RZ ;  /* 0x0000001a08087224 */ /* 0x080fe200078e02ff */
[C---:B------:R-:W-:Y:S01]  /*2ce0*/  SEL R31, R0.reuse, R31, !P5 ;  /* 0x0000001f001f7207 */ /* 0x040fe20006800000 */
[-C--:B------:R-:W-:Y:S01]  /*2cf0*/  IMAD R9, R9, R26.reuse, RZ ;  /* 0x0000001a09097224 */ /* 0x080fe200078e02ff */
        /* <DEDUP_REMOVED lines=41> */
[----:B------:R-:W-:Y:S01]  /*2f90*/  IMAD R61, R61, R26, RZ ;  /* 0x0000001a3d3d7224 */ /* 0x000fe200078e02ff */
[----:B------:R-:W-:Y:S01]  /*2fa0*/  SEL R75, R0, R75, !P5 ;  /* 0x0000004b004b7207 */ /* 0x000fe20006800000 */
[----:B0-----:R-:W-:Y:S01]  /*2fb0*/  IMAD R0, R40, R23, RZ ;  /* 0x0000001728007224 */ /* 0x001fe200078e02ff */
[----:B------:R-:W-:Y:S01]  /*2fc0*/  LEA R14, P2, R2, R78, 0x1 ;  /* 0x0000004e020e7211 */ /* 0x000fe200078408ff */
[----:B------:R-:W-:Y:S01]  /*2fd0*/  IMAD R63, R63, R26, RZ ;  /* 0x0000001a3f3f7224 */ /* 0x000fe200078e02ff */
[----:B------:R-:W-:Y:S01]  /*2fe0*/  LEA R18, P0, R5, R78, 0x1 ;  /* 0x0000004e05127211 */ /* 0x000fe200078008ff */
[----:B------:R-:W-:Y:S01]  /*2ff0*/  IMAD R65, R65, R26, RZ ;  /* 0x0000001a41417224 */ /* 0x000fe200078e02ff */
[----:B-----5:R-:W-:Y:S01]  /*3000*/  LEA R24, P4, R0, R80, 0x1 ;  /* 0x0000005000187211 */ /* 0x020fe200078808ff */
[----:B------:R-:W-:Y:S01]  /*3010*/  IMAD R67, R67, R26, RZ ;  /* 0x0000001a43437224 */ /* 0x000fe200078e02ff */
[----:B------:R-:W-:Y:S01]  /*3020*/  LEA R12, P3, R6, R78, 0x1 ;  /* 0x0000004e060c7211 */ /* 0x000fe200078608ff */
[-C--:B------:R-:W-:Y:S01]  /*3030*/  IMAD R69, R69, R26.reuse, RZ ;  /* 0x0000001a45457224 */ /* 0x080fe200078e02ff */
[-C--:B------:R-:W-:Y:S01]  /*3040*/  LEA.HI.X.SX32 R17, R4, R79.reuse, 0x1, P1 ;  /* 0x0000004f04117211 */ /* 0x080fe200008f0eff */
[-C--:B------:R-:W-:Y:S01]  /*3050*/  IMAD R71, R71, R26.reuse, RZ ;  /* 0x0000001a47477224 */ /* 0x080fe200078e02ff */
[----:B------:R-:W-:Y:S01]  /*3060*/  LEA.HI.X.SX32 R15, R2, R79, 0x1, P2 ;  /* 0x0000004f020f7211 */ /* 0x000fe200010f0eff */
[-C--:B------:R-:W-:Y:S01]  /*3070*/  IMAD R73, R73, R26.reuse, RZ ;  /* 0x0000001a49497224 */ /* 0x080fe200078e02ff */
[----:B------:R-:W-:Y:S01]  /*3080*/  LEA.HI.X.SX32 R4, R0, R81, 0x1, P4 ;  /* 0x0000005100047211 */ /* 0x000fe200020f0eff */
[----:B------:R-:W-:Y:S01]  /*3090*/  IMAD R75, R75, R26, RZ ;  /* 0x0000001a4b4b7224 */ /* 0x000fe200078e02ff */
[-C--:B------:R-:W-:Y:S01]  /*30a0*/  LEA R2, P4, R3, R24.reuse, 0x1 ;  /* 0x0000001803027211 */ /* 0x080fe200078808ff */
[----:B------:R-:W0:Y:S01]  /*30b0*/  LDC R0, c[0x0][0x238] ;  /* 0x00008e00ff007b82 */ /* 0x000e220000000800 */
[-C--:B------:R-:W-:Y:S01]  /*30c0*/  LEA.HI.X.SX32 R19, R5, R79.reuse, 0x1, P0 ;  /* 0x0000004f05137211 */ /* 0x080fe200000f0eff */
[----:B------:R-:W-:Y:S01]  /*30d0*/  IMAD.SHL.U32 R23, R23, 0x40, RZ ;  /* 0x0000004017177824 */ /* 0x000fe200078e00ff */
[----:B------:R-:W-:Y:S01]  /*30e0*/  LEA.HI.X.SX32 R13, R6, R79, 0x1, P3 ;  /* 0x0000004f060d7211 */ /* 0x000fe200018f0eff */
[----:B------:R1:W-:Y:S01]  /*30f0*/  STL [R1+0x148], R2 ;  /* 0x0001480201007387 */ /* 0x0003e20000100800 */
[-C--:B------:R-:W-:Y:S01]  /*3100*/  LEA R5, P3, R7, R24.reuse, 0x1 ;  /* 0x0000001807057211 */ /* 0x080fe200078608ff */
[----:B------:R-:W-:Y:S01]  /*3110*/  UIADD3.64 UR10, UR4, 0x300, URZ ;  /* 0x00000300040a7897 */ /* 0x000fe2000fffe03f */
[-C--:B------:R-:W-:Y:S01]  /*3120*/  LEA R6, P2, R8, R24.reuse, 0x1 ;  /* 0x0000001808067211 */ /* 0x080fe200078408ff */
[----:B------:R-:W-:Y:S01]  /*3130*/  UIADD3.64 UR14, UR4, 0x380, URZ ;  /* 0x00000380040e7897 */ /* 0x000fe2000fffe03f */
[----:B------:R-:W-:Y:S01]  /*3140*/  CS2R R78, SRZ ;  /* 0x00000000004e7805 */ /* 0x000fe2000001ff00 */
[----:B------:R2:W-:Y:S01]  /*3150*/  STL [R1+0x150], R5 ;  /* 0x0001500501007387 */ /* 0x0005e20000100800 */
[----:B------:R-:W-:Y:S01]  /*3160*/  UIADD3.64 UR10, UR4, 0x400, URZ ;  /* 0x00000400040a7897 */ /* 0x000fe2000fffe03f */
[----:B------:R-:W-:Y:S01]  /*3170*/  CS2R R80, SRZ ;  /* 0x0000000000507805 */ /* 0x000fe2000001ff00 */
[----:B------:R-:W-:Y:S01]  /*3180*/  UIADD3.64 UR14, UR4, 0x480, URZ ;  /* 0x00000480040e7897 */ /* 0x000fe2000fffe03f */
[----:B-1----:R-:W-:Y:S01]  /*3190*/  LEA R2, P1, R9, R24, 0x1 ;  /* 0x0000001809027211 */ /* 0x002fe200078208ff */
[----:B------:R1:W-:Y:S01]  /*31a0*/  STL [R1+0x158], R6 ;  /* 0x0001580601007387 */ /* 0x0003e20000100800 */
[----:B------:R-:W-:-:S02]  /*31b0*/  UIADD3.64 UR10, UR4, 0x500, URZ ;  /* 0x00000500040a7897 */ /* 0x000fc4000fffe03f */
[----:B------:R-:W-:Y:S01]  /*31c0*/  UIADD3.64 UR14, UR4, 0x580, URZ ;  /* 0x00000580040e7897 */ /* 0x000fe2000fffe03f */
[----:B------:R3:W-:Y:S01]  /*31d0*/  STL [R1+0x160], R2 ;  /* 0x0001600201007387 */ /* 0x0007e20000100800 */
[-C--:B--2---:R-:W-:Y:S01]  /*31e0*/  LEA R5, P0, R11, R24.reuse, 0x1 ;  /* 0x000000180b057211 */ /* 0x084fe200078008ff */
[----:B------:R-:W-:Y:S02]  /*31f0*/  UIADD3.64 UR10, UR4, 0x600, URZ ;  /* 0x00000600040a7897 */ /* 0x000fe4000fffe03f */
[----:B------:R-:W-:Y:S01]  /*3200*/  UIADD3.64 UR14, UR4, 0x680, URZ ;  /* 0x00000680040e7897 */ /* 0x000fe2000fffe03f */
[----:B0-----:R-:W-:Y:S01]  /*3210*/  IMAD R77, R0, 0x3f, RZ ;  /* 0x0000003f004d7824 */ /* 0x001fe200078e02ff */
[-C--:B-1----:R-:W-:Y:S01]  /*3220*/  LEA R6, P6, R22, R24.reuse, 0x1 ;  /* 0x0000001816067211 */ /* 0x082fe200078c08ff */
[----:B------:R0:W-:Y:S01]  /*3230*/  STL [R1+0x168], R5 ;  /* 0x0001680501007387 */ /* 0x0001e20000100800 */
[----:B------:R-:W-:Y:S01]  /*3240*/  UIADD3.64 UR10, UR4, 0x700, URZ ;  /* 0x00000700040a7897 */ /* 0x000fe2000fffe03f */
[----:B---3--:R-:W-:-:S02]  /*3250*/  LEA R2, P5, R25, R24, 0x1 ;  /* 0x0000001819027211 */ /* 0x008fc400078a08ff */
[----:B------:R-:W-:Y:S01]  /*3260*/  STL [R1+0x170], R6 ;  /* 0x0001700601007387 */ /* 0x000fe20000100800 */
[----:B------:R-:W-:Y:S02]  /*3270*/  UIADD3.64 UR14, UR4, 0x780, URZ ;  /* 0x00000780040e7897 */ /* 0x000fe4000fffe03f */
[----:B------:R-:W-:Y:S01]  /*3280*/  UIADD3.64 UR10, UR4, 0x800, URZ ;  /* 0x00000800040a7897 */ /* 0x000fe2000fffe03f */
[----:B------:R1:W-:Y:S01]  /*3290*/  STL [R1+0x178], R2 ;  /* 0x0001780201007387 */ /* 0x0003e20000100800 */
[----:B------:R-:W-:Y:S01]  /*32a0*/  UIADD3.64 UR14, UR4, 0x880, URZ ;  /* 0x00000880040e7897 */ /* 0x000fe2000fffe03f */
[----:B0-----:R-:W-:Y:S01]  /*32b0*/  LEA.HI.X.SX32 R5, R3, R4, 0x1, P4 ;  /* 0x0000000403057211 */ /* 0x001fe200020f0eff */
[----:B------:R-:W-:Y:S01]  /*32c0*/  UIADD3.64 UR10, UR4, 0x900, URZ ;  /* 0x00000900040a7897 */ /* 0x000fe2000fffe03f */
[----:B------:R-:W-:Y:S01]  /*32d0*/  LEA R3, P4, R27, R24, 0x1 ;  /* 0x000000181b037211 */ /* 0x000fe200078808ff */
[----:B------:R-:W-:Y:S02]  /*32e0*/  UIADD3.64 UR14, UR4, 0x980, URZ ;  /* 0x00000980040e7897 */ /* 0x000fe4000fffe03f */
[----:B------:R0:W-:Y:S01]  /*32f0*/  STL [R1+0x144], R5 ;  /* 0x0001440501007387 */ /* 0x0001e20000100800 */
[----:B------:R-:W-:Y:S01]  /*3300*/  UIADD3.64 UR10, UR4, 0xa00, URZ ;  /* 0x00000a00040a7897 */ /* 0x000fe2000fffe03f */
[----:B-1----:R-:W-:-:S02]  /*3310*/  LEA.HI.X.SX32 R2, R7, R4, 0x1, P3 ;  /* 0x0000000407027211 */ /* 0x002fc400018f0eff */
[----:B------:R1:W-:Y:S01]  /*3320*/  STL [R1+0x180], R3 ;  /* 0x0001800301007387 */ /* 0x0003e20000100800 */
[----:B------:R-:W-:Y:S02]  /*3330*/  UIADD3.64 UR8, UR4, 0x80, URZ ;  /* 0x0000008004087897 */ /* 0x000fe4000fffe03f */
[----:B------:R-:W-:Y:S01]  /*3340*/  UIADD3.64 UR12, UR4, 0x100, URZ ;  /* 0x00000100040c7897 */ /* 0x000fe2000fffe03f */
[----:B------:R2:W-:Y:S01]  /*3350*/  STL [R1+0x14c], R2 ;  /* 0x00014c0201007387 */ /* 0x0005e20000100800 */
[----:B------:R-:W-:Y:S01]  /*3360*/  UIADD3.64 UR20, UR4, 0xa80, URZ ;  /* 0x00000a8004147897 */ /* 0x000fe2000fffe03f */
[----:B0-----:R-:W-:Y:S01]  /*3370*/  LEA R5, P3, R29, R24, 0x1 ;  /* 0x000000181d057211 */ /* 0x001fe200078608ff */
[----:B------:R-:W-:Y:S02]  /*3380*/  UIADD3.64 UR24, UR4, 0xb00, URZ ;  /* 0x00000b0004187897 */ /* 0x000fe4000fffe03f */
[----:B------:R-:W-:Y:S01]  /*3390*/  UIADD3.64 UR28, UR4, 0xb80, URZ ;  /* 0x00000b80041c7897 */ /* 0x000fe2000fffe03f */
[----:B-1----:R-:W-:Y:S01]  /*33a0*/  LEA.HI.X.SX32 R3, R8, R4, 0x1, P2 ;  /* 0x0000000408037211 */ /* 0x002fe200010f0eff */
[----:B------:R0:W-:Y:S01]  /*33b0*/  STL [R1+0x188], R5 ;  /* 0x0001880501007387 */ /* 0x0001e20000100800 */
[----:B------:R-:W-:Y:S01]  /*33c0*/  UIADD3.64 UR32, UR4, 0xc00, URZ ;  /* 0x00000c0004207897 */ /* 0x000fe2000fffe03f */
[----:B--2---:R-:W-:-:S02]  /*33d0*/  LEA R2, P2, R31, R24, 0x1 ;  /* 0x000000181f027211 */ /* 0x004fc400078408ff */
[----:B------:R1:W-:Y:S01]  /*33e0*/  STL [R1+0x154], R3 ;  /* 0x0001540301007387 */ /* 0x0003e20000100800 */
[----:B------:R-:W-:Y:S02]  /*33f0*/  UIADD3.64 UR36, UR4, 0xc80, URZ ;  /* 0x00000c8004247897 */ /* 0x000fe4000fffe03f */
[----:B------:R-:W-:Y:S01]  /*3400*/  UIADD3.64 UR40, UR4, 0xd00, URZ ;  /* 0x00000d0004287897 */ /* 0x000fe2000fffe03f */
[----:B------:R2:W-:Y:S01]  /*3410*/  STL [R1+0x190], R2 ;  /* 0x0001900201007387 */ /* 0x0005e20000100800 */
[----:B------:R-:W-:Y:S01]  /*3420*/  UIADD3.64 UR44, UR4, 0xd80, URZ ;  /* 0x00000d80042c7897 */ /* 0x000fe2000fffe03f */
[----:B0-----:R-:W-:Y:S01]  /*3430*/  LEA.HI.X.SX32 R5, R9, R4, 0x1, P1 ;  /* 0x0000000409057211 */ /* 0x001fe200008f0eff */
[----:B------:R-:W-:Y:S01]  /*3440*/  IMAD R9, R0, 0x3e, RZ ;  /* 0x0000003e00097824 */ /* 0x000fe200078e02ff */
[----:B------:R-:W-:Y:S01]  /*3450*/  UIADD3.64 UR48, UR4, 0xe00, URZ ;  /* 0x00000e0004307897 */ /* 0x000fe2000fffe03f */
[----:B-1----:R-:W-:Y:S02]  /*3460*/  LEA R3, P1, R33, R24, 0x1 ;  /* 0x0000001821037211 */ /* 0x002fe400078208ff */
[----:B------:R0:W-:Y:S01]  /*3470*/  STL [R1+0x15c], R5 ;  /* 0x00015c0501007387 */ /* 0x0001e20000100800 */
[----:B------:R-:W-:Y:S01]  /*3480*/  UIADD3.64 UR52, UR4, 0xe80, URZ ;  /* 0x00000e8004347897 */ /* 0x000fe2000fffe03f */
[----:B--2---:R-:W-:-:S02]  /*3490*/  LEA.HI.X.SX32 R2, R11, R4, 0x1, P0 ;  /* 0x000000040b027211 */ /* 0x004fc400000f0eff */
[----:B------:R1:W-:Y:S01]  /*34a0*/  STL [R1+0x198], R3 ;  /* 0x0001980301007387 */ /* 0x0003e20000100800 */
[----:B------:R-:W-:Y:S01]  /*34b0*/  IMAD R11, R0, 0x3d, RZ ;  /* 0x0000003d000b7824 */ /* 0x000fe200078e02ff */
[----:B------:R-:W-:Y:S02]  /*34c0*/  UIADD3.64 UR56, UR4, 0xf00, URZ ;  /* 0x00000f0004387897 */ /* 0x000fe4000fffe03f */
[----:B------:R2:W-:Y:S01]  /*34d0*/  STL [R1+0x164], R2 ;  /* 0x0001640201007387 */ /* 0x0005e20000100800 */
[----:B------:R-:W-:Y:S01]  /*34e0*/  UIADD3.64 UR10, UR6, 0x2, URZ ;  /* 0x00000002060a7897 */ /* 0x000fe2000fffe03f */
[----:B0-----:R-:W-:Y:S01]  /*34f0*/  LEA R5, P0, R35, R24, 0x1 ;  /* 0x0000001823057211 */ /* 0x001fe200078008ff */
[----:B------:R-:W-:Y:S01]  /*3500*/  UIADD3.64 UR14, UR6, 0x4, URZ ;  /* 0x00000004060e7897 */ /* 0x000fe2000fffe03f */
[----:B-1----:R-:W-:-:S03]  /*3510*/  LEA.HI.X.SX32 R3, R22, R4, 0x1, P6 ;  /* 0x0000000416037211 */ /* 0x002fc600030f0eff */
[----:B------:R0:W-:Y:S01]  /*3520*/  STL [R1+0x1a0], R5 ;  /* 0x0001a00501007387 */ /* 0x0001e20000100800 */
[C---:B------:R-:W-:Y:S01]  /*3530*/  IMAD R22, R0.reuse, 0x2c, RZ ;  /* 0x0000002c00167824 */ /* 0x040fe200078e02ff */
[----:B--2---:R-:W-:Y:S02]  /*3540*/  LEA R2, P6, R37, R24, 0x1 ;  /* 0x0000001825027211 */ /* 0x004fe400078c08ff */
[----:B------:R1:W-:Y:S04]  /*3550*/  STL [R1+0x16c], R3 ;  /* 0x00016c0301007387 */ /* 0x0003e80000100800 */
[----:B------:R2:W-:Y:S01]  /*3560*/  STL [R1+0x1a8], R2 ;  /* 0x0001a80201007387 */ /* 0x0005e20000100800 */
[----:B0-----:R-:W-:Y:S01]  /*3570*/  LEA.HI.X.SX32 R5, R25, R4, 0x1, P5 ;  /* 0x0000000419057211 */ /* 0x001fe200028f0eff */
[----:B------:R-:W-:Y:S01]  /*3580*/  IMAD R25, R0, 0x38, RZ ;  /* 0x0000003800197824 */ /* 0x000fe200078e02ff */
[----:B-1----:R-:W-:-:S03]  /*3590*/  LEA R3, P5, R39, R24, 0x1 ;  /* 0x0000001827037211 */ /* 0x002fc600078a08ff */
[----:B------:R0:W-:Y:S01]  /*35a0*/  STL [R1+0x174], R5 ;  /* 0x0001740501007387 */ /* 0x0001e20000100800 */
[----:B--2---:R-:W-:-:S03]  /*35b0*/  LEA.HI.X.SX32 R2, R27, R4, 0x1, P4 ;  /* 0x000000041b027211 */ /* 0x004fc600020f0eff */
[----:B------:R1:W-:Y:S01]  /*35c0*/  STL [R1+0x1b0], R3 ;  /* 0x0001b00301007387 */ /* 0x0003e20000100800 */
[----:B------:R-:W-:-:S03]  /*35d0*/  CS2R R26, SRZ ;  /* 0x00000000001a7805 */ /* 0x000fc6000001ff00 */
[----:B------:R2:W-:Y:S01]  /*35e0*/  STL [R1+0x17c], R2 ;  /* 0x00017c0201007387 */ /* 0x0005e20000100800 */
[----:B0-----:R-:W-:Y:S02]  /*35f0*/  LEA R5, P4, R41, R24, 0x1 ;  /* 0x0000001829057211 */ /* 0x001fe400078808ff */
[----:B-1----:R-:W-:-:S03]  /*3600*/  LEA.HI.X.SX32 R3, R29, R4, 0x1, P3 ;  /* 0x000000041d037211 */ /* 0x002fc600018f0eff */
[----:B------:R0:W-:Y:S01]  /*3610*/  STL [R1+0x1b8], R5 ;  /* 0x0001b80501007387 */ /* 0x0001e20000100800 */
[----:B------:R-:W-:Y:S02]  /*3620*/  CS2R R28, SRZ ;  /* 0x00000000001c7805 */ /* 0x000fe4000001ff00 */
[----:B--2---:R-:W-:Y:S01]  /*3630*/  LEA R2, P3, R43, R24, 0x1 ;  /* 0x000000182b027211 */ /* 0x004fe200078608ff */
[----:B------:R1:W-:Y:S04]  /*3640*/  STL [R1+0x184], R3 ;  /* 0x0001840301007387 */ /* 0x0003e80000100800 */
[----:B------:R2:W-:Y:S01]  /*3650*/  STL [R1+0x1c0], R2 ;  /* 0x0001c00201007387 */ /* 0x0005e20000100800 */
[----:B0-----:R-:W-:Y:S02]  /*3660*/  LEA.HI.X.SX32 R5, R31, R4, 0x1, P2 ;  /* 0x000000041f057211 */ /* 0x001fe400010f0eff */
[----:B------:R-:W-:-:S02]  /*3670*/  CS2R R30, SRZ ;  /* 0x00000000001e7805 */ /* 0x000fc4000001ff00 */
[----:B-1----:R-:W-:Y:S01]  /*3680*/  LEA R3, P2, R45, R24, 0x1 ;  /* 0x000000182d037211 */ /* 0x002fe200078408ff */
        /* <DEDUP_REMOVED lines=53> */
[----:B------:R-:W-:Y:S02]  /*39e0*/  LEA.HI.X.SX32 R6, R65, R4, 0x1, P6 ;  /* 0x0000000441067211 */ /* 0x000fe400030f0eff */
[----:B------:R-:W-:Y:S02]  /*39f0*/  CS2R R64, SRZ ;  /* 0x0000000000407805 */ /* 0x000fe4000001ff00 */
[----:B--2---:R-:W-:Y:S01]  /*3a00*/  LEA R2, P5, R67, R24, 0x1 ;  /* 0x0000001843027211 */ /* 0x004fe200078a08ff */
[----:B------:R1:W-:Y:S01]  /*3a10*/  STL [R1+0x1e4], R3 ;  /* 0x0001e40301007387 */ /* 0x0003e20000100800 */
[----:B------:R-:W-:-:S03]  /*3a20*/  CS2R R52, SRZ ;  /* 0x0000000000347805 */ /* 0x000fc6000001ff00 */
[----:B------:R2:W-:Y:S01]  /*3a30*/  STL [R1+0x220], R2 ;  /* 0x0002200201007387 */ /* 0x0005e20000100800 */
[----:B0-----:R-:W-:Y:S02]  /*3a40*/  LEA.HI.X.SX32 R5, R55, R4, 0x1, P4 ;  /* 0x0000000437057211 */ /* 0x001fe400020f0eff */
[----:B------:R-:W-:Y:S02]  /*3a50*/  CS2R R54, SRZ ;  /* 0x0000000000367805 */ /* 0x000fe4000001ff00 */
[----:B-1----:R-:W-:Y:S01]  /*3a60*/  LEA R3, P4, R69, R24, 0x1 ;  /* 0x0000001845037211 */ /* 0x002fe200078808ff */
[----:B------:R0:W-:Y:S01]  /*3a70*/  STL [R1+0x1ec], R5 ;  /* 0x0001ec0501007387 */ /* 0x0001e20000100800 */
[----:B--2---:R-:W-:-:S03]  /*3a80*/  LEA.HI.X.SX32 R2, R57, R4, 0x1, P3 ;  /* 0x0000000439027211 */ /* 0x004fc600018f0eff */
[----:B------:R1:W-:Y:S01]  /*3a90*/  STL [R1+0x228], R3 ;  /* 0x0002280301007387 */ /* 0x0003e20000100800 */
[----:B------:R-:W-:Y:S02]  /*3aa0*/  LEA.HI.X.SX32 R7, R69, R4, 0x1, P4 ;  /* 0x0000000445077211 */ /* 0x000fe400020f0eff */
[----:B------:R-:W-:Y:S02]  /*3ab0*/  CS2R R56, SRZ ;  /* 0x0000000000387805 */ /* 0x000fe4000001ff00 */
[----:B------:R-:W-:Y:S01]  /*3ac0*/  CS2R R68, SRZ ;  /* 0x0000000000447805 */ /* 0x000fe2000001ff00 */
        /* <DEDUP_REMOVED lines=13> */
[----:B------:R-:W-:Y:S01]  /*3ba0*/  STL [R1+0x240], R3 ;  /* 0x0002400301007387 */ /* 0x000fe20000100800 */
[----:B------:R-:W-:-:S03]  /*3bb0*/  CS2R R62, SRZ ;  /* 0x00000000003e7805 */ /* 0x000fc6000001ff00 */
[----:B------:R1:W-:Y:S01]  /*3bc0*/  STL [R1+0x20c], R2 ;  /* 0x00020c0201007387 */ /* 0x0003e20000100800 */
[----:B0-----:R-:W-:Y:S02]  /*3bd0*/  LEA.HI.X.SX32 R5, R67, R4, 0x1, P5 ;  /* 0x0000000443057211 */ /* 0x001fe400028f0eff */
[----:B------:R-:W-:Y:S01]  /*3be0*/  CS2R R66, SRZ ;  /* 0x0000000000427805 */ /* 0x000fe2000001ff00 */
[----:B------:R0:W-:Y:S04]  /*3bf0*/  STL [R1+0x214], R6 ;  /* 0x0002140601007387 */ /* 0x0001e80000100800 */
[----:B------:R2:W-:Y:S01]  /*3c00*/  STL [R1+0x21c], R5 ;  /* 0x00021c0501007387 */ /* 0x0005e20000100800 */
[----:B-1----:R-:W-:-:S03]  /*3c10*/  IMAD.WIDE R2, R77, 0x2, R12 ;  /* 0x000000024d027825 */ /* 0x002fc600078e020c */
[----:B------:R-:W-:Y:S01]  /*3c20*/  STL [R1+0x224], R7 ;  /* 0x0002240701007387 */ /* 0x000fe20000100800 */
[-C--:B0-----:R-:W-:Y:S02]  /*3c30*/  LEA.HI.X.SX32 R6, R71, R4.reuse, 0x1, P3 ;  /* 0x0000000447067211 */ /* 0x081fe400018f0eff */
[----:B------:R-:W-:Y:S02]  /*3c40*/  CS2R R70, SRZ ;  /* 0x0000000000467805 */ /* 0x000fe4000001ff00 */
[-C--:B--2---:R-:W-:Y:S01]  /*3c50*/  LEA.HI.X.SX32 R5, R73, R4.reuse, 0x1, P2 ;  /* 0x0000000449057211 */ /* 0x084fe200010f0eff */
[----:B------:R0:W-:Y:S01]  /*3c60*/  STL [R1+0x22c], R6 ;  /* 0x00022c0601007387 */ /* 0x0001e20000100800 */
[----:B------:R-:W-:Y:S02]  /*3c70*/  LEA.HI.X.SX32 R4, R75, R4, 0x1, P1 ;  /* 0x000000044b047211 */ /* 0x000fe400008f0eff */
[----:B------:R-:W-:Y:S02]  /*3c80*/  CS2R R72, SRZ ;  /* 0x0000000000487805 */ /* 0x000fe4000001ff00 */
[----:B------:R-:W-:Y:S01]  /*3c90*/  CS2R R74, SRZ ;  /* 0x00000000004a7805 */ /* 0x000fe2000001ff00 */
[----:B------:R-:W-:Y:S04]  /*3ca0*/  STL [R1+0x234], R5 ;  /* 0x0002340501007387 */ /* 0x000fe80000100800 */
[----:B------:R-:W-:Y:S01]  /*3cb0*/  STL [R1+0x248], R2 ;  /* 0x0002480201007387 */ /* 0x000fe20000100800 */
[----:B0-----:R-:W-:-:S03]  /*3cc0*/  IMAD.WIDE R6, R77, 0x2, R18 ;  /* 0x000000024d067825 */ /* 0x001fc600078e0212 */
[----:B------:R0:W-:Y:S04]  /*3cd0*/  STL [R1+0x23c], R4 ;  /* 0x00023c0401007387 */ /* 0x0001e80000100800 */
[----:B------:R1:W-:Y:S01]  /*3ce0*/  STL [R1+0x244], R3 ;  /* 0x0002440301007387 */ /* 0x0003e20000100800 */
[----:B0-----:R-:W-:-:S04]  /*3cf0*/  IMAD.WIDE R4, R77, 0x2, R16 ;  /* 0x000000024d047825 */ /* 0x001fc800078e0210 */
[----:B-1----:R-:W-:Y:S01]  /*3d00*/  IMAD.WIDE R2, R77, 0x2, R14 ;  /* 0x000000024d027825 */ /* 0x002fe200078e020e */
[----:B------:R-:W-:-:S04]  /*3d10*/  CS2R R76, SRZ ;  /* 0x00000000004c7805 */ /* 0x000fc8000001ff00 */
[----:B------:R-:W-:Y:S04]  /*3d20*/  STL [R1+0x250], R2 ;  /* 0x0002500201007387 */ /* 0x000fe80000100800 */
[----:B------:R0:W-:Y:S04]  /*3d30*/  STL [R1+0x24c], R3 ;  /* 0x00024c0301007387 */ /* 0x0001e80000100800 */
[----:B------:R-:W-:Y:S04]  /*3d40*/  STL [R1+0x258], R4 ;  /* 0x0002580401007387 */ /* 0x000fe80000100800 */
[----:B------:R1:W-:Y:S01]  /*3d50*/  STL [R1+0x254], R5 ;  /* 0x0002540501007387 */ /* 0x0003e20000100800 */
[----:B0-----:R-:W-:-:S03]  /*3d60*/  IMAD.WIDE R2, R9, 0x2, R12 ;  /* 0x0000000209027825 */ /* 0x001fc600078e020c */
[----:B------:R-:W-:Y:S04]  /*3d70*/  STL [R1+0x260], R6 ;  /* 0x0002600601007387 */ /* 0x000fe80000100800 */
[----:B------:R0:W-:Y:S01]  /*3d80*/  STL [R1+0x25c], R7 ;  /* 0x00025c0701007387 */ /* 0x0001e20000100800 */
[----:B-1----:R-:W-:-:S03]  /*3d90*/  IMAD.WIDE R4, R9, 0x2, R14 ;  /* 0x0000000209047825 */ /* 0x002fc600078e020e */
[----:B------:R-:W-:Y:S04]  /*3da0*/  STL [R1+0x268], R2 ;  /* 0x0002680201007387 */ /* 0x000fe80000100800 */
[----:B------:R1:W-:Y:S01]  /*3db0*/  STL [R1+0x264], R3 ;  /* 0x0002640301007387 */ /* 0x0003e20000100800 */
[----:B0-----:R-:W-:-:S03]  /*3dc0*/  IMAD.WIDE R6, R9, 0x2, R18 ;  /* 0x0000000209067825 */ /* 0x001fc600078e0212 */
[----:B------:R-:W-:Y:S04]  /*3dd0*/  STL [R1+0x270], R4 ;  /* 0x0002700401007387 */ /* 0x000fe80000100800 */
[----:B------:R0:W-:Y:S01]  /*3de0*/  STL [R1+0x26c], R5 ;  /* 0x00026c0501007387 */ /* 0x0001e20000100800 */
[----:B-1----:R-:W-:-:S04]  /*3df0*/  IMAD.WIDE R2, R9, 0x2, R16 ;  /* 0x0000000209027825 */ /* 0x002fc800078e0210 */
[----:B------:R-:W-:Y:S01]  /*3e00*/  IMAD R9, R0, 0x3c, RZ ;  /* 0x0000003c00097824 */ /* 0x000fe200078e02ff */
[----:B------:R-:W-:Y:S01]  /*3e10*/  STL [R1+0x278], R2 ;  /* 0x0002780201007387 */ /* 0x000fe20000100800 */
[----:B0-----:R-:W-:-:S03]  /*3e20*/  IMAD.WIDE R4, R11, 0x2, R12 ;  /* 0x000000020b047825 */ /* 0x001fc600078e020c */
        /* <DEDUP_REMOVED lines=9> */
[----:B0-----:R-:W-:-:S04]  /*3ec0*/  IMAD.WIDE R4, R11, 0x2, R16 ;  /* 0x000000020b047825 */ /* 0x001fc800078e0210 */
[----:B------:R-:W-:Y:S01]  /*3ed0*/  IMAD R11, R0, 0x3b, RZ ;  /* 0x0000003b000b7824 */ /* 0x000fe200078e02ff */
[----:B------:R-:W-:Y:S01]  /*3ee0*/  STL [R1+0x298], R4 ;  /* 0x0002980401007387 */ /* 0x000fe20000100800 */
[----:B-1----:R-:W-:-:S03]  /*3ef0*/  IMAD.WIDE R2, R9, 0x2, R12 ;  /* 0x0000000209027825 */ /* 0x002fc600078e020c */
        /* <DEDUP_REMOVED lines=36> */
[----:B------:R-:W-:Y:S01]  /*4140*/  STL [R1+0x2f8], R6 ;  /* 0x0002f80601007387 */ /* 0x000fe20000100800 */
[----:B------:R-:W-:-:S03]  /*4150*/  IMAD.WIDE R8, R25, 0x2, R12 ;  /* 0x0000000219087825 */ /* 0x000fc600078e020c */
[----:B------:R0:W-:Y:S01]  /*4160*/  STL [R1+0x2f4], R7 ;  /* 0x0002f40701007387 */ /* 0x0001e20000100800 */
[----:B-1----:R-:W-:-:S03]  /*4170*/  IMAD.WIDE R4, R11, 0x2, R12 ;  /* 0x000000020b047825 */ /* 0x002fc600078e020c */
[----:B------:R-:W-:Y:S04]  /*4180*/  STL [R1+0x300], R2 ;  /* 0x0003000201007387 */ /* 0x000fe80000100800 */
[----:B------:R1:W-:Y:S01]  /*4190*/  STL [R1+0x2fc], R3 ;  /* 0x0002fc0301007387 */ /* 0x0003e20000100800 */
[----:B0-----:R-:W-:-:S03]  /*41a0*/  IMAD.WIDE R6, R11, 0x2, R18 ;  /* 0x000000020b067825 */ /* 0x001fc600078e0212 */
[----:B------:R-:W-:Y:S04]  /*41b0*/  STL [R1+0x308], R4 ;  /* 0x0003080401007387 */ /* 0x000fe80000100800 */
[----:B------:R0:W-:Y:S01]  /*41c0*/  STL [R1+0x304], R5 ;  /* 0x0003040501007387 */ /* 0x0001e20000100800 */
[----:B-1----:R-:W-:-:S05]  /*41d0*/  IMAD.WIDE R2, R11, 0x2, R14 ;  /* 0x000000020b027825 */ /* 0x002fca00078e020e */
[----:B------:R-:W-:Y:S01]  /*41e0*/  STL [R1+0x310], R2 ;  /* 0x0003100201007387 */ /* 0x000fe20000100800 */
[----:B0-----:R-:W-:-:S03]  /*41f0*/  IMAD.WIDE R4, R11, 0x2, R16 ;  /* 0x000000020b047825 */ /* 0x001fc600078e0210 */
[----:B------:R0:W-:Y:S01]  /*4200*/  STL [R1+0x30c], R3 ;  /* 0x00030c0301007387 */ /* 0x0001e20000100800 */
[----:B------:R-:W-:-:S03]  /*4210*/  IMAD R11, R0, 0x37, RZ ;  /* 0x00000037000b7824 */ /* 0x000fc600078e02ff */
        /* <DEDUP_REMOVED lines=10> */
[----:B------:R-:W-:-:S03]  /*42c0*/  IMAD R25, R0, 0x36, RZ ;  /* 0x0000003600197824 */ /* 0x000fc600078e02ff */
[----:B------:R0:W-:Y:S01]  /*42d0*/  STL [R1+0x32c], R3 ;  /* 0x00032c0301007387 */ /* 0x0001e20000100800 */
[----:B-1----:R-:W-:-:S03]  /*42e0*/  IMAD.WIDE R8, R11, 0x2, R12 ;  /* 0x000000020b087825 */ /* 0x002fc600078e020c */
        /* <DEDUP_REMOVED lines=125> */
[----:B0-----:R-:W-:Y:S01]  /*4ac0*/  IMAD.WIDE R6, R25, 0x2, R18 ;  /* 0x0000000219067825 */ /* 0x001fe200078e0212 */
[----:B------:R-:W-:Y:S02]  /*4ad0*/  CS2R R24, SRZ ;  /* 0x0000000000187805 */ /* 0x000fe4000001ff00 */
        /* <DEDUP_REMOVED lines=156> */
[----:B------:R-:W-:-:S03]  /*54a0*/  IMAD.SHL.U32 R22, R0, 0x20, RZ ;  /* 0x0000002000167824 */ /* 0x000fc600078e00ff */
        /* <DEDUP_REMOVED lines=388> */
[----:B------:R-:W-:Y:S02]  /*6cf0*/  LOP3.LUT R22, R21, 0x40, RZ, 0x3c, !PT ;  /* 0x0000004015167812 */ /* 0x000fe400078e3cff */
[----:B------:R-:W-:Y:S04]  /*6d00*/  STL [R1+0x9b0], R2 ;  /* 0x0009b00201007387 */ /* 0x000fe80000100800 */
[----:B------:R0:W-:Y:S01]  /*6d10*/  STL [R1+0x9ac], R3 ;  /* 0x0009ac0301007387 */ /* 0x0001e20000100800 */
[----:B------:R-:W-:-:S02]  /*6d20*/  IMAD.IADD R22, R248, 0x1, R22 ;  /* 0x00000001f8167824 */ /* 0x000fc400078e0216 */
[C---:B-1----:R-:W-:Y:S01]  /*6d30*/  IMAD.WIDE R8, R11.reuse, 0x2, R12 ;  /* 0x000000020b087825 */ /* 0x042fe200078e020c */
[----:B------:R-:W-:Y:S04]  /*6d40*/  STL [R1+0x9b8], R4 ;  /* 0x0009b80401007387 */ /* 0x000fe80000100800 */
[----:B------:R1:W-:Y:S01]  /*6d50*/  STL [R1+0x9b4], R5 ;  /* 0x0009b40501007387 */ /* 0x0003e20000100800 */
[----:B0-----:R-:W-:-:S03]  /*6d60*/  IMAD.WIDE R2, R11, 0x2, R14 ;  /* 0x000000020b027825 */ /* 0x001fc600078e020e */
[----:B------:R-:W-:Y:S04]  /*6d70*/  STL [R1+0x9c0], R6 ;  /* 0x0009c00601007387 */ /* 0x000fe80000100800 */
[----:B------:R0:W-:Y:S01]  /*6d80*/  STL [R1+0x9bc], R7 ;  /* 0x0009bc0701007387 */ /* 0x0001e20000100800 */
[----:B-1----:R-:W-:-:S03]  /*6d90*/  IMAD.WIDE R4, R11, 0x2, R16 ;  /* 0x000000020b047825 */ /* 0x002fc600078e0210 */
[----:B------:R1:W-:Y:S04]  /*6da0*/  STL [R1+0x9c8], R8 ;  /* 0x0009c80801007387 */ /* 0x0003e80000100800 */
[----:B------:R-:W-:Y:S01]  /*6db0*/  STL [R1+0x9c4], R9 ;  /* 0x0009c40901007387 */ /* 0x000fe20000100800 */
[----:B0-----:R-:W-:-:S03]  /*6dc0*/  IMAD.WIDE R6, R11, 0x2, R18 ;  /* 0x000000020b067825 */ /* 0x001fc600078e0212 */
[----:B------:R-:W-:Y:S01]  /*6dd0*/  STL [R1+0x9d0], R2 ;  /* 0x0009d00201007387 */ /* 0x000fe20000100800 */
[C---:B------:R-:W-:Y:S02]  /*6de0*/  IMAD.SHL.U32 R11, R0.reuse, 0x40, RZ ;  /* 0x00000040000b7824 */ /* 0x040fe400078e00ff */
[----:B-1----:R-:W-:Y:S01]  /*6df0*/  IMAD.SHL.U32 R8, R0, 0x2, RZ ;  /* 0x0000000200087824 */ /* 0x002fe200078e00ff */
        /* <DEDUP_REMOVED lines=17> */
[----:B------:R0:W-:Y:S04]  /*6f10*/  STL [R1+0xa00], R8 ;  /* 0x000a000801007387 */ /* 0x0001e80000100800 */
[----:B------:R2:W-:Y:S01]  /*6f20*/  STL [R1+0x9fc], R9 ;  /* 0x0009fc0901007387 */ /* 0x0005e20000100800 */
[----:B-1----:R-:W-:-:S03]  /*6f30*/  IMAD.WIDE R6, R0, 0x2, R16 ;  /* 0x0000000200067825 */ /* 0x002fc600078e0210 */
[----:B------:R-:W-:Y:S04]  /*6f40*/  STL [R1+0xa08], R2 ;  /* 0x000a080201007387 */ /* 0x000fe80000100800 */
[----:B------:R1:W-:Y:S01]  /*6f50*/  STL [R1+0xa04], R3 ;  /* 0x000a040301007387 */ /* 0x0003e20000100800 */
[C---:B0-----:R-:W-:Y:S02]  /*6f60*/  LOP3.LUT R8, R20.reuse, 0x20, RZ, 0x3c, !PT ;  /* 0x0000002014087812 */ /* 0x041fe400078e3cff */
[----:B--2---:R-:W-:Y:S01]  /*6f70*/  LOP3.LUT R9, R20, 0x10, RZ, 0x3c, !PT ;  /* 0x0000001014097812 */ /* 0x004fe200078e3cff */
[----:B------:R0:W-:Y:S02]  /*6f80*/  STL [R1+0xa10], R4 ;  /* 0x000a100401007387 */ /* 0x0001e40000100800 */
[----:B------:R-:W-:-:S02]  /*6f90*/  IMAD.IADD R8, R248, 0x1, R8 ;  /* 0x00000001f8087824 */ /* 0x000fc400078e0208 */
[----:B------:R2:W-:Y:S01]  /*6fa0*/  STL [R1+0xa0c], R5 ;  /* 0x000a0c0501007387 */ /* 0x0005e20000100800 */
[----:B------:R-:W-:Y:S02]  /*6fb0*/  IMAD.IADD R9, R248, 0x1, R9 ;  /* 0x00000001f8097824 */ /* 0x000fe400078e0209 */
[----:B-1----:R-:W-:Y:S01]  /*6fc0*/  IMAD.WIDE R2, R0, 0x2, R18 ;  /* 0x0000000200027825 */ /* 0x002fe200078e0212 */
[----:B------:R1:W-:Y:S01]  /*6fd0*/  STL [R1+0xa18], R6 ;  /* 0x000a180601007387 */ /* 0x0003e20000100800 */
[----:B------:R-:W-:-:S03]  /*6fe0*/  SHF.R.S32.HI R0, RZ, 0x1f, R11 ;  /* 0x0000001fff007819 */ /* 0x000fc6000001140b */
[----:B------:R3:W-:Y:S01]  /*6ff0*/  STL [R1+0xa14], R7 ;  /* 0x000a140701007387 */ /* 0x0007e20000100800 */
[C---:B0-----:R-:W-:Y:S02]  /*7000*/  LOP3.LUT R4, R20.reuse, 0x60, RZ, 0x3c, !PT ;  /* 0x0000006014047812 */ /* 0x041fe400078e3cff */
[C---:B--2---:R-:W-:Y:S01]  /*7010*/  LOP3.LUT R5, R20.reuse, 0x50, RZ, 0x3c, !PT ;  /* 0x0000005014057812 */ /* 0x044fe200078e3cff */
[----:B------:R0:W-:Y:S01]  /*7020*/  STL [R1+0xa20], R2 ;  /* 0x000a200201007387 */ /* 0x0001e20000100800 */
[C---:B------:R-:W-:Y:S01]  /*7030*/  SHF.L.U64.HI R0, R11.reuse, 0x1, R0 ;  /* 0x000000010b007819 */ /* 0x040fe20000010200 */
[----:B------:R-:W-:Y:S02]  /*7040*/  IMAD.SHL.U32 R11, R11, 0x2, RZ ;  /* 0x000000020b0b7824 */ /* 0x000fe400078e00ff */
[----:B------:R2:W-:Y:S01]  /*7050*/  STL [R1+0xa1c], R3 ;  /* 0x000a1c0301007387 */ /* 0x0005e20000100800 */
[----:B-1----:R-:W-:Y:S01]  /*7060*/  LOP3.LUT R6, R20, 0x40, RZ, 0x3c, !PT ;  /* 0x0000004014067812 */ /* 0x002fe200078e3cff */
[----:B------:R-:W-:Y:S01]  /*7070*/  IMAD.IADD R5, R248, 0x1, R5 ;  /* 0x00000001f8057824 */ /* 0x000fe200078e0205 */
[----:B---3--:R-:W-:Y:S01]  /*7080*/  LOP3.LUT R7, R20, 0x30, RZ, 0x3c, !PT ;  /* 0x0000003014077812 */ /* 0x008fe200078e3cff */
[----:B------:R-:W-:Y:S01]  /*7090*/  STL [R1+0x98], RZ ;  /* 0x000098ff01007387 */ /* 0x000fe20000100800 */
[----:B------:R-:W-:-:S02]  /*70a0*/  IMAD.IADD R4, R248, 0x1, R4 ;  /* 0x00000001f8047824 */ /* 0x000fc400078e0204 */
[C---:B------:R-:W-:Y:S01]  /*70b0*/  IMAD.IADD R6, R248.reuse, 0x1, R6 ;  /* 0x00000001f8067824 */ /* 0x040fe200078e0206 */
[----:B------:R-:W-:Y:S01]  /*70c0*/  STL [R1], RZ ;  /* 0x000000ff01007387 */ /* 0x000fe20000100800 */
[----:B0-----:R-:W-:Y:S01]  /*70d0*/  SHF.R.S32.HI R2, RZ, 0x1f, R23 ;  /* 0x0000001fff027819 */ /* 0x001fe20000011417 */
[C---:B------:R-:W-:Y:S01]  /*70e0*/  IMAD.IADD R7, R248.reuse, 0x1, R7 ;  /* 0x00000001f8077824 */ /* 0x040fe200078e0207 */
[----:B--2---:R-:W-:Y:S01]  /*70f0*/  SHF.R.S32.HI R3, RZ, 0x6, R10 ;  /* 0x00000006ff037819 */ /* 0x004fe2000001140a */
[----:B------:R-:W-:Y:S01]  /*7100*/  STL [R1+0x4], RZ ;  /* 0x000004ff01007387 */ /* 0x000fe20000100800 */
[C---:B------:R-:W-:Y:S01]  /*7110*/  IMAD.IADD R10, R248.reuse, 0x1, R20 ;  /* 0x00000001f80a7824 */ /* 0x040fe200078e0214 */
[----:B------:R-:W-:Y:S01]  /*7120*/  SHF.L.U64.HI R2, R23, 0x1, R2 ;  /* 0x0000000117027819 */ /* 0x000fe20000010202 */
[----:B------:R-:W-:Y:S01]  /*7130*/  IMAD.IADD R23, R248, 0x1, R21 ;  /* 0x00000001f8177824 */ /* 0x000fe200078e0215 */
[----:B------:R-:W-:Y:S04]  /*7140*/  STL [R1+0x8], RZ ;  /* 0x000008ff01007387 */ /* 0x000fe80000100800 */
        /* <DEDUP_REMOVED lines=29> */
[----:B------:R0:W-:Y:S04]  /*7320*/  STL [R1+0xa40], R3 ;  /* 0x000a400301007387 */ /* 0x0001e80000100800 */
[----:B------:R-:W-:Y:S01]  /*7330*/  STL [R1+0x8c], R23 ;  /* 0x00008c1701007387 */ /* 0x000fe20000100800 */
[----:B0-----:R-:W-:-:S02]  /*7340*/  LOP3.LUT R3, R20, 0x70, RZ, 0x3c, !PT ;  /* 0x0000007014037812 */ /* 0x001fc400078e3cff */
[C---:B------:R-:W-:Y:S02]  /*7350*/  LOP3.LUT R20, R21.reuse, 0x20, RZ, 0x3c, !PT ;  /* 0x0000002015147812 */ /* 0x040fe400078e3cff */
[----:B------:R-:W-:Y:S01]  /*7360*/  LOP3.LUT R21, R21, 0x60, RZ, 0x3c, !PT ;  /* 0x0000006015157812 */ /* 0x000fe200078e3cff */
[C---:B------:R-:W-:Y:S02]  /*7370*/  IMAD.IADD R3, R248.reuse, 0x1, R3 ;  /* 0x00000001f8037824 */ /* 0x040fe400078e0203 */
[----:B------:R-:W-:-:S05]  /*7380*/  IMAD.IADD R20, R248, 0x1, R20 ;  /* 0x00000001f8147824 */ /* 0x000fca00078e0214 */
[----:B------:R0:W-:Y:S04]  /*7390*/  STL [R1+0x88], R20 ;  /* 0x0000881401007387 */ /* 0x0001e80000100800 */
[----:B------:R1:W-:Y:S01]  /*73a0*/  STL [R1+0x84], R22 ;  /* 0x0000841601007387 */ /* 0x0003e20000100800 */
[----:B0-----:R-:W-:-:S05]  /*73b0*/  IMAD.IADD R20, R248, 0x1, R21 ;  /* 0x00000001f8147824 */ /* 0x001fca00078e0215 */
[----:B------:R1:W-:Y:S02]  /*73c0*/  STL [R1+0x80], R20 ;  /* 0x0000801401007387 */ /* 0x0003e40000100800 */
.L_x_1:
[----:B------:R-:W2:Y:S01]  /*73d0*/  LDL R23, [R1+0x98] ;  /* 0x0000980001177983 */ /* 0x000ea20000100800 */
[----:B-1----:R-:W2:Y:S01]  /*73e0*/  LDC R20, c[0x0][0x230] ;  /* 0x00008c00ff147b82 */ /* 0x002ea20000000800 */
[----:B------:R-:W-:Y:S02]  /*73f0*/  PRMT R22, RZ, 0x7610, R22 ;  /* 0x00007610ff167816 */ /* 0x000fe40000000016 */
[----:B-----5:R-:W-:Y:S04]  /*7400*/  STL [R1+0xf34], R248 ;  /* 0x000f34f801007387 */ /* 0x020fe80000100800 */
[----:B------:R-:W-:Y:S04]  /*7410*/  STL [R1+0xf30], R21 ;  /* 0x000f301501007387 */ /* 0x000fe80000100800 */
[----:B------:R0:W-:Y:S04]  /*7420*/  STL [R1+0xf2c], R10 ;  /* 0x000f2c0a01007387 */ /* 0x0001e80000100800 */
[----:B------:R-:W-:Y:S04]  /*7430*/  STL [R1+0xec8], R9 ;  /* 0x000ec80901007387 */ /* 0x000fe80000100800 */
        /* <DEDUP_REMOVED lines=69> */
[----:B------:R-:W-:Y:S01]  /*7890*/  STL [R1+0xd5c], R215 ;  /* 0x000d5cd701007387 */ /* 0x000fe20000100800 */
[----:B--2---:R-:W-:-:S03]  /*78a0*/  IMAD R20, R23, -0x40, R20 ;  /* 0xffffffc017147824 */ /* 0x004fc600078e0214 */
[----:B------:R-:W-:Y:S02]  /*78b0*/  STL [R1+0xd58], R152 ;  /* 0x000d589801007387 */ /* 0x000fe40000100800 */
[----:B------:R-:W-:Y:S02]  /*78c0*/  ISETP.GT.AND P0, PT, R20, RZ, PT ;  /* 0x000000ff1400720c */ /* 0x000fe40003f04270 */
[----:B------:R-:W-:Y:S04]  /*78d0*/  STL [R1+0xd54], R153 ;  /* 0x000d549901007387 */ /* 0x000fe80000100800 */
[----:B------:R-:W-:Y:S04]  /*78e0*/  STL [R1+0xd50], R154 ;  /* 0x000d509a01007387 */ /* 0x000fe80000100800 */
[----:B------:R-:W-:Y:S04]  /*78f0*/  STL [R1+0xd4c], R155 ;  /* 0x000d4c9b01007387 */ /* 0x000fe80000100800 */
[----:B------:R-:W2:Y:S04]  /*7900*/  @P0 LDG.E.U16 R22, desc[UR60][R18.64] ;  /* 0x0000003c12160981 */ /* 0x000ea8000c1e1500 */
        /* <DEDUP_REMOVED lines=131> */
[----:B------:R-:W-:Y:S04]  /*8140*/  STL.64 [R1+0xb60], R86 ;  /* 0x000b605601007387 */ /* 0x000fe80000100a00 */
[----:B------:R-:W-:Y:S04]  /*8150*/  STL.64 [R1+0xb58], R84 ;  /* 0x000b585401007387 */ /* 0x000fe80000100a00 */
[----:B------:R-:W-:Y:S04]  /*8160*/  STL.64 [R1+0xb50], R82 ;  /* 0x000b505201007387 */ /* 0x000fe80000100a00 */
[----:B------:R-:W-:Y:S04]  /*8170*/  STL.64 [R1+0xb48], R80 ;  /* 0x000b485001007387 */ /* 0x000fe80000100a00 */
[----:B------:R-:W-:Y:S04]  /*8180*/  STL.64 [R1+0xb40], R78 ;  /* 0x000b404e01007387 */ /* 0x000fe80000100a00 */
[----:B------:R-:W-:Y:S04]  /*8190*/  STL [R1+0xea0], R78 ;  /* 0x000ea04e01007387 */ /* 0x000fe80000100800 */
[----:B------:R-:W-:Y:S04]  /*81a0*/  STL [R1+0xe9c], R79 ;  /* 0x000e9c4f01007387 */ /* 0x000fe80000100800 */
        /* <DEDUP_REMOVED lines=20> */
[----:B------:R-:W-:Y:S04]  /*82f0*/  STL.64 [R1+0xb00], R62 ;  /* 0x000b003e01007387 */ /* 0x000fe80000100a00 */
[----:B------:R-:W-:Y:S04]  /*8300*/  STL.64 [R1+0xaf8], R60 ;  /* 0x000af83c01007387 */ /* 0x000fe80000100a00 */
[----:B------:R-:W-:Y:S01]  /*8310*/  STL.64 [R1+0xaf0], R58 ;  /* 0x000af03a01007387 */ /* 0x000fe20000100a00 */
[----:B0-----:R-:W-:-:S03]  /*8320*/  PRMT R10, RZ, 0x7610, R10 ;  /* 0x00007610ff0a7816 */ /* 0x001fc6000000000a */
[----:B------:R-:W-:Y:S04]  /*8330*/  STL.64 [R1+0xae8], R56 ;  /* 0x000ae83801007387 */ /* 0x000fe80000100a00 */
[----:B------:R0:W-:Y:S04]  /*8340*/  STL [R1+0xae4], R53 ;  /* 0x000ae43501007387 */ /* 0x0001e80000100800 */
[----:B------:R1:W-:Y:S04]  /*8350*/  STL [R1+0xae0], R54 ;  /* 0x000ae03601007387 */ /* 0x0003e80000100800 */
[----:B------:R3:W-:Y:S01]  /*8360*/  STL [R1+0xadc], R55 ;  /* 0x000adc3701007387 */ /* 0x0007e20000100800 */
[----:B0-----:R-:W-:-:S03]  /*8370*/  MOV R53, UR48 ;  /* 0x0000003000357c02 */ /* 0x001fc60008000f00 */
[----:B------:R0:W-:Y:S01]  /*8380*/  STL [R1+0xad8], R0 ;  /* 0x000ad80001007387 */ /* 0x0001e20000100800 */
[----:B------:R-:W-:-:S03]  /*8390*/  PRMT R248, RZ, 0x7610, R248 ;  /* 0x00007610fff87816 */ /* 0x000fc600000000f8 */
[----:B------:R4:W-:Y:S01]  /*83a0*/  STL [R1+0xad0], R2 ;  /* 0x000ad00201007387 */ /* 0x0009e20000100800 */
[----:B-1----:R-:W-:Y:S02]  /*83b0*/  MOV R54, UR53 ;  /* 0x0000003500367c02 */ /* 0x002fe40008000f00 */
[----:B---3--:R-:W-:Y:S01]  /*83c0*/  MOV R55, UR52 ;  /* 0x0000003400377c02 */ /* 0x008fe20008000f00 */
[----:B------:R-:W3:Y:S01]  /*83d0*/  @P0 LDG.E.U16 R10, desc[UR60][R16.64] ;  /* 0x0000003c100a0981 */ /* 0x000ee2000c1e1500 */
[----:B0-----:R-:W-:Y:S02]  /*83e0*/  MOV R0, UR49 ;  /* 0x0000003100007c02 */ /* 0x001fe40008000f00 */
[----:B------:R-:W-:Y:S01]  /*83f0*/  PRMT R21, RZ, 0x7610, R21 ;  /* 0x00007610ff157816 */ /* 0x000fe20000000015 */
[----:B------:R-:W3:Y:S04]  /*8400*/  @P0 LDG.E.U16 R248, desc[UR60][R14.64] ;  /* 0x0000003c0ef80981 */ /* 0x000ee8000c1e1500 */
[----:B----4-:R-:W4:Y:S01]  /*8410*/  LDL.LU R2, [R1+0x254] ;  /* 0x0002540001027983 */ /* 0x010f220000300800 */
[----:B------:R-:W-:-:S02]  /*8420*/  MOV R11, UR56 ;  /* 0x00000038000b7c02 */ /* 0x000fc40008000f00 */
[----:B------:R-:W-:Y:S01]  /*8430*/  ISETP.GT.AND P1, PT, R20, 0x1, PT ;  /* 0x000000011400780c */ /* 0x000fe20003f24270 */
[----:B------:R-:W-:Y:S04]  /*8440*/  STL [R1+0xedc], R53 ;  /* 0x000edc3501007387 */ /* 0x000fe80000100800 */
[----:B------:R0:W-:Y:S04]  /*8450*/  STL [R1+0xa38], R0 ;  /* 0x000a380001007387 */ /* 0x0001e80000100800 */
[----:B------:R-:W-:Y:S04]  /*8460*/  STL [R1+0xee0], R54 ;  /* 0x000ee03601007387 */ /* 0x000fe80000100800 */
[----:B------:R-:W-:Y:S01]  /*8470*/  STL [R1+0xee4], R55 ;  /* 0x000ee43701007387 */ /* 0x000fe20000100800 */
[----:B0-----:R-:W-:-:S03]  /*8480*/  MOV R0, UR57 ;  /* 0x0000003900007c02 */ /* 0x001fc60008000f00 */
[----:B------:R-:W4:Y:S04]  /*8490*/  @P0 LDG.E.U16 R21, desc[UR60][R12.64] ;  /* 0x0000003c0c150981 */ /* 0x000f28000c1e1500 */
[----:B------:R-:W-:Y:S04]  /*84a0*/  STL [R1+0xee8], R0 ;  /* 0x000ee80001007387 */ /* 0x000fe80000100800 */
[----:B------:R-:W-:Y:S04]  /*84b0*/  STL [R1+0xeec], R11 ;  /* 0x000eec0b01007387 */ /* 0x000fe80000100800 */
[----:B------:R-:W4:Y:S04]  /*84c0*/  LDL R23, [R1+0xa1c] ;  /* 0x000a1c0001177983 */ /* 0x000f280000100800 */
[----:B--2---:R0:W-:Y:S04]  /*84d0*/  STL [R1+0x12c], R22 ;  /* 0x00012c1601007387 */ /* 0x0041e80000100800 */
[----:B0-----:R-:W2:Y:S04]  /*84e0*/  LDL R22, [R1+0xa20] ;  /* 0x000a200001167983 */ /* 0x001ea80000100800 */
[----:B------:R-:W-:Y:S04]  /*84f0*/  STL [R1+0xef4], R18 ;  /* 0x000ef41201007387 */ /* 0x000fe80000100800 */
[----:B------:R-:W-:Y:S01]  /*8500*/  STL [R1+0xef0], R19 ;  /* 0x000ef01301007387 */ /* 0x000fe20000100800 */
[----:B------:R-:W-:-:S03]  /*8510*/  PRMT R74, RZ, 0x7610, R74 ;  /* 0x00007610ff4a7816 */ /* 0x000fc6000000004a */
[----:B---3--:R0:W-:Y:S04]  /*8520*/  STL [R1+0x128], R10 ;  /* 0x0001280a01007387 */ /* 0x0081e80000100800 */
[----:B0-----:R-:W3:Y:S04]  /*8530*/  LDL R10, [R1+0xa18] ;  /* 0x000a1800010a7983 */ /* 0x001ee80000100800 */
[----:B------:R-:W-:Y:S04]  /*8540*/  STL [R1+0xefc], R16 ;  /* 0x000efc1001007387 */ /* 0x000fe80000100800 */
[----:B------:R-:W-:Y:S04]  /*8550*/  STL [R1+0xef8], R17 ;  /* 0x000ef81101007387 */ /* 0x000fe80000100800 */
[----:B------:R0:W-:Y:S04]  /*8560*/  STL [R1+0x124], R248 ;  /* 0x000124f801007387 */ /* 0x0001e80000100800 */
[----:B0-----:R-:W3:Y:S04]  /*8570*/  LDL.LU R248, [R1+0xf34] ;  /* 0x000f340001f87983 */ /* 0x001ee80000300800 */
[----:B------:R-:W-:Y:S04]  /*8580*/  STL [R1+0xf04], R14 ;  /* 0x000f040e01007387 */ /* 0x000fe80000100800 */
[----:B------:R-:W-:Y:S04]  /*8590*/  STL [R1+0xf00], R15 ;  /* 0x000f000f01007387 */ /* 0x000fe80000100800 */
[----:B----4-:R0:W-:Y:S04]  /*85a0*/  STL [R1+0x120], R21 ;  /* 0x0001201501007387 */ /* 0x0101e80000100800 */
[----:B0-----:R-:W4:Y:S04]  /*85b0*/  LDL.LU R21, [R1+0xf30] ;  /* 0x000f300001157983 */ /* 0x001f280000300800 */
[----:B------:R-:W-:Y:S04]  /*85c0*/  STL [R1+0xf0c], R12 ;  /* 0x000f0c0c01007387 */ /* 0x000fe80000100800 */
[----:B------:R-:W-:Y:S04]  /*85d0*/  STL [R1+0xf08], R13 ;  /* 0x000f080d01007387 */ /* 0x000fe80000100800 */
[----:B--2---:R3:W2:Y:S04]  /*85e0*/  @P1 LDG.E.U16 R74, desc[UR60][R22.64] ;  /* 0x0000003c164a1981 */ /* 0x0046a8000c1e1500 */
[----:B------:R-:W4:Y:S01]  /*85f0*/  LDL R23, [R1+0xa14] ;  /* 0x000a140001177983 */ /* 0x000f220000100800 */
[----:B------:R-:W-:Y:S01]  /*8600*/  PRMT R75, RZ, 0x7610, R75 ;  /* 0x00007610ff4b7816 */ /* 0x000fe2000000004b */
[----:B---3--:R-:W-:-:S02]  /*8610*/  @P1 IMAD.MOV.U32 R22, RZ, RZ, R10 ;  /* 0x000000ffff161224 */ /* 0x008fc400078e000a */
[----:B--2---:R-:W-:Y:S01]  /*8620*/  STL [R1+0xf10], R74 ;  /* 0x000f104a01007387 */ /* 0x004fe20000100800 */
[----:B------:R-:W-:-:S03]  /*8630*/  PRMT R76, RZ, 0x7610, R76 ;  /* 0x00007610ff4c7816 */ /* 0x000fc6000000004c */
[----:B------:R-:W2:Y:S04]  /*8640*/  LDL R10, [R1+0x9f8] ;  /* 0x0009f800010a7983 */ /* 0x000ea80000100800 */
[----:B----4-:R-:W3:Y:S04]  /*8650*/  @P1 LDG.E.U16 R75, desc[UR60][R22.64] ;  /* 0x0000003c164b1981 */ /* 0x010ee8000c1e1500 */
[----:B------:R-:W4:Y:S04]  /*8660*/  LDL R22, [R1+0xa0c] ;  /* 0x000a0c0001167983 */ /* 0x000f280000100800 */
[----:B------:R-:W4:Y:S04]  /*8670*/  LDL R23, [R1+0xa10] ;  /* 0x000a100001177983 */ /* 0x000f280000100800 */
[----:B---3--:R-:W-:Y:S01]  /*8680*/  STL [R1+0xf14], R75 ;  /* 0x000f144b01007387 */ /* 0x008fe20000100800 */
[----:B----4-:R-:W-:-:S04]  /*8690*/  @P1 LOP3.LUT R23, R23, R22, RZ, 0x3c, !PT ;  /* 0x0000001617171212 */ /* 0x010fc800078e3cff */
[----:B------:R-:W-:-:S04]  /*86a0*/  @P1 LOP3.LUT R22, R23, R22, RZ, 0x3c, !PT ;  /* 0x0000001617161212 */ /* 0x000fc800078e3cff */
[----:B------:R-:W-:-:S05]  /*86b0*/  @P1 LOP3.LUT R23, R23, R22, RZ, 0x3c, !PT ;  /* 0x0000001617171212 */ /* 0x000fca00078e3cff */
[----:B------:R-:W3:Y:S04]  /*86c0*/  @P1 LDG.E.U16 R76, desc[UR60][R22.64] ;  /* 0x0000003c164c1981 */ /* 0x000ee8000c1e1500 */
[----:B------:R-:W4:Y:S04]  /*86d0*/  LDL R22, [R1+0xa04] ;  /* 0x000a040001167983 */ /* 0x000f280000100800 */
[----:B------:R-:W4:Y:S01]  /*86e0*/  LDL R23, [R1+0xa08] ;  /* 0x000a080001177983 */ /* 0x000f220000100800 */
[----:B------:R-:W-:-:S03]  /*86f0*/  PRMT R77, RZ, 0x7610, R77 ;  /* 0x00007610ff4d7816 */ /* 0x000fc6000000004d */
[----:B---3--:R-:W-:Y:S01]  /*8700*/  STL [R1+0xf18], R76 ;  /* 0x000f184c01007387 */ /* 0x008fe20000100800 */
[----:B----4-:R-:W-:-:S04]  /*8710*/  @P1 LOP3.LUT R23, R23, R22, RZ, 0x3c, !PT ;  /* 0x0000001617171212 */ /* 0x010fc800078e3cff */
[----:B------:R-:W-:-:S04]  /*8720*/  @P1 LOP3.LUT R22, R23, R22, RZ, 0x3c, !PT ;  /* 0x0000001617161212 */ /* 0x000fc800078e3cff */
[----:B------:R-:W-:-:S05]  /*8730*/  @P1 LOP3.LUT R23, R23, R22, RZ, 0x3c, !PT ;  /* 0x0000001617171212 */ /* 0x000fca00078e3cff */
[----:B------:R-:W3:Y:S04]  /*8740*/  @P1 LDG.E.U16 R77, desc[UR60][R22.64] ;  /* 0x0000003c164d1981 */ /* 0x000ee8000c1e1500 */
[----:B------:R-:W4:Y:S04]  /*8750*/  LDL R22, [R1+0x9fc] ;  /* 0x0009fc0001167983 */ /* 0x000f280000100800 */
[----:B------:R-:W4:Y:S01]  /*8760*/  LDL R23, [R1+0xa00] ;  /* 0x000a000001177983 */ /* 0x000f220000100800 */
[----:B------:R-:W-:Y:S02]  /*8770*/  ISETP.GT.AND P0, PT, R20, 0x2, PT ;  /* 0x000000021400780c */ /* 0x000fe40003f04270 */
[----:B------:R-:W-:Y:S01]  /*8780*/  PRMT R226, RZ, 0x7610, R226 ;  /* 0x00007610ffe27816 */ /* 0x000fe200000000e2 */
[----:B---3--:R-:W-:Y:S10]  /*8790*/  STL [R1+0xf1c], R77 ;  /* 0x000f1c4d01007387 */ /* 0x008ff40000100800 */
[----:B----4-:R-:W-:-:S04]  /*87a0*/  @P0 LOP3.LUT R23, R23, R22, RZ, 0x3c, !PT ;  /* 0x0000001617170212 */ /* 0x010fc800078e3cff */
[----:B------:R-:W-:-:S04]  /*87b0*/  @P0 LOP3.LUT R22, R23, R22, RZ, 0x3c, !PT ;  /* 0x0000001617160212 */ /* 0x000fc800078e3cff */
[----:B------:R-:W-:-:S05]  /*87c0*/  @P0 LOP3.LUT R23, R23, R22, RZ, 0x3c, !PT ;  /* 0x0000001617170212 */ /* 0x000fca00078e3cff */
[----:B------:R2:W3:Y:S04]  /*87d0*/  @P0 LDG.E.U16 R226, desc[UR60][R22.64] ;  /* 0x0000003c16e20981 */ /* 0x0004e8000c1e1500 */
[----:B------:R-:W4:Y:S01]  /*87e0*/  LDL R23, [R1+0x9f4] ;  /* 0x0009f40001177983 */ /* 0x000f220000100800 */
[----:B------:R-:W-:Y:S01]  /*87f0*/  PRMT R227, RZ, 0x7610, R227 ;  /* 0x00007610ffe37816 */ /* 0x000fe200000000e3 */
[----:B--2---:R-:W-:Y:S02]  /*8800*/  @P0 IMAD.MOV.U32 R22, RZ, RZ, R10 ;  /* 0x000000ffff160224 */ /* 0x004fe400078e000a */
[----:B---3--:R-:W-:Y:S01]  /*8810*/  STL [R1+0xf20], R226 ;  /* 0x000f20e201007387 */ /* 0x008fe20000100800 */
[----:B------:R-:W-:-:S03]  /*8820*/  PRMT R228, RZ, 0x7610, R228 ;  /* 0x00007610ffe47816 */ /* 0x000fc600000000e4 */
[----:B------:R-:W2:Y:S04]  /*8830*/  LDL R10, [R1+0x9d0] ;  /* 0x0009d000010a7983 */ /* 0x000ea80000100800 */
[----:B----4-:R-:W3:Y:S04]  /*8840*/  @P0 LDG.E.U16 R227, desc[UR60][R22.64] ;  /* 0x0000003c16e30981 */ /* 0x010ee8000c1e1500 */
[----:B------:R-:W4:Y:S04]  /*8850*/  LDL R22, [R1+0x9ec] ;  /* 0x0009ec0001167983 */ /* 0x000f280000100800 */
[----:B------:R-:W4:Y:S04]  /*8860*/  LDL R23, [R1+0x9f0] ;  /* 0x0009f00001177983 */ /* 0x000f280000100800 */
[----:B---3--:R0:W-:Y:S04]  /*8870*/  STL [R1+0xf24], R227 ;  /* 0x000f24e301007387 */ /* 0x0081e80000100800 */
[----:B0-----:R-:W3:Y:S01]  /*8880*/  LDL R227, [R1+0x9e8] ;  /* 0x0009e80001e37983 */ /* 0x001ee20000100800 */
[----:B----4-:R-:W-:-:S04]  /*8890*/  @P0 LOP3.LUT R23, R23, R22, RZ, 0x3c, !PT ;  /* 0x0000001617170212 */ /* 0x010fc800078e3cff */
[----:B------:R-:W-:-:S04]  /*88a0*/  @P0 LOP3.LUT R22, R23, R22, RZ, 0x3c, !PT ;  /* 0x0000001617160212 */ /* 0x000fc800078e3cff */
[----:B------:R-:W-:-:S05]  /*88b0*/  @P0 LOP3.LUT R23, R23, R22, RZ, 0x3c, !PT ;  /* 0x0000001617170212 */ /* 0x000fca00078e3cff */
[----:B------:R3:W4:Y:S04]  /*88c0*/  @P0 LDG.E.U16 R228, desc[UR60][R22.64] ;  /* 0x0000003c16e40981 */ /* 0x000728000c1e1500 */
[----:B------:R-:W2:Y:S01]  /*88d0*/  LDL R23, [R1+0x9e4] ;  /* 0x0009e40001177983 */ /* 0x000ea20000100800 */
[----:B------:R-:W-:Y:S01]  /*88e0*/  PRMT R229, RZ, 0x7610, R229 ;  /* 0x00007610ffe57816 */ /* 0x000fe200000000e5 */
[----:B---3--:R-:W-:Y:S02]  /*88f0*/  @P0 IMAD.MOV.U32 R22, RZ, RZ, R227 ;  /* 0x000000ffff160224 */ /* 0x008fe400078e00e3 */
[----:B----4-:R0:W-:Y:S01]  /*8900*/  STL [R1+0xf28], R228 ;  /* 0x000f28e401007387 */ /* 0x0101e20000100800 */
[----:B------:R-:W-:Y:S02]  /*8910*/  ISETP.GT.AND P1, PT, R20, 0x3, PT ;  /* 0x000000031400780c */ /* 0x000fe40003f24270 */
[----:B------:R-:W-:Y:S01]  /*8920*/  PRMT R194, RZ, 0x7610, R194 ;  /* 0x00007610ffc27816 */ /* 0x000fe200000000c2 */
[----:B------:R-:W3:Y:S04]  /*8930*/  LDL R227, [R1+0x9c0] ;  /* 0x0009c00001e37983 */ /* 0x000ee80000100800 */
[----:B--2---:R1:W2:Y:S01]  /*8940*/  @P0 LDG.E.U16 R229, desc[UR60][R22.64] ;  /* 0x0000003c16e50981 */ /* 0x0042a2000c1e1500 */
[----:B------:R-:W-:-:S02]  /*8950*/  PRMT R195, RZ, 0x7610, R195 ;  /* 0x00007610ffc37816 */ /* 0x000fc400000000c3 */
[----:B------:R-:W-:Y:S01]  /*8960*/  PRMT R196, RZ, 0x7610, R196 ;  /* 0x00007610ffc47816 */ /* 0x000fe200000000c4 */
[----:B0-----:R-:W4:Y:S04]  /*8970*/  LDL R228, [R1+0x9bc] ;  /* 0x0009bc0001e47983 */ /* 0x001f280000100800 */
[----:B------:R-:W1:Y:S04]  /*8980*/  LDL R22, [R1+0x9dc] ;  /* 0x0009dc0001167983 */ /* 0x000e680000100800 */
[----:B------:R-:W1:Y:S02]  /*8990*/  LDL R23, [R1+0x9e0] ;  /* 0x0009e00001177983 */ /* 0x000e640000100800 */
[----:B-1----:R-:W-:-:S04]  /*89a0*/  @P1 LOP3.LUT R23, R23, R22, RZ, 0x3c, !PT ;  /* 0x0000001617171212 */ /* 0x002fc800078e3cff */
[----:B------:R-:W-:-:S04]  /*89b0*/  @P1 LOP3.LUT R22, R23, R22, RZ, 0x3c, !PT ;  /* 0x0000001617161212 */ /* 0x000fc800078e3cff */
[----:B------:R-:W-:-:S05]  /*89c0*/  @P1 LOP3.LUT R23, R23, R22, RZ, 0x3c, !PT ;  /* 0x0000001617171212 */ /* 0x000fca00078e3cff */
[----:B------:R0:W2:Y:S04]  /*89d0*/  @P1 LDG.E.U16 R194, desc[UR60][R22.64] ;  /* 0x0000003c16c21981 */ /* 0x0000a8000c1e1500 */
[----:B------:R-:W0:Y:S04]  /*89e0*/  LDL R22, [R1+0x9d4] ;  /* 0x0009d40001167983 */ /* 0x000e280000100800 */
[----:B------:R-:W0:Y:S02]  /*89f0*/  LDL R23, [R1+0x9d8] ;  /* 0x0009d80001177983 */ /* 0x000e240000100800 */
[----:B0-----:R-:W-:-:S04]  /*8a00*/  @P1 LOP3.LUT R23, R23, R22, RZ, 0x3c, !PT ;  /* 0x0000001617171212 */ /* 0x001fc800078e3cff */
[----:B------:R-:W-:-:S04]  /*8a10*/  @P1 LOP3.LUT R22, R23, R22, RZ, 0x3c, !PT ;  /* 0x0000001617161212 */ /* 0x000fc800078e3cff */
[----:B------:R-:W-:-:S05]  /*8a20*/  @P1 LOP3.LUT R23, R23, R22, RZ, 0x3c, !PT ;  /* 0x0000001617171212 */ /* 0x000fca00078e3cff */
[----:B------:R0:W2:Y:S04]  /*8a30*/  @P1 LDG.E.U16 R195, desc[UR60][R22.64] ;  /* 0x0000003c16c31981 */ /* 0x0000a8000c1e1500 */
[----:B------:R-:W3:Y:S01]  /*8a40*/  LDL R23, [R1+0x9cc] ;  /* 0x0009cc0001177983 */ /* 0x000ee20000100800 */
[----:B0-----:R-:W-:Y:S01]  /*8a50*/  @P1 IMAD.MOV.U32 R22, RZ, RZ, R10 ;  /* 0x000000ffff161224 */ /* 0x001fe200078e000a */
[----:B------:R-:W-:Y:S02]  /*8a60*/  ISETP.GT.AND P0, PT, R20, 0x4, PT ;  /* 0x000000041400780c */ /* 0x000fe40003f04270 */
[----:B------:R-:W-:Y:S01]  /*8a70*/  PRMT R197, RZ, 0x7610, R197 ;  /* 0x00007610ffc57816 */ /* 0x000fe200000000c5 */
[----:B------:R-:W2:Y:S04]  /*8a80*/  LDL R10, [R1+0x9a8] ;  /* 0x0009a800010a7983 */ /* 0x000ea80000100800 */
[----:B---3--:R0:W3:Y:S04]  /*8a90*/  @P1 LDG.E.U16 R196, desc[UR60][R22.64] ;  /* 0x0000003c16c41981 */ /* 0x0080e8000c1e1500 */
[----:B------:R-:W0:Y:S04]  /*8aa0*/  LDL R22, [R1+0x9c4] ;  /* 0x0009c40001167983 */ /* 0x000e280000100800 */
[----:B------:R-:W0:Y:S01]  /*8ab0*/  LDL R23, [R1+0x9c8] ;  /* 0x0009c80001177983 */ /* 0x000e220000100800 */
[----:B------:R-:W-:-:S02]  /*8ac0*/  PRMT R162, RZ, 0x7610, R162 ;  /* 0x00007610ffa27816 */ /* 0x000fc400000000a2 */
[----:B0-----:R-:W-:-:S04]  /*8ad0*/  @P1 LOP3.LUT R23, R23, R22, RZ, 0x3c, !PT ;  /* 0x0000001617171212 */ /* 0x001fc800078e3cff */
[----:B------:R-:W-:-:S04]  /*8ae0*/  @P1 LOP3.LUT R22, R23, R22, RZ, 0x3c, !PT ;  /* 0x0000001617161212 */ /* 0x000fc800078e3cff */
[----:B------:R-:W-:-:S05]  /*8af0*/  @P1 LOP3.LUT R23, R23, R22, RZ, 0x3c, !PT ;  /* 0x0000001617171212 */ /* 0x000fca00078e3cff */
[----:B------:R0:W3:Y:S02]  /*8b00*/  @P1 LDG.E.U16 R197, desc[UR60][R22.64] ;  /* 0x0000003c16c51981 */ /* 0x0000e4000c1e1500 */
[----:B0-----:R-:W-:Y:S02]  /*8b10*/  @P0 IMAD.MOV.U32 R22, RZ, RZ, R227 ;  /* 0x000000ffff160224 */ /* 0x001fe400078e00e3 */
[----:B----4-:R-:W-:Y:S01]  /*8b20*/  @P0 IMAD.MOV.U32 R23, RZ, RZ, R228 ;  /* 0x000000ffff170224 */ /* 0x010fe200078e00e4 */
[----:B------:R-:W-:Y:S01]  /*8b30*/  PRMT R163, RZ, 0x7610, R163 ;  /* 0x00007610ffa37816 */ /* 0x000fe200000000a3 */
[----:B------:R-:W4:Y:S04]  /*8b40*/  LDL R228, [R1+0x994] ;  /* 0x0009940001e47983 */ /* 0x000f280000100800 */
[----:B------:R0:W3:Y:S01]  /*8b50*/  @P0 LDG.E.U16 R162, desc[UR60][R22.64] ;  /* 0x0000003c16a20981 */ /* 0x0000e2000c1e1500 */
[----:B------:R-:W-:-:S02]  /*8b60*/  PRMT R164, RZ, 0x7610, R164 ;  /* 0x00007610ffa47816 */ /* 0x000fc400000000a4 */
[----:B------:R-:W-:Y:S01]  /*8b70*/  PRMT R165, RZ, 0x7610, R165 ;  /* 0x00007610ffa57816 */ /* 0x000fe200000000a5 */
[----:B------:R-:W4:Y:S04]  /*8b80*/  LDL R227, [R1+0x998] ;  /* 0x0009980001e37983 */ /* 0x000f280000100800 */
[----:B------:R-:W0:Y:S04]  /*8b90*/  LDL R22, [R1+0x9b4] ;  /* 0x0009b40001167983 */ /* 0x000e280000100800 */
[----:B------:R-:W0:Y:S02]  /*8ba0*/  LDL R23, [R1+0x9b8] ;  /* 0x0009b80001177983 */ /* 0x000e240000100800 */
[----:B0-----:R-:W-:-:S04]  /*8bb0*/  @P0 LOP3.LUT R23, R23, R22, RZ, 0x3c, !PT ;  /* 0x0000001617170212 */ /* 0x001fc800078e3cff */
[----:B------:R-:W-:-:S04]  /*8bc0*/  @P0 LOP3.LUT R22, R23, R22, RZ, 0x3c, !PT ;  /* 0x0000001617160212 */ /* 0x000fc800078e3cff */
[----:B------:R-:W-:-:S05]  /*8bd0*/  @P0 LOP3.LUT R23, R23, R22, RZ, 0x3c, !PT ;  /* 0x0000001617170212 */ /* 0x000fca00078e3cff */
[----:B------:R0:W3:Y:S04]  /*8be0*/  @P0 LDG.E.U16 R163, desc[UR60][R22.64] ;  /* 0x0000003c16a30981 */ /* 0x0000e8000c1e1500 */
[----:B------:R-:W0:Y:S04]  /*8bf0*/  LDL R22, [R1+0x9ac] ;  /* 0x0009ac0001167983 */ /* 0x000e280000100800 */
[----:B------:R-:W0:Y:S02]  /*8c00*/  LDL R23, [R1+0x9b0] ;  /* 0x0009b00001177983 */ /* 0x000e240000100800 */
[----:B0-----:R-:W-:-:S04]  /*8c10*/  @P0 LOP3.LUT R23, R23, R22, RZ, 0x3c, !PT ;  /* 0x0000001617170212 */ /* 0x001fc800078e3cff */
[----:B------:R-:W-:-:S04]  /*8c20*/  @P0 LOP3.LUT R22, R23, R22, RZ, 0x3c, !PT ;  /* 0x0000001617160212 */ /* 0x000fc800078e3cff */
[----:B------:R-:W-:-:S05]  /*8c30*/  @P0 LOP3.LUT R23, R23, R22, RZ, 0x3c, !PT ;  /* 0x0000001617170212 */ /* 0x000fca00078e3cff */
[----:B------:R2:W3:Y:S04]  /*8c40*/  @P0 LDG.E.U16 R164, desc[UR60][R22.64] ;  /* 0x0000003c16a40981 */ /* 0x0004e8000c1e1500 */
[----:B------:R-:W4:Y:S01]  /*8c50*/  LDL R23, [R1+0x9a4] ;  /* 0x0009a40001177983 */ /* 0x000f220000100800 */
[----:B--2---:R-:W-:Y:S01]  /*8c60*/  @P0 IMAD.MOV.U32 R22, RZ, RZ, R10 ;  /* 0x000000ffff160224 */ /* 0x004fe200078e000a */
[----:B------:R-:W-:Y:S02]  /*8c70*/  ISETP.GT.AND P1, PT, R20, 0x5, PT ;  /* 0x000000051400780c */ /* 0x000fe40003f24270 */
[----:B------:R-:W-:Y:S01]  /*8c80*/  PRMT R128, RZ, 0x7610, R128 ;  /* 0x00007610ff807816 */ /* 0x000fe20000000080 */
[----:B------:R-:W2:Y:S04]  /*8c90*/  LDL R10, [R1+0x980] ;  /* 0x00098000010a7983 */ /* 0x000ea80000100800 */
[----:B----4-:R0:W4:Y:S04]  /*8ca0*/  @P0 LDG.E.U16 R165, desc[UR60][R22.64] ;  /* 0x0000003c16a50981 */ /* 0x010128000c1e1500 */
[----:B------:R-:W0:Y:S04]  /*8cb0*/  LDL R22, [R1+0x99c] ;  /* 0x00099c0001167983 */ /* 0x000e280000100800 */
[----:B------:R-:W0:Y:S01]  /*8cc0*/  LDL R23, [R1+0x9a0] ;  /* 0x0009a00001177983 */ /* 0x000e220000100800 */
[----:B------:R-:W-:-:S02]  /*8cd0*/  PRMT R129, RZ, 0x7610, R129 ;  /* 0x00007610ff817816 */ /* 0x000fc40000000081 */
[----:B0-----:R-:W-:-:S04]  /*8ce0*/  @P1 LOP3.LUT R23, R23, R22, RZ, 0x3c, !PT ;  /* 0x0000001617171212 */ /* 0x001fc800078e3cff */
[----:B------:R-:W-:-:S04]  /*8cf0*/  @P1 LOP3.LUT R22, R23, R22, RZ, 0x3c, !PT ;  /* 0x0000001617161212 */ /* 0x000fc800078e3cff */
[----:B------:R-:W-:-:S05]  /*8d00*/  @P1 LOP3.LUT R23, R23, R22, RZ, 0x3c, !PT ;  /* 0x0000001617171212 */ /* 0x000fca00078e3cff */
[----:B------:R0:W4:Y:S02]  /*8d10*/  @P1 LDG.E.U16 R128, desc[UR60][R22.64] ;  /* 0x0000003c16801981 */ /* 0x000124000c1e1500 */
[----:B0-----:R-:W-:Y:S02]  /*8d20*/  @P1 IMAD.MOV.U32 R22, RZ, RZ, R227 ;  /* 0x000000ffff161224 */ /* 0x001fe400078e00e3 */
[----:B------:R-:W-:Y:S01]  /*8d30*/  @P1 IMAD.MOV.U32 R23, RZ, RZ, R228 ;  /* 0x000000ffff171224 */ /* 0x000fe200078e00e4 */
[----:B------:R-:W-:Y:S01]  /*8d40*/  PRMT R130, RZ, 0x7610, R130 ;  /* 0x00007610ff827816 */ /* 0x000fe20000000082 */
[----:B------:R-:W3:Y:S04]  /*8d50*/  LDL R228, [R1+0x96c] ;  /* 0x00096c0001e47983 */ /* 0x000ee80000100800 */
[----:B------:R0:W4:Y:S01]  /*8d60*/  @P1 LDG.E.U16 R129, desc[UR60][R22.64] ;  /* 0x0000003c16811981 */ /* 0x000122000c1e1500 */
[----:B------:R-:W-:-:S02]  /*8d70*/  PRMT R131, RZ, 0x7610, R131 ;  /* 0x00007610ff837816 */ /* 0x000fc40000000083 */
[----:B------:R-:W-:Y:S01]  /*8d80*/  ISETP.GT.AND P0, PT, R20, 0x6, PT ;  /* 0x000000061400780c */ /* 0x000fe20003f04270 */
[----:B------:R-:W3:Y:S04]  /*8d90*/  LDL R227, [R1+0x970] ;  /* 0x0009700001e37983 */ /* 0x000ee80000100800 */
[----:B------:R-:W0:Y:S04]  /*8da0*/  LDL R22, [R1+0x98c] ;  /* 0x00098c0001167983 */ /* 0x000e280000100800 */
[----:B------:R-:W0:Y:S02]  /*8db0*/  LDL R23, [R1+0x990] ;  /* 0x0009900001177983 */ /* 0x000e240000100800 */
[----:B0-----:R-:W-:-:S04]  /*8dc0*/  @P1 LOP3.LUT R23, R23, R22, RZ, 0x3c, !PT ;  /* 0x0000001617171212 */ /* 0x001fc800078e3cff */
[----:B------:R-:W-:-:S04]  /*8dd0*/  @P1 LOP3.LUT R22, R23, R22, RZ, 0x3c, !PT ;  /* 0x0000001617161212 */ /* 0x000fc800078e3cff */
[----:B------:R-:W-:-:S05]  /*8de0*/  @P1 LOP3.LUT R23, R23, R22, RZ, 0x3c, !PT ;  /* 0x0000001617171212 */ /* 0x000fca00078e3cff */
[----:B------:R0:W4:Y:S04]  /*8df0*/  @P1 LDG.E.U16 R130, desc[UR60][R22.64] ;  /* 0x0000003c16821981 */ /* 0x000128000c1e1500 */
[----:B------:R-:W0:Y:S04]  /*8e00*/  LDL R22, [R1+0x984] ;  /* 0x0009840001167983 */ /* 0x000e280000100800 */
[----:B------:R-:W0:Y:S02]  /*8e10*/  LDL R23, [R1+0x988] ;  /* 0x0009880001177983 */ /* 0x000e240000100800 */
[----:B0-----:R-:W-:-:S04]  /*8e20*/  @P1 LOP3.LUT R23, R23, R22, RZ, 0x3c, !PT ;  /* 0x0000001617171212 */ /* 0x001fc800078e3cff */
[----:B------:R-:W-:-:S04]  /*8e30*/  @P1 LOP3.LUT R22, R23, R22, RZ, 0x3c, !PT ;  /* 0x0000001617161212 */ /* 0x000fc800078e3cff */
[----:B------:R-:W-:-:S05]  /*8e40*/  @P1 LOP3.LUT R23, R23, R22, RZ, 0x3c, !PT ;  /* 0x0000001617171212 */ /* 0x000fca00078e3cff */
[----:B------:R2:W4:Y:S04]  /*8e50*/  @P1 LDG.E.U16 R131, desc[UR60][R22.64] ;  /* 0x0000003c16831981 */ /* 0x000528000c1e1500 */
[----:B------:R-:W3:Y:S01]  /*8e60*/  LDL R23, [R1+0x97c] ;  /* 0x00097c0001177983 */ /* 0x000ee20000100800 */
[----:B------:R-:W-:Y:S01]  /*8e70*/  PRMT R63, RZ, 0x7610, R63 ;  /* 0x00007610ff3f7816 */ /* 0x000fe2000000003f */
[----:B--2---:R-:W-:Y:S01]  /*8e80*/  @P0 IMAD.MOV.U32 R22, RZ, RZ, R10 ;  /* 0x000000ffff160224 */ /* 0x004fe200078e000a */
        /* <DEDUP_REMOVED lines=11> */
[----:B------:R-:W-:Y:S01]  /*8f40*/  @P0 IMAD.MOV.U32 R23, RZ, RZ, R228 ;  /* 0x000000ffff170224 */ /* 0x000fe200078e00e4 */
[----:B------:R-:W-:Y:S01]  /*8f50*/  PRMT R60, RZ, 0x7610, R60 ;  /* 0x00007610ff3c7816 */ /* 0x000fe2000000003c */
[----:B------:R-:W4:Y:S04]  /*8f60*/  LDL R228, [R1+0x944] ;  /* 0x0009440001e47983 */ /* 0x000f280000100800 */
[----:B------:R0:W3:Y:S01]  /*8f70*/  @P0 LDG.E.U16 R61, desc[UR60][R22.64] ;  /* 0x0000003c163d0981 */ /* 0x0000e2000c1e1500 */
[----:B------:R-:W-:-:S02]  /*8f80*/  ISETP.GT.AND P1, PT, R20, 0x7, PT ;  /* 0x000000071400780c */ /* 0x000fc40003f24270 */
        /* <DEDUP_REMOVED lines=15> */
[----:B------:R-:W-:Y:S01]  /*9080*/  PRMT R116, RZ, 0x7610, R116 ;  /* 0x00007610ff747816 */ /* 0x000fe20000000074 */
[----:B--2---:R-:W-:Y:S01]  /*9090*/  @P1 IMAD.MOV.U32 R22, RZ, RZ, R10 ;  /* 0x000000ffff161224 */ /* 0x004fe200078e000a */
        /* <DEDUP_REMOVED lines=12> */
[----:B------:R-:W-:Y:S01]  /*9160*/  ISETP.GT.AND P0, PT, R20, 0x8, PT ;  /* 0x000000081400780c */ /* 0x000fe20003f04270 */
[----:B------:R-:W3:Y:S04]  /*9170*/  LDL R228, [R1+0x91c] ;  /* 0x00091c0001e47983 */ /* 0x000ee80000100800 */
[----:B------:R0:W4:Y:S01]  /*9180*/  @P1 LDG.E.U16 R118, desc[UR60][R22.64] ;  /* 0x0000003c16761981 */ /* 0x000122000c1e1500 */
[----:B------:R-:W-:-:S02]  /*9190*/  PRMT R226, RZ, 0x7610, R226 ;  /* 0x00007610ffe27816 */ /* 0x000fc400000000e2 */
[----:B------:R-:W-:Y:S01]  /*91a0*/  PRMT R77, RZ, 0x7610, R77 ;  /* 0x00007610ff4d7816 */ /* 0x000fe2000000004d */
        /* <DEDUP_REMOVED lines=16> */
[----:B------:R-:W-:Y:S01]  /*92b0*/  ISETP.GT.AND P1, PT, R20, 0x9, PT ;  /* 0x000000091400780c */ /* 0x000fe20003f24270 */
[----:B------:R-:W2:Y:S04]  /*92c0*/  LDL R10, [R1+0x908] ;  /* 0x00090800010a7983 */ /* 0x000ea80000100800 */
[----:B---3--:R0:W3:Y:S04]  /*92d0*/  @P0 LDG.E.U16 R76, desc[UR60][R22.64] ;  /* 0x0000003c164c0981 */ /* 0x0080e8000c1e1500 */
[----:B------:R-:W0:Y:S04]  /*92e0*/  LDL R22, [R1+0x924] ;  /* 0x0009240001167983 */ /* 0x000e280000100800 */
[----:B------:R-:W0:Y:S01]  /*92f0*/  LDL R23, [R1+0x928] ;  /* 0x0009280001177983 */ /* 0x000e220000100800 */
[----:B------:R-:W-:-:S02]  /*9300*/  PRMT R75, RZ, 0x7610, R75 ;  /* 0x00007610ff4b7816 */ /* 0x000fc4000000004b */
[----:B------:R-:W-:Y:S02]  /*9310*/  PRMT R78, RZ, 0x7610, R78 ;  /* 0x00007610ff4e7816 */ /* 0x000fe4000000004e */
        /* <DEDUP_REMOVED lines=208> */
[----:B------:R-:W-:-:S02]  /*a020*/  ISETP.GT.AND P1, PT, R20, 0x11, PT ;  /* 0x000000111400780c */ /* 0x000fc40003f24270 */
        /* <DEDUP_REMOVED lines=29> */
[----:B------:R-:W-:Y:S01]  /*a200*/  ISETP.GT.AND P0, PT, R20, 0x12, PT ;  /* 0x000000121400780c */ /* 0x000fe20003f04270 */
        /* <DEDUP_REMOVED lines=20> */
[----:B------:R-:W-:Y:S01]  /*a350*/  ISETP.GT.AND P1, PT, R20, 0x13, PT ;  /* 0x000000131400780c */ /* 0x000fe20003f24270 */
[----:B------:R-:W2:Y:S04]  /*a360*/  LDL R10, [R1+0x7c8] ;  /* 0x0007c800010a7983 */ /* 0x000ea80000100800 */
[----:B----4-:R0:W4:Y:S04]  /*a370*/  @P0 LDG.E.U16 R236, desc[UR60][R22.64] ;  /* 0x0000003c16ec0981 */ /* 0x010128000c1e1500 */
[----:B------:R-:W0:Y:S04]  /*a380*/  LDL R22, [R1+0x7e4] ;  /* 0x0007e40001167983 */ /* 0x000e280000100800 */
[----:B------:R-:W0:Y:S01]  /*a390*/  LDL R23, [R1+0x7e8] ;  /* 0x0007e80001177983 */ /* 0x000e220000100800 */
[----:B------:R-:W-:-:S02]  /*a3a0*/  PRMT R237, RZ, 0x7610, R237 ;  /* 0x00007610ffed7816 */ /* 0x000fc400000000ed */
[----:B------:R-:W-:Y:S02]  /*a3b0*/  PRMT R202, RZ, 0x7610, R202 ;  /* 0x00007610ffca7816 */ /* 0x000fe400000000ca */
        /* <DEDUP_REMOVED lines=25> */
[----:B--2---:R-:W-:Y:S01]  /*a550*/  @P1 IMAD.MOV.U32 R22, RZ, RZ, R10 ;  /* 0x000000ffff161224 */ /* 0x004fe200078e000a */
        /* <DEDUP_REMOVED lines=17> */
[----:B------:R-:W-:Y:S01]  /*a670*/  ISETP.GT.AND P1, PT, R20, 0x15, PT ;  /* 0x000000151400780c */ /* 0x000fe20003f24270 */
        /* <DEDUP_REMOVED lines=752> */
[----:B------:R-:W0:Y:S02]  /*d580*/  LDL R23, [R1+0x420] ;  /* 0x0004200001177983 */ /* 0x000e240000100800 */
[----:B0-----:R-:W-:-:S04]  /*d590*/  @P2 LOP3.LUT R23, R23, R22, RZ, 0x3c, !PT ;  /* 0x0000001617172212 */ /* 0x001fc800078e3cff */
[----:B------:R-:W-:-:S04]  /*d5a0*/  @P2 LOP3.LUT R22, R23, R22, RZ, 0x3c, !PT ;  /* 0x0000001617162212 */ /* 0x000fc800078e3cff */
[----:B------:R-:W-:-:S05]  /*d5b0*/  @P2 LOP3.LUT R23, R23, R22, RZ, 0x3c, !PT ;  /* 0x0000001617172212 */ /* 0x000fca00078e3cff */
[----:B------:R0:W3:Y:S04]  /*d5c0*/  @P2 LDG.E.U16 R218, desc[UR60][R22.64] ;  /* 0x0000003c16da2981 */ /* 0x0000e8000c1e1500 */
[----:B------:R-:W0:Y:S04]  /*d5d0*/  LDL R22, [R1+0x414] ;  /* 0x0004140001167983 */ /* 0x000e280000100800 */
[----:B------:R-:W0:Y:S01]  /*d5e0*/  LDL R23, [R1+0x418] ;  /* 0x0004180001177983 */ /* 0x000e220000100800 */
[----:B------:R-:W-:Y:S02]  /*d5f0*/  PRMT R219, RZ, 0x7610, R219 ;  /* 0x00007610ffdb7816 */ /* 0x000fe400000000db */
        /* <DEDUP_REMOVED lines=21> */
[----:B------:R-:W-:Y:S02]  /*d750*/  PRMT R187, RZ, 0x7610, R187 ;  /* 0x00007610ffbb7816 */ /* 0x000fe400000000bb */
[----:B------:R-:W-:Y:S01]  /*d760*/  PRMT R188, RZ, 0x7610, R188 ;  /* 0x00007610ffbc7816 */ /* 0x000fe200000000bc */
[----:B------:R-:W2:Y:S04]  /*d770*/  LDL R10, [R1+0x3d8] ;  /* 0x0003d800010a7983 */ /* 0x000ea80000100800 */
[----:B----4-:R0:W4:Y:S04]  /*d780*/  @P1 LDG.E.U16 R186, desc[UR60][R22.64] ;  /* 0x0000003c16ba1981 */ /* 0x010128000c1e1500 */
[----:B------:R-:W0:Y:S04]  /*d790*/  LDL R22, [R1+0x3f4] ;  /* 0x0003f40001167983 */ /* 0x000e280000100800 */
[----:B------:R-:W0:Y:S02]  /*d7a0*/  LDL R23, [R1+0x3f8] ;  /* 0x0003f80001177983 */ /* 0x000e240000100800 */
[----:B0-----:R-:W-:-:S04]  /*d7b0*/  @P1 LOP3.LUT R23, R23, R22, RZ, 0x3c, !PT ;  /* 0x0000001617171212 */ /* 0x001fc800078e3cff */
[----:B------:R-:W-:-:S04]  /*d7c0*/  @P1 LOP3.LUT R22, R23, R22, RZ, 0x3c, !PT ;  /* 0x0000001617161212 */ /* 0x000fc800078e3cff */
[----:B------:R-:W-:-:S05]  /*d7d0*/  @P1 LOP3.LUT R23, R23, R22, RZ, 0x3c, !PT ;  /* 0x0000001617171212 */ /* 0x000fca00078e3cff */
[----:B------:R0:W4:Y:S04]  /*d7e0*/  @P1 LDG.E.U16 R187, desc[UR60][R22.64] ;  /* 0x0000003c16bb1981 */ /* 0x000128000c1e1500 */
[----:B------:R-:W0:Y:S04]  /*d7f0*/  LDL R22, [R1+0x3ec] ;  /* 0x0003ec0001167983 */ /* 0x000e280000100800 */
[----:B------:R-:W0:Y:S01]  /*d800*/  LDL R23, [R1+0x3f0] ;  /* 0x0003f00001177983 */ /* 0x000e220000100800 */
[----:B------:R-:W-:Y:S02]  /*d810*/  PRMT R189, RZ, 0x7610, R189 ;  /* 0x00007610ffbd7816 */ /* 0x000fe400000000bd */
        /* <DEDUP_REMOVED lines=20> */
[----:B------:R-:W-:Y:S02]  /*d960*/  PRMT R156, RZ, 0x7610, R156 ;  /* 0x00007610ff9c7816 */ /* 0x000fe4000000009c */
[----:B------:R-:W-:Y:S01]  /*d970*/  ISETP.GT.AND P1, PT, R20, 0x34, PT ;  /* 0x000000341400780c */ /* 0x000fe20003f24270 */
        /* <DEDUP_REMOVED lines=77> */
[----:B------:R-:W-:Y:S02]  /*de50*/  ISETP.GT.AND P2, PT, R20, 0x39, PT ;  /* 0x000000391400780c */ /* 0x000fe40003f44270 */
[----:B------:R-:W-:-:S11]  /*de60*/  PRMT R223, RZ, 0x7610, R223 ;  /* 0x00007610ffdf7816 */ /* 0x000fd600000000df */
        /* <DEDUP_REMOVED lines=32> */
[----:B------:R-:W-:-:S13]  /*e070*/  ISETP.GT.AND P2, PT, R20, 0x3a, PT ;  /* 0x0000003a1400780c */ /* 0x000fda0003f44270 */
        /* <DEDUP_REMOVED lines=32> */
[----:B------:R-:W-:-:S13]  /*e280*/  ISETP.GT.AND P2, PT, R20, 0x3b, PT ;  /* 0x0000003b1400780c */ /* 0x000fda0003f44270 */
        /* <DEDUP_REMOVED lines=137> */
[----:B------:R-:W-:Y:S02]  /*eb20*/  @P0 IMAD.MOV.U32 R23, RZ, RZ, R228 ;  /* 0x000000ffff170224 */ /* 0x000fe400078e00e4 */
[----:B------:R-:W3:Y:S04]  /*eb30*/  LDL.LU R228, [R1+0x12c] ;  /* 0x00012c0001e47983 */ /* 0x000ee80000300800 */
[----:B------:R-:W4:Y:S04]  /*eb40*/  LDL.LU R227, [R1+0x128] ;  /* 0x0001280001e37983 */ /* 0x000f280000300800 */
[----:B------:R0:W4:Y:S04]  /*eb50*/  @P0 LDG.E.U16 R84, desc[UR60][R22.64] ;  /* 0x0000003c16540981 */ /* 0x000128000c1e1500 */
[----:B------:R-:W0:Y:S04]  /*eb60*/  LDL R22, [R1+0x27c] ;  /* 0x00027c0001167983 */ /* 0x000e280000100800 */
[----:B------:R-:W0:Y:S01]  /*eb70*/  LDL R23, [R1+0x280] ;  /* 0x0002800001177983 */ /* 0x000e220000100800 */
[----:B------:R-:W-:-:S02]  /*eb80*/  ISETP.GT.AND P1, PT, R20, 0x3e, PT ;  /* 0x0000003e1400780c */ /* 0x000fc40003f24270 */
[----:B------:R-:W-:-:S11]  /*eb90*/  PRMT R111, RZ, 0x7610, R111 ;  /* 0x00007610ff6f7816 */ /* 0x000fd6000000006f */
        /* <DEDUP_REMOVED lines=22> */
[----:B------:R0:W3:Y:S04]  /*ed00*/  @P1 LDG.E.U16 R114, desc[UR60][R22.64] ;  /* 0x0000003c16721981 */ /* 0x0000e8000c1e1500 */
[----:B------:R-:W0:Y:S04]  /*ed10*/  LDL R22, [R1+0x25c] ;  /* 0x00025c0001167983 */ /* 0x000e280000100800 */
[----:B------:R-:W0:Y:S01]  /*ed20*/  LDL R23, [R1+0x260] ;  /* 0x0002600001177983 */ /* 0x000e220000100800 */
[----:B------:R-:W-:Y:S02]  /*ed30*/  ISETP.GT.AND P0, PT, R20, 0x3f, PT ;  /* 0x0000003f1400780c */ /* 0x000fe40003f04270 */
[----:B------:R-:W-:-:S11]  /*ed40*/  PRMT R83, RZ, 0x7610, R83 ;  /* 0x00007610ff537816 */ /* 0x000fd60000000053 */
[----:B0-----:R-:W-:-:S04]  /*ed50*/  @P0 LOP3.LUT R23, R23, R22, RZ, 0x3c, !PT ;  /* 0x0000001617170212 */ /* 0x001fc800078e3cff */
[----:B------:R-:W-:-:S04]  /*ed60*/  @P0 LOP3.LUT R22, R23, R22, RZ, 0x3c, !PT ;  /* 0x0000001617160212 */ /* 0x000fc800078e3cff */
[----:B------:R-:W-:-:S05]  /*ed70*/  @P0 LOP3.LUT R23, R23, R22, RZ, 0x3c, !PT ;  /* 0x0000001617170212 */ /* 0x000fca00078e3cff */
[----:B------:R0:W3:Y:S04]  /*ed80*/  @P0 LDG.E.U16 R83, desc[UR60][R22.64] ;  /* 0x0000003c16530981 */ /* 0x0000e8000c1e1500 */
[----:B------:R-:W0:Y:S01]  /*ed90*/  LDL R23, [R1+0x258] ;  /* 0x0002580001177983 */ /* 0x000e220000100800 */
[----:B------:R-:W-:-:S03]  /*eda0*/  PRMT R82, RZ, 0x7610, R82 ;  /* 0x00007610ff527816 */ /* 0x000fc60000000052 */
[----:B------:R1:W-:Y:S01]  /*edb0*/  STL [R1+0xad4], R2 ;  /* 0x000ad40201007387 */ /* 0x0003e20000100800 */
[----:B0-----:R-:W-:Y:S02]  /*edc0*/  @P0 IMAD.MOV.U32 R22, RZ, RZ, R23 ;  /* 0x000000ffff160224 */ /* 0x001fe400078e0017 */
[----:B------:R-:W-:Y:S02]  /*edd0*/  @P0 IMAD.MOV.U32 R23, RZ, RZ, R2 ;  /* 0x000000ffff170224 */ /* 0x000fe400078e0002 */
[----:B-1----:R-:W3:Y:S04]  /*ede0*/  LDL.LU R2, [R1+0x120] ;  /* 0x0001200001027983 */ /* 0x002ee80000300800 */
[----:B------:R2:W3:Y:S04]  /*edf0*/  @P0 LDG.E.U16 R82, desc[UR60][R22.64] ;  /* 0x0000003c16520981 */ /* 0x0004e8000c1e1500 */
[----:B------:R-:W4:Y:S01]  /*ee00*/  LDL R23, [R1+0x24c] ;  /* 0x00024c0001177983 */ /* 0x000f220000100800 */
[----:B------:R-:W-:Y:S01]  /*ee10*/  PRMT R81, RZ, 0x7610, R81 ;  /* 0x00007610ff517816 */ /* 0x000fe20000000051 */
[----:B--2---:R-:W-:-:S02]  /*ee20*/  @P0 IMAD.MOV.U32 R22, RZ, RZ, R10 ;  /* 0x000000ffff160224 */ /* 0x004fc400078e000a */
[----:B------:R-:W0:Y:S03]  /*ee30*/  S2R R10, SR_TID.X ;  /* 0x00000000000a7919 */ /* 0x000e260000002100 */
[----:B----4-:R1:W2:Y:S04]  /*ee40*/  @P0 LDG.E.U16 R81, desc[UR60][R22.64] ;  /* 0x0000003c16510981 */ /* 0x0102a8000c1e1500 */
[----:B------:R-:W1:Y:S04]  /*ee50*/  LDL R22, [R1+0x244] ;  /* 0x0002440001167983 */ /* 0x000e680000100800 */
[----:B------:R-:W1:Y:S01]  /*ee60*/  LDL R23, [R1+0x248] ;  /* 0x0002480001177983 */ /* 0x000e620000100800 */
[----:B------:R-:W-:-:S02]  /*ee70*/  PRMT R80, RZ, 0x7610, R80 ;  /* 0x00007610ff507816 */ /* 0x000fc40000000050 */
[----:B0-----:R-:W-:Y:S02]  /*ee80*/  LOP3.LUT R10, R10, 0x3f, RZ, 0xc0, !PT ;  /* 0x0000003f0a0a7812 */ /* 0x001fe400078ec0ff */
[----:B-1----:R-:W-:-:S04]  /*ee90*/  @P0 LOP3.LUT R23, R23, R22, RZ, 0x3c, !PT ;  /* 0x0000001617170212 */ /* 0x002fc800078e3cff */
[----:B------:R-:W-:-:S04]  /*eea0*/  @P0 LOP3.LUT R22, R23, R22, RZ, 0x3c, !PT ;  /* 0x0000001617160212 */ /* 0x000fc800078e3cff */
[----:B------:R-:W-:-:S05]  /*eeb0*/  @P0 LOP3.LUT R23, R23, R22, RZ, 0x3c, !PT ;  /* 0x0000001617170212 */ /* 0x000fca00078e3cff */
[----:B------:R-:W4:Y:S01]  /*eec0*/  @P0 LDG.E.U16 R80, desc[UR60][R22.64] ;  /* 0x0000003c16500981 */ /* 0x000f22000c1e1500 */
[----:B------:R-:W-:-:S03]  /*eed0*/  ISETP.GE.AND P0, PT, R10, R20, PT ;  /* 0x000000140a00720c */ /* 0x000fc60003f06270 */
[----:B------:R-:W3:Y:S01]  /*eee0*/  LDL.LU R10, [R1+0xf2c] ;  /* 0x000f2c00010a7983 */ /* 0x000ee20000300800 */
[----:B------:R-:W-:Y:S06]  /*eef0*/  BAR.SYNC.DEFER_BLOCKING 0x0 ;  /* 0x0000000000007b1d */ /* 0x000fec0000010000 */
[----:B------:R-:W2:Y:S04]  /*ef00*/  LDL.LU R20, [R1+0x124] ;  /* 0x0001240001147983 */ /* 0x000ea80000300800 */
[----:B---3--:R0:W-:Y:S04]  /*ef10*/  STS.U16 [R10], R228 ;  /* 0x000000e40a007388 */ /* 0x0081e80000000400 */
[----:B------:R1:W-:Y:S04]  /*ef20*/  STS.U16 [R10+0x4000], R227 ;  /* 0x004000e30a007388 */ /* 0x0003e80000000400 */
[----:B------:R3:W-:Y:S04]  /*ef30*/  STS.U16 [R10+0x400], R226 ;  /* 0x000400e20a007388 */ /* 0x0007e80000000400 */
[----:B0-----:R-:W4:Y:S04]  /*ef40*/  LDL.LU R228, [R1+0xf28] ;  /* 0x000f280001e47983 */ /* 0x001f280000300800 */
[----:B-1----:R-:W4:Y:S04]  /*ef50*/  LDL.LU R227, [R1+0xf24] ;  /* 0x000f240001e37983 */ /* 0x002f280000300800 */
[----:B---3--:R-:W3:Y:S04]  /*ef60*/  LDL.LU R226, [R1+0xf20] ;  /* 0x000f200001e27983 */ /* 0x008ee80000300800 */
[----:B------:R0:W-:Y:S04]  /*ef70*/  STS.U16 [R10+0x4400], R77 ;  /* 0x0044004d0a007388 */ /* 0x0001e80000000400 */
[----:B------:R1:W-:Y:S04]  /*ef80*/  STS.U16 [R10+0x8400], R76 ;  /* 0x0084004c0a007388 */ /* 0x0003e80000000400 */
[----:B------:R2:W-:Y:S04]  /*ef90*/  STS.U16 [R10+0xc400], R75 ;  /* 0x00c4004b0a007388 */ /* 0x0005e80000000400 */
[----:B0-----:R-:W4:Y:S04]  /*efa0*/  LDL.LU R77, [R1+0xf1c] ;  /* 0x000f1c00014d7983 */ /* 0x001f280000300800 */
[----:B-1----:R-:W3:Y:S04]  /*efb0*/  LDL.LU R76, [R1+0xf18] ;  /* 0x000f1800014c7983 */ /* 0x002ee80000300800 */
[----:B--2---:R-:W2:Y:S04]  /*efc0*/  LDL.LU R75, [R1+0xf14] ;  /* 0x000f1400014b7983 */ /* 0x004ea80000300800 */
[----:B------:R0:W-:Y:S04]  /*efd0*/  STS.U16 [R10+0x800], R74 ;  /* 0x0008004a0a007388 */ /* 0x0001e80000000400 */
[----:B------:R1:W-:Y:S04]  /*efe0*/  STS.U16 [R10+0x4800], R12 ;  /* 0x0048000c0a007388 */ /* 0x0003e80000000400 */
[----:B------:R1:W-:Y:S04]  /*eff0*/  STS.U16 [R10+0x8800], R13 ;  /* 0x0088000d0a007388 */ /* 0x0003e80000000400 */
[----:B0-----:R-:W4:Y:S04]  /*f000*/  LDL.LU R74, [R1+0xf10] ;  /* 0x000f1000014a7983 */ /* 0x001f280000300800 */
[----:B-1----:R-:W3:Y:S04]  /*f010*/  LDL.LU R12, [R1+0xf0c] ;  /* 0x000f0c00010c7983 */ /* 0x002ee80000300800 */
[----:B------:R-:W3:Y:S04]  /*f020*/  LDL.LU R13, [R1+0xf08] ;  /* 0x000f0800010d7983 */ /* 0x000ee80000300800 */
[----:B------:R0:W-:Y:S04]  /*f030*/  STS.U16 [R10+0xc800], R14 ;  /* 0x00c8000e0a007388 */ /* 0x0001e80000000400 */
[----:B------:R1:W-:Y:S04]  /*f040*/  STS.U16 [R10+0xc00], R15 ;  /* 0x000c000f0a007388 */ /* 0x0003e80000000400 */
[----:B------:R1:W-:Y:S04]  /*f050*/  STS.U16 [R10+0x4c00], R16 ;  /* 0x004c00100a007388 */ /* 0x0003e80000000400 */
[----:B0-----:R-:W3:Y:S04]  /*f060*/  LDL.LU R14, [R1+0xf04] ;  /* 0x000f0400010e7983 */ /* 0x001ee80000300800 */
        /* <DEDUP_REMOVED lines=27> */
[----:B0-----:R-:W4:Y:S04]  /*f220*/  LDL.LU R9, [R1+0xec8] ;  /* 0x000ec80001097983 */ /* 0x001f280000300800 */
        /* <DEDUP_REMOVED lines=8> */
[----:B------:R-:W-:Y:S04]  /*f2b0*/  STS.U16 [R10+0x8000], R20 ;  /* 0x008000140a007388 */ /* 0x000fe80000000400 */
[----:B0-----:R-:W3:Y:S04]  /*f2c0*/  LDL.LU R72, [R1+0xeb8] ;  /* 0x000eb80001487983 */ /* 0x001ee80000300800 */
[----:B------:R-:W-:Y:S04]  /*f2d0*/  STS.U16 [R10+0xc000], R2 ;  /* 0x00c000020a007388 */ /* 0x000fe80000000400 */
[----:B-1----:R-:W3:Y:S04]  /*f2e0*/  LDL.LU R73, [R1+0xeb4] ;  /* 0x000eb40001497983 */ /* 0x002ee80000300800 */
[----:B------:R-:W-:Y:S04]  /*f2f0*/  STL [R1+0xa48], R10 ;  /* 0x000a480a01007387 */ /* 0x000fe80000100800 */
[----:B----4-:R0:W-:Y:S04]  /*f300*/  STS.U16 [R9+0x80], R74 ;  /* 0x0000804a09007388 */ /* 0x0101e80000000400 */
[----:B--2---:R1:W-:Y:S04]  /*f310*/  STS.U16 [R9+0x4080], R75 ;  /* 0x0040804b09007388 */ /* 0x0043e80000000400 */
[----:B---3--:R2:W-:Y:S04]  /*f320*/  STS.U16 [R9+0x8080], R76 ;  /* 0x0080804c09007388 */ /* 0x0085e80000000400 */
[----:B0-----:R-:W3:Y:S04]  /*f330*/  LDL.LU R74, [R1+0xeb0] ;  /* 0x000eb000014a7983 */ /* 0x001ee80000300800 */
[----:B-1----:R-:W4:Y:S04]  /*f340*/  LDL.LU R75, [R1+0xeac] ;  /* 0x000eac00014b7983 */ /* 0x002f280000300800 */
[----:B--2---:R-:W2:Y:S04]  /*f350*/  LDL.LU R76, [R1+0xea8] ;  /* 0x000ea800014c7983 */ /* 0x004ea80000300800 */
[----:B------:R0:W-:Y:S04]  /*f360*/  STS.U16 [R9+0xc080], R77 ;  /* 0x00c0804d09007388 */ /* 0x0001e80000000400 */
[----:B------:R1:W-:Y:S04]  /*f370*/  STS.U16 [R9+0x480], R78 ;  /* 0x0004804e09007388 */ /* 0x0003e80000000400 */
[----:B------:R1:W-:Y:S04]  /*f380*/  STS.U16 [R9+0x4480], R79 ;  /* 0x0044804f09007388 */ /* 0x0003e80000000400 */
[----:B0-----:R-:W3:Y:S04]  /*f390*/  LDL.LU R77, [R1+0xea4] ;  /* 0x000ea400014d7983 */ /* 0x001ee80000300800 */
[----:B-1----:R-:W4:Y:S04]  /*f3a0*/  LDL.LU R78, [R1+0xea0] ;  /* 0x000ea000014e7983 */ /* 0x002f280000300800 */
[----:B------:R-:W2:Y:S04]  /*f3b0*/  LDL.LU R79, [R1+0xe9c] ;  /* 0x000e9c00014f7983 */ /* 0x000ea80000300800 */
        /* <DEDUP_REMOVED lines=10> */
[----:B-1----:R-:W4:Y:S04]  /*f460*/  LDL.LU R48, [R1+0xe88] ;  /* 0x000e880001307983 */ /* 0x002f280000300800 */
        /* <DEDUP_REMOVED lines=9> */
[----:B0-----:R-:W4:Y:S04]  /*f500*/  LDL.LU R43, [R1+0xe74] ;  /* 0x000e7400012b7983 */ /* 0x001f280000300800 */
[----:B-1----:R-:W2:Y:S04]  /*f510*/  LDL.LU R8, [R1+0xe70] ;  /* 0x000e700001087983 */ /* 0x002ea80000300800 */
[----:B------:R0:W-:Y:S04]  /*f520*/  STS.U16 [R9+0x5080], R7 ;  /* 0x0050800709007388 */ /* 0x0001e80000000400 */
[----:B0-----:R-:W3:Y:S04]  /*f530*/  LDL.LU R7, [R1+0xe6c] ;  /* 0x000e6c0001077983 */ /* 0x001ee80000300800 */
[----:B------:R0:W-:Y:S04]  /*f540*/  STS.U16 [R9+0x9080], R6 ;  /* 0x0090800609007388 */ /* 0x0001e80000000400 */
[----:B0-----:R-:W4:Y:S04]  /*f550*/  LDL.LU R6, [R1+0xe68] ;  /* 0x000e680001067983 */ /* 0x001f280000300800 */
[----:B------:R0:W-:Y:S04]  /*f560*/  STS.U16 [R9+0xd080], R5 ;  /* 0x00d0800509007388 */ /* 0x0001e80000000400 */
[----:B0-----:R-:W4:Y:S04]  /*f570*/  LDL.LU R5, [R1+0xe64] ;  /* 0x000e640001057983 */ /* 0x001f280000300800 */
[----:B------:R0:W-:Y:S04]  /*f580*/  STS.U16 [R9+0x1480], R4 ;  /* 0x0014800409007388 */ /* 0x0001e80000000400 */
[----:B0-----:R-:W4:Y:S04]  /*f590*/  LDL.LU R4, [R1+0xe60] ;  /* 0x000e600001047983 */ /* 0x001f280000300800 */
[----:B------:R0:W-:Y:S04]  /*f5a0*/  STS.U16 [R9+0x5480], R3 ;  /* 0x0054800309007388 */ /* 0x0001e80000000400 */
[----:B------:R1:W-:Y:S04]  /*f5b0*/  STS.U16 [R9+0x9480], R216 ;  /* 0x009480d809007388 */ /* 0x0003e80000000400 */
[----:B------:R1:W-:Y:S04]  /*f5c0*/  STS.U16 [R9+0xd480], R217 ;  /* 0x00d480d909007388 */ /* 0x0003e80000000400 */
[----:B0-----:R-:W4:Y:S04]  /*f5d0*/  LDL.LU R3, [R1+0xe5c] ;  /* 0x000e5c0001037983 */ /* 0x001f280000300800 */
[----:B-1----:R-:W4:Y:S04]  /*f5e0*/  LDL.LU R216, [R1+0xe58] ;  /* 0x000e580001d87983 */ /* 0x002f280000300800 */
[----:B------:R-:W4:Y:S04]  /*f5f0*/  LDL.LU R217, [R1+0xe54] ;  /* 0x000e540001d97983 */ /* 0x000f280000300800 */
        /* <DEDUP_REMOVED lines=14> */
[----:B0-----:R-:W4:Y:S04]  /*f6e0*/  LDL.LU R224, [R1+0xe38] ;  /* 0x000e380001e07983 */ /* 0x001f280000300800 */
[----:B-1----:R-:W4:Y:S04]  /*f6f0*/  LDL.LU R225, [R1+0xe34] ;  /* 0x000e340001e17983 */ /* 0x002f280000300800 */
[----:B------:R-:W-:Y:S04]  /*f700*/  STL [R1+0xa4c], R9 ;  /* 0x000a4c0901007387 */ /* 0x000fe80000100800 */
[----:B--2---:R0:W-:Y:S04]  /*f710*/  STS.U16 [R8+0x100], R226 ;  /* 0x000100e208007388 */ /* 0x0041e80000000400 */
[----:B------:R1:W-:Y:S04]  /*f720*/  STS.U16 [R8+0x4100], R227 ;  /* 0x004100e308007388 */ /* 0x0003e80000000400 */
[----:B------:R2:W-:Y:S04]  /*f730*/  STS.U16 [R8+0x8100], R228 ;  /* 0x008100e408007388 */ /* 0x0005e80000000400 */
[----:B0-----:R-:W4:Y:S04]  /*f740*/  LDL.LU R226, [R1+0xe30] ;  /* 0x000e300001e27983 */ /* 0x001f280000300800 */
[----:B-1----:R-:W4:Y:S04]  /*f750*/  LDL.LU R227, [R1+0xe2c] ;  /* 0x000e2c0001e37983 */ /* 0x002f280000300800 */
[----:B--2---:R-:W2:Y:S04]  /*f760*/  LDL.LU R228, [R1+0xe28] ;  /* 0x000e280001e47983 */ /* 0x004ea80000300800 */
[----:B------:R0:W-:Y:S04]  /*f770*/  STS.U16 [R8+0xc100], R229 ;  /* 0x00c100e508007388 */ /* 0x0001e80000000400 */
[----:B------:R1:W-:Y:S04]  /*f780*/  STS.U16 [R8+0x500], R230 ;  /* 0x000500e608007388 */ /* 0x0003e80000000400 */
[----:B------:R3:W-:Y:S04]  /*f790*/  STS.U16 [R8+0x4500], R231 ;  /* 0x004500e708007388 */ /* 0x0007e80000000400 */
[----:B0-----:R-:W2:Y:S04]  /*f7a0*/  LDL.LU R229, [R1+0xe24] ;  /* 0x000e240001e57983 */ /* 0x001ea80000300800 */
[----:B-1----:R-:W2:Y:S04]  /*f7b0*/  LDL.LU R230, [R1+0xe20] ;  /* 0x000e200001e67983 */ /* 0x002ea80000300800 */
[----:B---3--:R-:W2:Y:S04]  /*f7c0*/  LDL.LU R231, [R1+0xe1c] ;  /* 0x000e1c0001e77983 */ /* 0x008ea80000300800 */
        /* <DEDUP_REMOVED lines=35> */
[----:B---3--:R-:W3:Y:S04]  /*fa00*/  LDL.LU R185, [R1+0xdd4] ;  /* 0x000dd40001b97983 */ /* 0x008ee80000300800 */
        /* <DEDUP_REMOVED lines=17> */
[----:B------:R-:W-:Y:S04]  /*fb20*/  STL [R1+0xa50], R8 ;  /* 0x000a500801007387 */ /* 0x000fe80000100800 */
        /* <DEDUP_REMOVED lines=18> */
[----:B----4-:R-:W3:Y:S04]  /*fc50*/  LDL.LU R203, [R1+0xd8c] ;  /* 0x000d8c0001cb7983 */ /* 0x010ee80000300800 */
        /* <DEDUP_REMOVED lines=29> */
[----:B----4-:R-:W4:Y:S04]  /*fe30*/  LDL.LU R154, [R1+0xd50] ;  /* 0x000d5000019a7983 */ /* 0x010f280000300800 */
        /* <DEDUP_REMOVED lines=11> */
[----:B--2---:R-:W4:Y:S04]  /*fef0*/  LDL.LU R160, [R1+0xd38] ;  /* 0x000d380001a07983 */ /* 0x004f280000300800 */
[----:B------:R0:W-:Y:S04]  /*ff00*/  STS.U16 [R7+0xdd80], R161 ;  /* 0x00dd80a107007388 */ /* 0x0001e80000000400 */
[----:B------:R1:W-:Y:S04]  /*ff10*/  STS.U16 [R6+0x200], R162 ;  /* 0x000200a206007388 */ /* 0x0003e80000000400 */
[----:B------:R2:W-:Y:S04]  /*ff20*/  STS.U16 [R6+0x4200], R163 ;  /* 0x004200a306007388 */ /* 0x0005e80000000400 */
[----:B0-----:R-:W4:Y:S04]  /*ff30*/  LDL.LU R161, [R1+0xd34] ;  /* 0x000d340001a17983 */ /* 0x001f280000300800 */
[----:B------:R-:W-:Y:S04]  /*ff40*/  STL [R1+0xa54], R7 ;  /* 0x000a540701007387 */ /* 0x000fe80000100800 */
[----:B-1----:R-:W4:Y:S04]  /*ff50*/  LDL.LU R162, [R1+0xd30] ;  /* 0x000d300001a27983 */ /* 0x002f280000300800 */
[----:B--2---:R-:W4:Y:S04]  /*ff60*/  LDL.LU R163, [R1+0xd2c] ;  /* 0x000d2c0001a37983 */ /* 0x004f280000300800 */
        /* <DEDUP_REMOVED lines=47> */
[----:B------:R-:W2:Y:S04]  /*10260*/  LDL.LU R123, [R1+0xccc] ;  /* 0x000ccc00017b7983 */ /* 0x000ea80000300800 */
[----:B------:R0:W-:Y:S04]  /*10270*/  STS.U16 [R6+0x9a00], R124 ;  /* 0x009a007c06007388 */ /* 0x0001e80000000400 */
[----:B------:R1:W-:Y:S04]  /*10280*/  STS.U16 [R6+0xda00], R125 ;  /* 0x00da007d06007388 */ /* 0x0003e80000000400 */
[----:B------:R1:W-:Y:S04]  /*10290*/  STS.U16 [R6+0x1e00], R126 ;  /* 0x001e007e06007388 */ /* 0x0003e80000000400 */
[----:B0-----:R-:W2:Y:S04]  /*102a0*/  LDL.LU R124, [R1+0xcc8] ;  /* 0x000cc800017c7983 */ /* 0x001ea80000300800 */
[----:B-1----:R-:W2:Y:S04]  /*102b0*/  LDL.LU R125, [R1+0xcc4] ;  /* 0x000cc400017d7983 */ /* 0x002ea80000300800 */
[----:B------:R-:W2:Y:S04]  /*102c0*/  LDL.LU R126, [R1+0xcc0] ;  /* 0x000cc000017e7983 */ /* 0x000ea80000300800 */
[----:B------:R0:W-:Y:S04]  /*102d0*/  STS.U16 [R6+0x5e00], R127 ;  /* 0x005e007f06007388 */ /* 0x0001e80000000400 */
[----:B------:R-:W-:Y:S04]  /*102e0*/  STS.U16 [R6+0x9e00], R252 ;  /* 0x009e00fc06007388 */ /* 0x000fe80000000400 */
[----:B------:R-:W-:Y:S04]  /*102f0*/  STS.U16 [R6+0xde00], R251 ;  /* 0x00de00fb06007388 */ /* 0x000fe80000000400 */
[----:B0-----:R-:W2:Y:S04]  /*10300*/  LDL.LU R127, [R1+0xcbc] ;  /* 0x000cbc00017f7983 */ /* 0x001ea80000300800 */
[----:B------:R-:W-:Y:S04]  /*10310*/  STL [R1+0xa58], R6 ;  /* 0x000a580601007387 */ /* 0x000fe80000100800 */
        /* <DEDUP_REMOVED lines=55> */
[----:B------:R-:W-:Y:S04]  /*10690*/  STL [R1+0xa5c], R5 ;  /* 0x000a5c0501007387 */ /* 0x000fe80000100800 */
[----:B------:R-:W-:Y:S04]  /*106a0*/  STS.U16 [R5+0xda80], R64 ;  /* 0x00da804005007388 */ /* 0x000fe80000000400 */
[----:B------:R-:W-:Y:S04]  /*106b0*/  STS.U16 [R5+0x1e80], R250 ;  /* 0x001e80fa05007388 */ /* 0x000fe80000000400 */
[----:B------:R-:W-:Y:S04]  /*106c0*/  STS.U16 [R5+0x5e80], R249 ;  /* 0x005e80f905007388 */ /* 0x000fe80000000400 */
[----:B------:R-:W-:Y:S04]  /*106d0*/  STS.U16 [R5+0x9e80], R248 ;  /* 0x009e80f805007388 */ /* 0x000fe80000000400 */
[----:B------:R-:W4:Y:S04]  /*106e0*/  LDL R20, [R1+0x240] ;  /* 0x0002400001147983 */ /* 0x000f280000100800 */
[----:B0-----:R-:W4:Y:S04]  /*106f0*/  LDL R21, [R1+0x23c] ;  /* 0x00023c0001157983 */ /* 0x001f280000100800 */
[----:B------:R0:W-:Y:S04]  /*10700*/  STS.U16 [R4+0xc300], R60 ;  /* 0x00c3003c04007388 */ /* 0x0001e80000000400 */
[----:B------:R-:W2:Y:S04]  /*10710*/  LDL.LU R2, [R1+0x230] ;  /* 0x0002300001027983 */ /* 0x000ea80000300800 */
[----:B0-----:R-:W3:Y:S04]  /*10720*/  LDL R60, [R1+0x238] ;  /* 0x00023800013c7983 */ /* 0x001ee80000100800 */
[----:B------:R0:W-:Y:S04]  /*10730*/  STS.U16 [R4+0x8300], R61 ;  /* 0x0083003d04007388 */ /* 0x0001e80000000400 */
[----:B------:R1:W-:Y:S04]  /*10740*/  STS.U16 [R4+0x700], R59 ;  /* 0x0007003b04007388 */ /* 0x0003e80000000400 */
[----:B0-----:R-:W2:Y:S04]  /*10750*/  LDL R61, [R1+0x234] ;  /* 0x00023400013d7983 */ /* 0x001ea80000100800 */
[----:B-1----:R-:W2:Y:S04]  /*10760*/  LDL R59, [R1+0x22c] ;  /* 0x00022c00013b7983 */ /* 0x002ea80000100800 */
[----:B------:R-:W-:Y:S04]  /*10770*/  STS.U16 [R4+0x300], R63 ;  /* 0x0003003f04007388 */ /* 0x000fe80000000400 */
[----:B------:R-:W-:Y:S04]  /*10780*/  STS.U16 [R4+0x4300], R62 ;  /* 0x0043003e04007388 */ /* 0x000fe80000000400 */
[----:B------:R0:W-:Y:S04]  /*10790*/  STS.U16 [R4+0x4700], R58 ;  /* 0x0047003a04007388 */ /* 0x0001e80000000400 */
[----:B------:R1:W-:Y:S04]  /*107a0*/  STS.U16 [R4+0x8700], R57 ;  /* 0x0087003904007388 */ /* 0x0003e80000000400 */
[----:B------:R1:W-:Y:S01]  /*107b0*/  STS.U16 [R4+0xc700], R56 ;  /* 0x00c7003804007388 */ /* 0x0003e20000000400 */
[----:B------:R-:W-:-:S03]  /*107c0*/  PRMT R79, RZ, 0x7610, R79 ;  /* 0x00007610ff4f7816 */ /* 0x000fc6000000004f */
[----:B0-----:R-:W2:Y:S04]  /*107d0*/  LDL R58, [R1+0x21c] ;  /* 0x00021c00013a7983 */ /* 0x001ea80000100800 */
[----:B-1----:R-:W2:Y:S04]  /*107e0*/  LDL R57, [R1+0x224] ;  /* 0x0002240001397983 */ /* 0x002ea80000100800 */
[----:B------:R-:W2:Y:S04]  /*107f0*/  LDL R56, [R1+0x228] ;  /* 0x0002280001387983 */ /* 0x000ea80000100800 */
[----:B------:R-:W2:Y:S04]  /*10800*/  LDL.LU R63, [R1+0x218] ;  /* 0x00021800013f7983 */ /* 0x000ea80000300800 */
[----:B------:R-:W2:Y:S04]  /*10810*/  LDL.LU R62, [R1+0x220] ;  /* 0x00022000013e7983 */ /* 0x000ea80000300800 */
[----:B------:R-:W2:Y:S04]  /*10820*/  LDL.LU R5, [R1+0x16c] ;  /* 0x00016c0001057983 */ /* 0x000ea80000300800 */
[----:B------:R-:W2:Y:S04]  /*10830*/  LDL.LU R6, [R1+0x164] ;  /* 0x0001640001067983 */ /* 0x000ea80000300800 */
[----:B------:R-:W2:Y:S04]  /*10840*/  LDL.LU R7, [R1+0x15c] ;  /* 0x00015c0001077983 */ /* 0x000ea80000300800 */
[----:B------:R-:W2:Y:S04]  /*10850*/  LDL.LU R8, [R1+0x154] ;  /* 0x0001540001087983 */ /* 0x000ea80000300800 */
[----:B------:R-:W2:Y:S04]  /*10860*/  LDL.LU R9, [R1+0x14c] ;  /* 0x00014c0001097983 */ /* 0x000ea80000300800 */
[----:B------:R-:W2:Y:S04]  /*10870*/  LDL.LU R10, [R1+0x144] ;  /* 0x00014400010a7983 */ /* 0x000ea80000300800 */
[----:B----4-:R3:W4:Y:S02]  /*10880*/  @!P0 LDG.E.U16 R79, desc[UR60][R20.64] ;  /* 0x0000003c144f8981 */ /* 0x010724000c1e1500 */
[----:B---3--:R-:W-:-:S02]  /*10890*/  @!P0 IMAD.MOV.U32 R20, RZ, RZ, R60 ;  /* 0x000000ffff148224 */ /* 0x008fc400078e003c */
[----:B------:R-:W3:Y:S01]  /*108a0*/  LDL R60, [R1+0x214] ;  /* 0x00021400013c7983 */ /* 0x000ee20000100800 */
[----:B------:R-:W-:Y:S02]  /*108b0*/  PRMT R71, RZ, 0x7610, R71 ;  /* 0x00007610ff477816 */ /* 0x000fe40000000047 */
[----:B------:R-:W-:Y:S01]  /*108c0*/  PRMT R43, RZ, 0x7610, R43 ;  /* 0x00007610ff2b7816 */ /* 0x000fe2000000002b */
[----:B------:R-:W4:Y:S01]  /*108d0*/  LDL.LU R64, [R1+0x210] ;  /* 0x0002100001407983 */ /* 0x000f220000300800 */
[----:B--2---:R-:W-:-:S05]  /*108e0*/  @!P0 IMAD.MOV.U32 R21, RZ, RZ, R61 ;  /* 0x000000ffff158224 */ /* 0x004fca00078e003d */
[----:B------:R0:W2:Y:S01]  /*108f0*/  @!P0 LDG.E.U16 R71, desc[UR60][R20.64] ;  /* 0x0000003c14478981 */ /* 0x0000a2000c1e1500 */
[----:B------:R-:W-:Y:S01]  /*10900*/  PRMT R48, RZ, 0x7610, R48 ;  /* 0x00007610ff307816 */ /* 0x000fe20000000030 */
[----:B0-----:R-:W-:Y:S02]  /*10910*/  @!P0 IMAD.MOV.U32 R20, RZ, RZ, R2 ;  /* 0x000000ffff148224 */ /* 0x001fe400078e0002 */
[----:B------:R-:W-:-:S05]  /*10920*/  @!P0 IMAD.MOV.U32 R21, RZ, RZ, R59 ;  /* 0x000000ffff158224 */ /* 0x000fca00078e003b */
[----:B------:R0:W2:Y:S01]  /*10930*/  @!P0 LDG.E.U16 R43, desc[UR60][R20.64] ;  /* 0x0000003c142b8981 */ /* 0x0000a2000c1e1500 */
[----:B------:R-:W-:Y:S01]  /*10940*/  PRMT R78, RZ, 0x7610, R78 ;  /* 0x00007610ff4e7816 */ /* 0x000fe2000000004e */
[----:B0-----:R-:W-:Y:S01]  /*10950*/  @!P0 IMAD.MOV.U32 R21, RZ, RZ, R57 ;  /* 0x000000ffff158224 */ /* 0x001fe200078e0039 */
[----:B------:R-:W-:Y:S01]  /*10960*/  PRMT R70, RZ, 0x7610, R70 ;  /* 0x00007610ff467816 */ /* 0x000fe20000000046 */
[----:B------:R-:W2:Y:S01]  /*10970*/  LDL R57, [R1+0x208] ;  /* 0x0002080001397983 */ /* 0x000ea20000100800 */
[----:B------:R-:W-:-:S03]  /*10980*/  @!P0 IMAD.MOV.U32 R20, RZ, RZ, R56 ;  /* 0x000000ffff148224 */ /* 0x000fc600078e0038 */
[----:B------:R-:W2:Y:S04]  /*10990*/  LDL R56, [R1+0x200] ;  /* 0x0002000001387983 */ /* 0x000ea80000100800 */
[----:B------:R0:W2:Y:S04]  /*109a0*/  @!P0 LDG.E.U16 R48, desc[UR60][R20.64] ;  /* 0x0000003c14308981 */ /* 0x0000a8000c1e1500 */
[----:B------:R-:W2:Y:S04]  /*109b0*/  LDL.LU R59, [R1+0x1f4] ;  /* 0x0001f400013b7983 */ /* 0x000ea80000300800 */
[----:B------:R-:W2:Y:S01]  /*109c0*/  LDL R61, [R1+0x1f0] ;  /* 0x0001f000013d7983 */ /* 0x000ea20000100800 */
[----:B0-----:R-:W-:-:S02]  /*109d0*/  @!P0 IMAD.MOV.U32 R20, RZ, RZ, R62 ;  /* 0x000000ffff148224 */ /* 0x001fc400078e003e */
[----:B------:R-:W-:Y:S02]  /*109e0*/  @!P0 IMAD.MOV.U32 R21, RZ, RZ, R58 ;  /* 0x000000ffff158224 */ /* 0x000fe400078e003a */
[----:B------:R-:W2:Y:S04]  /*109f0*/  LDL R58, [R1+0x1f8] ;  /* 0x0001f800013a7983 */ /* 0x000ea80000100800 */
[----:B------:R0:W2:Y:S02]  /*10a00*/  @!P0 LDG.E.U16 R78, desc[UR60][R20.64] ;  /* 0x0000003c144e8981 */ /* 0x0000a4000c1e1500 */
[----:B0-----:R-:W-:Y:S02]  /*10a10*/  @!P0 IMAD.MOV.U32 R20, RZ, RZ, R63 ;  /* 0x000000ffff148224 */ /* 0x001fe400078e003f */
[----:B---3--:R-:W-:-:S02]  /*10a20*/  @!P0 IMAD.MOV.U32 R21, RZ, RZ, R60 ;  /* 0x000000ffff158224 */ /* 0x008fc400078e003c */
[----:B------:R-:W3:Y:S04]  /*10a30*/  LDL.LU R60, [R1+0x1ec] ;  /* 0x0001ec00013c7983 */ /* 0x000ee80000300800 */
[----:B------:R4:W3:Y:S04]  /*10a40*/  @!P0 LDG.E.U16 R70, desc[UR60][R20.64] ;  /* 0x0000003c14468981 */ /* 0x0008e8000c1e1500 */
[----:B------:R-:W2:Y:S01]  /*10a50*/  LDL R21, [R1+0x20c] ;  /* 0x00020c0001157983 */ /* 0x000ea20000100800 */
[----:B------:R-:W-:Y:S01]  /*10a60*/  PRMT R44, RZ, 0x7610, R44 ;  /* 0x00007610ff2c7816 */ /* 0x000fe2000000002c */
[----:B----4-:R-:W-:Y:S01]  /*10a70*/  @!P0 IMAD.MOV.U32 R20, RZ, RZ, R64 ;  /* 0x000000ffff148224 */ /* 0x010fe200078e0040 */
[----:B------:R-:W-:-:S04]  /*10a80*/  PRMT R49, RZ, 0x7610, R49 ;  /* 0x00007610ff317816 */ /* 0x000fc80000000031 */
[----:B--2---:R0:W2:Y:S04]  /*10a90*/  @!P0 LDG.E.U16 R44, desc[UR60][R20.64] ;  /* 0x0000003c142c8981 */ /* 0x0040a8000c1e1500 */
[----:B------:R-:W4:Y:S01]  /*10aa0*/  LDL R21, [R1+0x204] ;  /* 0x0002040001157983 */ /* 0x000f220000100800 */
[----:B0-----:R-:W-:Y:S01]  /*10ab0*/  @!P0 IMAD.MOV.U32 R20, RZ, RZ, R57 ;  /* 0x000000ffff148224 */ /* 0x001fe200078e0039 */
[----:B------:R-:W-:Y:S02]  /*10ac0*/  PRMT R77, RZ, 0x7610, R77 ;  /* 0x00007610ff4d7816 */ /* 0x000fe4000000004d */
[----:B------:R-:W-:Y:S01]  /*10ad0*/  PRMT R69, RZ, 0x7610, R69 ;  /* 0x00007610ff457816 */ /* 0x000fe20000000045 */
[----:B------:R-:W2:Y:S04]  /*10ae0*/  LDL R57, [R1+0x1e0] ;  /* 0x0001e00001397983 */ /* 0x000ea80000100800 */
[----:B----4-:R0:W4:Y:S04]  /*10af0*/  @!P0 LDG.E.U16 R49, desc[UR60][R20.64] ;  /* 0x0000003c14318981 */ /* 0x010128000c1e1500 */
[----:B------:R-:W3:Y:S01]  /*10b00*/  LDL R21, [R1+0x1fc] ;  /* 0x0001fc0001157983 */ /* 0x000ee20000100800 */
[----:B0-----:R-:W-:Y:S01]  /*10b10*/  @!P0 IMAD.MOV.U32 R20, RZ, RZ, R56 ;  /* 0x000000ffff148224 */ /* 0x001fe200078e0038 */
[----:B------:R-:W-:-:S02]  /*10b20*/  PRMT R45, RZ, 0x7610, R45 ;  /* 0x00007610ff2d7816 */ /* 0x000fc4000000002d */
[----:B------:R-:W4:Y:S04]  /*10b30*/  LDL R56, [R1+0x1d8] ;  /* 0x0001d80001387983 */ /* 0x000f280000100800 */
[----:B---3--:R0:W3:Y:S02]  /*10b40*/  @!P0 LDG.E.U16 R77, desc[UR60][R20.64] ;  /* 0x0000003c144d8981 */ /* 0x0080e4000c1e1500 */
[----:B0-----:R-:W-:Y:S02]  /*10b50*/  @!P0 IMAD.MOV.U32 R20, RZ, RZ, R58 ;  /* 0x000000ffff148224 */ /* 0x001fe400078e003a */
[----:B------:R-:W-:Y:S01]  /*10b60*/  @!P0 IMAD.MOV.U32 R21, RZ, RZ, R59 ;  /* 0x000000ffff158224 */ /* 0x000fe200078e003b */
[----:B------:R-:W3:Y:S04]  /*10b70*/  LDL.LU R58, [R1+0x1c8] ;  /* 0x0001c800013a7983 */ /* 0x000ee80000300800 */
[----:B------:R0:W3:Y:S02]  /*10b80*/  @!P0 LDG.E.U16 R69, desc[UR60][R20.64] ;  /* 0x0000003c14458981 */ /* 0x0000e4000c1e1500 */
[----:B0-----:R-:W-:-:S02]  /*10b90*/  @!P0 IMAD.MOV.U32 R20, RZ, RZ, R61 ;  /* 0x000000ffff148224 */ /* 0x001fc400078e003d */
[----:B------:R-:W-:Y:S01]  /*10ba0*/  @!P0 IMAD.MOV.U32 R21, RZ, RZ, R60 ;  /* 0x000000ffff158224 */ /* 0x000fe200078e003c */
[----:B------:R-:W3:Y:S04]  /*10bb0*/  LDL.LU R61, [R1+0x1c0] ;  /* 0x0001c000013d7983 */ /* 0x000ee80000300800 */
[----:B------:R0:W3:Y:S04]  /*10bc0*/  @!P0 LDG.E.U16 R45, desc[UR60][R20.64] ;  /* 0x0000003c142d8981 */ /* 0x0000e8000c1e1500 */
[----:B------:R-:W0:Y:S04]  /*10bd0*/  LDL R20, [R1+0x1e4] ;  /* 0x0001e40001147983 */ /* 0x000e280000100800 */
[----:B------:R-:W0:Y:S01]  /*10be0*/  LDL R21, [R1+0x1e8] ;  /* 0x0001e80001157983 */ /* 0x000e220000100800 */
[----:B------:R-:W-:-:S02]  /*10bf0*/  PRMT R50, RZ, 0x7610, R50 ;  /* 0x00007610ff327816 */ /* 0x000fc40000000032 */
[----:B0-----:R-:W-:-:S04]  /*10c00*/  @!P0 LOP3.LUT R21, R21, R20, RZ, 0x3c, !PT ;  /* 0x0000001415158212 */ /* 0x001fc800078e3cff */
[----:B------:R-:W-:-:S04]  /*10c10*/  @!P0 LOP3.LUT R20, R21, R20, RZ, 0x3c, !PT ;  /* 0x0000001415148212 */ /* 0x000fc800078e3cff */
[----:B------:R-:W-:-:S05]  /*10c20*/  @!P0 LOP3.LUT R21, R21, R20, RZ, 0x3c, !PT ;  /* 0x0000001415158212 */ /* 0x000fca00078e3cff */
[----:B------:R2:W3:Y:S04]  /*10c30*/  @!P0 LDG.E.U16 R50, desc[UR60][R20.64] ;  /* 0x0000003c14328981 */ /* 0x0004e8000c1e1500 */
[----:B------:R-:W4:Y:S01]  /*10c40*/  LDL R21, [R1+0x1dc] ;  /* 0x0001dc0001157983 */ /* 0x000f220000100800 */
[----:B------:R-:W-:Y:S01]  /*10c50*/  PRMT R76, RZ, 0x7610, R76 ;  /* 0x00007610ff4c7816 */ /* 0x000fe2000000004c */
[----:B--2---:R-:W-:Y:S01]  /*10c60*/  @!P0 IMAD.MOV.U32 R20, RZ, RZ, R57 ;  /* 0x000000ffff148224 */ /* 0x004fe200078e0039 */
[----:B------:R-:W-:Y:S01]  /*10c70*/  PRMT R68, RZ, 0x7610, R68 ;  /* 0x00007610ff447816 */ /* 0x000fe20000000044 */
[----:B------:R-:W2:Y:S04]  /*10c80*/  LDL R57, [R1+0x1b0] ;  /* 0x0001b00001397983 */ /* 0x000ea80000100800 */
[----:B----4-:R0:W4:Y:S04]  /*10c90*/  @!P0 LDG.E.U16 R76, desc[UR60][R20.64] ;  /* 0x0000003c144c8981 */ /* 0x010128000c1e1500 */
[----:B------:R-:W3:Y:S01]  /*10ca0*/  LDL R21, [R1+0x1d4] ;  /* 0x0001d40001157983 */ /* 0x000ee20000100800 */
[----:B0-----:R-:W-:Y:S01]  /*10cb0*/  @!P0 IMAD.MOV.U32 R20, RZ, RZ, R56 ;  /* 0x000000ffff148224 */ /* 0x001fe200078e0038 */
[----:B------:R-:W-:-:S02]  /*10cc0*/  PRMT R46, RZ, 0x7610, R46 ;  /* 0x00007610ff2e7816 */ /* 0x000fc4000000002e */
[----:B------:R-:W-:Y:S01]  /*10cd0*/  PRMT R51, RZ, 0x7610, R51 ;  /* 0x00007610ff337816 */ /* 0x000fe20000000033 */
[----:B------:R-:W4:Y:S04]  /*10ce0*/  LDL R56, [R1+0x1a8] ;  /* 0x0001a80001387983 */ /* 0x000f280000100800 */
[----:B---3--:R0:W3:Y:S04]  /*10cf0*/  @!P0 LDG.E.U16 R68, desc[UR60][R20.64] ;  /* 0x0000003c14448981 */ /* 0x0080e8000c1e1500 */
[----:B------:R-:W0:Y:S04]  /*10d00*/  LDL R20, [R1+0x1cc] ;  /* 0x0001cc0001147983 */ /* 0x000e280000100800 */
[----:B------:R-:W0:Y:S02]  /*10d10*/  LDL R21, [R1+0x1d0] ;  /* 0x0001d00001157983 */ /* 0x000e240000100800 */
[----:B0-----:R-:W-:-:S04]  /*10d20*/  @!P0 LOP3.LUT R21, R21, R20, RZ, 0x3c, !PT ;  /* 0x0000001415158212 */ /* 0x001fc800078e3cff */
[----:B------:R-:W-:-:S04]  /*10d30*/  @!P0 LOP3.LUT R20, R21, R20, RZ, 0x3c, !PT ;  /* 0x0000001415148212 */ /* 0x000fc800078e3cff */
[----:B------:R-:W-:-:S05]  /*10d40*/  @!P0 LOP3.LUT R21, R21, R20, RZ, 0x3c, !PT ;  /* 0x0000001415158212 */ /* 0x000fca00078e3cff */
[----:B------:R0:W3:Y:S04]  /*10d50*/  @!P0 LDG.E.U16 R46, desc[UR60][R20.64] ;  /* 0x0000003c142e8981 */ /* 0x0000e8000c1e1500 */
[----:B------:R-:W2:Y:S01]  /*10d60*/  LDL R21, [R1+0x1c4] ;  /* 0x0001c40001157983 */ /* 0x000ea20000100800 */
[----:B0-----:R-:W-:Y:S01]  /*10d70*/  @!P0 IMAD.MOV.U32 R20, RZ, RZ, R58 ;  /* 0x000000ffff148224 */ /* 0x001fe200078e003a */
[----:B------:R-:W-:-:S04]  /*10d80*/  PRMT R75, RZ, 0x7610, R75 ;  /* 0x00007610ff4b7816 */ /* 0x000fc8000000004b */
[----:B--2---:R0:W2:Y:S04]  /*10d90*/  @!P0 LDG.E.U16 R51, desc[UR60][R20.64] ;  /* 0x0000003c14338981 */ /* 0x0040a8000c1e1500 */
[----:B------:R-:W4:Y:S01]  /*10da0*/  LDL R21, [R1+0x1bc] ;  /* 0x0001bc0001157983 */ /* 0x000f220000100800 */
[----:B0-----:R-:W-:-:S05]  /*10db0*/  @!P0 IMAD.MOV.U32 R20, RZ, RZ, R61 ;  /* 0x000000ffff148224 */ /* 0x001fca00078e003d */
[----:B----4-:R0:W4:Y:S04]  /*10dc0*/  @!P0 LDG.E.U16 R75, desc[UR60][R20.64] ;  /* 0x0000003c144b8981 */ /* 0x010128000c1e1500 */
[----:B------:R-:W0:Y:S04]  /*10dd0*/  LDL R20, [R1+0x1b4] ;  /* 0x0001b40001147983 */ /* 0x000e280000100800 */
[----:B------:R-:W0:Y:S01]  /*10de0*/  LDL R21, [R1+0x1b8] ;  /* 0x0001b80001157983 */ /* 0x000e220000100800 */
[----:B------:R-:W-:Y:S02]  /*10df0*/  PRMT R67, RZ, 0x7610, R67 ;  /* 0x00007610ff437816 */ /* 0x000fe40000000043 */
[----:B0-----:R-:W-:-:S04]  /*10e00*/  @!P0 LOP3.LUT R21, R21, R20, RZ, 0x3c, !PT ;  /* 0x0000001415158212 */ /* 0x001fc800078e3cff */
[----:B------:R-:W-:-:S04]  /*10e10*/  @!P0 LOP3.LUT R20, R21, R20, RZ, 0x3c, !PT ;  /* 0x0000001415148212 */ /* 0x000fc800078e3cff */
[----:B------:R-:W-:-:S05]  /*10e20*/  @!P0 LOP3.LUT R21, R21, R20, RZ, 0x3c, !PT ;  /* 0x0000001415158212 */ /* 0x000fca00078e3cff */
[----:B------:R0:W2:Y:S04]  /*10e30*/  @!P0 LDG.E.U16 R67, desc[UR60][R20.64] ;  /* 0x0000003c14438981 */ /* 0x0000a8000c1e1500 */
[----:B------:R-:W3:Y:S01]  /*10e40*/  LDL R21, [R1+0x1ac] ;  /* 0x0001ac0001157983 */ /* 0x000ee20000100800 */
[----:B------:R-:W-:Y:S01]  /*10e50*/  PRMT R47, RZ, 0x7610, R47 ;  /* 0x00007610ff2f7816 */ /* 0x000fe2000000002f */
[----:B0-----:R-:W-:Y:S01]  /*10e60*/  @!P0 IMAD.MOV.U32 R20, RZ, RZ, R57 ;  /* 0x000000ffff148224 */ /* 0x001fe200078e0039 */
[----:B------:R-:W-:Y:S01]  /*10e70*/  PRMT R52, RZ, 0x7610, R52 ;  /* 0x00007610ff347816 */ /* 0x000fe20000000034 */
[----:B------:R-:W4:Y:S04]  /*10e80*/  LDL R57, [R1+0x198] ;  /* 0x0001980001397983 */ /* 0x000f280000100800 */
[----:B---3--:R0:W3:Y:S04]  /*10e90*/  @!P0 LDG.E.U16 R47, desc[UR60][R20.64] ;  /* 0x0000003c142f8981 */ /* 0x0080e8000c1e1500 */
[----:B------:R-:W2:Y:S01]  /*10ea0*/  LDL R21, [R1+0x1a4] ;  /* 0x0001a40001157983 */ /* 0x000ea20000100800 */
[----:B0-----:R-:W-:-:S03]  /*10eb0*/  @!P0 IMAD.MOV.U32 R20, RZ, RZ, R56 ;  /* 0x000000ffff148224 */ /* 0x001fc600078e0038 */
[----:B------:R-:W3:Y:S04]  /*10ec0*/  LDL.LU R56, [R1+0x174] ;  /* 0x0001740001387983 */ /* 0x000ee80000300800 */
[----:B--2---:R0:W2:Y:S04]  /*10ed0*/  @!P0 LDG.E.U16 R52, desc[UR60][R20.64] ;  /* 0x0000003c14348981 */ /* 0x0040a8000c1e1500 */
[----:B------:R-:W0:Y:S04]  /*10ee0*/  LDL R20, [R1+0x19c] ;  /* 0x00019c0001147983 */ /* 0x000e280000100800 */
[----:B------:R-:W0:Y:S01]  /*10ef0*/  LDL R21, [R1+0x1a0] ;  /* 0x0001a00001157983 */ /* 0x000e220000100800 */
[----:B------:R-:W-:-:S02]  /*10f00*/  PRMT R74, RZ, 0x7610, R74 ;  /* 0x00007610ff4a7816 */ /* 0x000fc4000000004a */
[----:B0-----:R-:W-:-:S04]  /*10f10*/  @!P0 LOP3.LUT R21, R21, R20, RZ, 0x3c, !PT ;  /* 0x0000001415158212 */ /* 0x001fc800078e3cff */
[----:B------:R-:W-:-:S04]  /*10f20*/  @!P0 LOP3.LUT R20, R21, R20, RZ, 0x3c, !PT ;  /* 0x0000001415148212 */ /* 0x000fc800078e3cff */
[----:B------:R-:W-:-:S05]  /*10f30*/  @!P0 LOP3.LUT R21, R21, R20, RZ, 0x3c, !PT ;  /* 0x0000001415158212 */ /* 0x000fca00078e3cff */
[----:B------:R0:W2:Y:S04]  /*10f40*/  @!P0 LDG.E.U16 R74, desc[UR60][R20.64] ;  /* 0x0000003c144a8981 */ /* 0x0000a8000c1e1500 */
[----:B------:R-:W0:Y:S04]  /*10f50*/  LDL R20, [R1+0x17c] ;  /* 0x00017c0001147983 */ /* 0x000e280000100800 */
[----:B------:R-:W0:Y:S01]  /*10f60*/  LDL R21, [R1+0x180] ;  /* 0x0001800001157983 */ /* 0x000e220000100800 */
[----:B------:R-:W-:Y:S02]  /*10f70*/  PRMT R73, RZ, 0x7610, R73 ;  /* 0x00007610ff497816 */ /* 0x000fe40000000049 */
[----:B0-----:R-:W-:-:S04]  /*10f80*/  @!P0 LOP3.LUT R21, R21, R20, RZ, 0x3c, !PT ;  /* 0x0000001415158212 */ /* 0x001fc800078e3cff */
[----:B------:R-:W-:-:S04]  /*10f90*/  @!P0 LOP3.LUT R20, R21, R20, RZ, 0x3c, !PT ;  /* 0x0000001415148212 */ /* 0x000fc800078e3cff */
[----:B------:R-:W-:-:S05]  /*10fa0*/  @!P0 LOP3.LUT R21, R21, R20, RZ, 0x3c, !PT ;  /* 0x0000001415158212 */ /* 0x000fca00078e3cff */
[----:B------:R0:W2:Y:S04]  /*10fb0*/  @!P0 LDG.E.U16 R73, desc[UR60][R20.64] ;  /* 0x0000003c14498981 */ /* 0x0000a8000c1e1500 */
[----:B------:R-:W0:Y:S01]  /*10fc0*/  LDL R21, [R1+0x160] ;  /* 0x0001600001157983 */ /* 0x000e220000100800 */
[----:B------:R-:W-:-:S03]  /*10fd0*/  PRMT R72, RZ, 0x7610, R72 ;  /* 0x00007610ff487816 */ /* 0x000fc60000000048 */
[----:B------:R1:W-:Y:S01]  /*10fe0*/  STL [R1+0xa64], R7 ;  /* 0x000a640701007387 */ /* 0x0003e20000100800 */
[----:B0-----:R-:W-:Y:S02]  /*10ff0*/  @!P0 IMAD.MOV.U32 R20, RZ, RZ, R21 ;  /* 0x000000ffff148224 */ /* 0x001fe400078e0015 */
[----:B------:R-:W-:Y:S02]  /*11000*/  @!P0 IMAD.MOV.U32 R21, RZ, RZ, R7 ;  /* 0x000000ffff158224 */ /* 0x000fe400078e0007 */
[----:B-1----:R-:W2:Y:S04]  /*11010*/  LDL.LU R7, [R1+0x184] ;  /* 0x0001840001077983 */ /* 0x002ea80000300800 */
[----:B------:R4:W2:Y:S04]  /*11020*/  @!P0 LDG.E.U16 R72, desc[UR60][R20.64] ;  /* 0x0000003c14488981 */ /* 0x0008a8000c1e1500 */
[----:B------:R-:W3:Y:S01]  /*11030*/  LDL R21, [R1+0x194] ;  /* 0x0001940001157983 */ /* 0x000ee20000100800 */
[----:B------:R-:W-:Y:S01]  /*11040*/  PRMT R66, RZ, 0x7610, R66 ;  /* 0x00007610ff427816 */ /* 0x000fe20000000042 */
[----:B----4-:R-:W-:-:S02]  /*11050*/  @!P0 IMAD.MOV.U32 R20, RZ, RZ, R57 ;  /* 0x000000ffff148224 */ /* 0x010fc400078e0039 */
[----:B------:R-:W4:Y:S04]  /*11060*/  LDL.LU R57, [R1+0x150] ;  /* 0x0001500001397983 */ /* 0x000f280000300800 */
[----:B---3--:R0:W3:Y:S04]  /*11070*/  @!P0 LDG.E.U16 R66, desc[UR60][R20.64] ;  /* 0x0000003c14428981 */ /* 0x0080e8000c1e1500 */
[----:B------:R-:W0:Y:S01]  /*11080*/  LDL R21, [R1+0x178] ;  /* 0x0001780001157983 */ /* 0x000e220000100800 */
[----:B------:R-:W-:Y:S01]  /*11090*/  PRMT R65, RZ, 0x7610, R65 ;  /* 0x00007610ff417816 */ /* 0x000fe20000000041 */
[----:B0-----:R-:W-:-:S02]  /*110a0*/  @!P0 IMAD.MOV.U32 R20, RZ, RZ, R21 ;  /* 0x000000ffff148224 */ /* 0x001fc400078e0015 */
[----:B------:R-:W-:-:S05]  /*110b0*/  @!P0 IMAD.MOV.U32 R21, RZ, RZ, R56 ;  /* 0x000000ffff158224 */ /* 0x000fca00078e0038 */
[----:B------:R0:W3:Y:S04]  /*110c0*/  @!P0 LDG.E.U16 R65, desc[UR60][R20.64] ;  /* 0x0000003c14418981 */ /* 0x0000e8000c1e1500 */
[----:B------:R-:W0:Y:S01]  /*110d0*/  LDL R21, [R1+0x158] ;  /* 0x0001580001157983 */ /* 0x000e220000100800 */
[----:B------:R-:W-:-:S03]  /*110e0*/  PRMT R252, RZ, 0x7610, R252 ;  /* 0x00007610fffc7816 */ /* 0x000fc600000000fc */
[----:B------:R1:W-:Y:S01]  /*110f0*/  STL [R1+0xa68], R8 ;  /* 0x000a680801007387 */ /* 0x0003e20000100800 */
[----:B0-----:R-:W-:Y:S02]  /*11100*/  @!P0 IMAD.MOV.U32 R20, RZ, RZ, R21 ;  /* 0x000000ffff148224 */ /* 0x001fe400078e0015 */
[----:B------:R-:W-:Y:S01]  /*11110*/  @!P0 IMAD.MOV.U32 R21, RZ, RZ, R8 ;  /* 0x000000ffff158224 */ /* 0x000fe200078e0008 */
[----:B------:R-:W-:Y:S01]  /*11120*/  PRMT R251, RZ, 0x7610, R251 ;  /* 0x00007610fffb7816 */ /* 0x000fe200000000fb */
[----:B-1----:R-:W3:Y:S04]  /*11130*/  LDL R8, [R1+0x188] ;  /* 0x0001880001087983 */ /* 0x002ee80000100800 */
[----:B------:R0:W3:Y:S04]  /*11140*/  @!P0 LDG.E.U16 R252, desc[UR60][R20.64] ;  /* 0x0000003c14fc8981 */ /* 0x0000e8000c1e1500 */
[----:B------:R-:W0:Y:S04]  /*11150*/  LDL R20, [R1+0x18c] ;  /* 0x00018c0001147983 */ /* 0x000e280000100800 */
[----:B------:R-:W0:Y:S02]  /*11160*/  LDL R21, [R1+0x190] ;  /* 0x0001900001157983 */ /* 0x000e240000100800 */
[----:B0-----:R-:W-:-:S04]  /*11170*/  @!P0 LOP3.LUT R21, R21, R20, RZ, 0x3c, !PT ;  /* 0x0000001415158212 */ /* 0x001fc800078e3cff */
[----:B------:R-:W-:-:S04]  /*11180*/  @!P0 LOP3.LUT R20, R21, R20, RZ, 0x3c, !PT ;  /* 0x0000001415148212 */ /* 0x000fc800078e3cff */
[----:B------:R-:W-:-:S05]  /*11190*/  @!P0 LOP3.LUT R21, R21, R20, RZ, 0x3c, !PT ;  /* 0x0000001415158212 */ /* 0x000fca00078e3cff */
[----:B------:R0:W3:Y:S04]  /*111a0*/  @!P0 LDG.E.U16 R251, desc[UR60][R20.64] ;  /* 0x0000003c14fb8981 */ /* 0x0000e8000c1e1500 */
[----:B------:R-:W0:Y:S01]  /*111b0*/  LDL R21, [R1+0x170] ;  /* 0x0001700001157983 */ /* 0x000e220000100800 */
[----:B------:R-:W-:Y:S02]  /*111c0*/  PRMT R250, RZ, 0x7610, R250 ;  /* 0x00007610fffa7816 */ /* 0x000fe400000000fa */
[----:B------:R-:W-:Y:S01]  /*111d0*/  PRMT R249, RZ, 0x7610, R249 ;  /* 0x00007610fff97816 */ /* 0x000fe200000000f9 */
[----:B------:R-:W-:Y:S04]  /*111e0*/  STL [R1+0xa6c], R5 ;  /* 0x000a6c0501007387 */ /* 0x000fe80000100800 */
[----:B------:R1:W-:Y:S01]  /*111f0*/  STL [R1+0xa60], R9 ;  /* 0x000a600901007387 */ /* 0x0003e20000100800 */
[----:B0-----:R-:W-:-:S02]  /*11200*/  @!P0 IMAD.MOV.U32 R20, RZ, RZ, R21 ;  /* 0x000000ffff148224 */ /* 0x001fc400078e0015 */
[----:B------:R-:W-:-:S05]  /*11210*/  @!P0 IMAD.MOV.U32 R21, RZ, RZ, R5 ;  /* 0x000000ffff158224 */ /* 0x000fca00078e0005 */
[----:B------:R4:W3:Y:S02]  /*11220*/  @!P0 LDG.E.U16 R250, desc[UR60][R20.64] ;  /* 0x0000003c14fa8981 */ /* 0x0008e4000c1e1500 */
[----:B----4-:R-:W-:Y:S02]  /*11230*/  @!P0 IMAD.MOV.U32 R20, RZ, RZ, R57 ;  /* 0x000000ffff148224 */ /* 0x010fe400078e0039 */
[----:B------:R-:W-:Y:S02]  /*11240*/  @!P0 IMAD.MOV.U32 R21, RZ, RZ, R9 ;  /* 0x000000ffff158224 */ /* 0x000fe400078e0009 */
[----:B-1----:R-:W4:Y:S04]  /*11250*/  LDL.LU R9, [R1+0x148] ;  /* 0x0001480001097983 */ /* 0x002f280000300800 */
[----:B------:R0:W3:Y:S04]  /*11260*/  @!P0 LDG.E.U16 R249, desc[UR60][R20.64] ;  /* 0x0000003c14f98981 */ /* 0x0000e8000c1e1500 */
[----:B--2---:R1:W-:Y:S01]  /*11270*/  STL [R1+0xa70], R7 ;  /* 0x000a700701007387 */ /* 0x0043e20000100800 */
[----:B0-----:R-:W-:-:S03]  /*11280*/  @!P0 IMAD.MOV.U32 R21, RZ, RZ, R7 ;  /* 0x000000ffff158224 */ /* 0x001fc600078e0007 */
[----:B-1----:R-:W2:Y:S04]  /*11290*/  LDL.LU R7, [R1+0x168] ;  /* 0x0001680001077983 */ /* 0x002ea80000300800 */
[----:B------:R0:W-:Y:S04]  /*112a0*/  STS.U16 [R4+0xb00], R91 ;  /* 0x000b005b04007388 */ /* 0x0001e80000000400 */
        /* <DEDUP_REMOVED lines=40> */
[----:B------:R-:W-:Y:S04]  /*11530*/  STS.U16 [R3+0x5380], R36 ;  /* 0x0053802403007388 */ /* 0x000fe80000000400 */
        /* <DEDUP_REMOVED lines=14> */
[----:B--2---:R-:W-:Y:S04]  /*11620*/  STL [R1+0xa78], R7 ;  /* 0x000a780701007387 */ /* 0x004fe80000100800 */
[----:B------:R-:W-:Y:S04]  /*11630*/  STL [R1+0xa74], R6 ;  /* 0x000a740601007387 */ /* 0x000fe80000100800 */
[----:B----4-:R-:W-:Y:S04]  /*11640*/  STL [R1+0xa80], R9 ;  /* 0x000a800901007387 */ /* 0x010fe80000100800 */
[----:B------:R-:W-:Y:S04]  /*11650*/  STL [R1+0xa7c], R10 ;  /* 0x000a7c0a01007387 */ /* 0x000fe80000100800 */
[----:B0-----:R-:W2:Y:S04]  /*11660*/  LDL.LU R91, [R1+0xc4c] ;  /* 0x000c4c00015b7983 */ /* 0x001ea80000300800 */
[----:B-1----:R-:W2:Y:S04]  /*11670*/  LDL.LU R92, [R1+0xc48] ;  /* 0x000c4800015c7983 */ /* 0x002ea80000300800 */
        /* <DEDUP_REMOVED lines=22> */
[----:B------:R0:W-:Y:S04]  /*117e0*/  STL [R1+0xa84], R4 ;  /* 0x000a840401007387 */ /* 0x0001e80000100800 */
[----:B------:R-:W2:Y:S04]  /*117f0*/  LDL.LU R115, [R1+0xbec] ;  /* 0x000bec0001737983 */ /* 0x000ea80000300800 */
[----:B------:R-:W2:Y:S04]  /*11800*/  LDL.LU R116, [R1+0xbe8] ;  /* 0x000be80001747983 */ /* 0x000ea80000300800 */
[----:B------:R-:W2:Y:S04]  /*11810*/  LDL.LU R117, [R1+0xbe4] ;  /* 0x000be40001757983 */ /* 0x000ea80000300800 */
[----:B------:R-:W2:Y:S04]  /*11820*/  LDL.LU R118, [R1+0xbe0] ;  /* 0x000be00001767983 */ /* 0x000ea80000300800 */
[----:B------:R-:W2:Y:S04]  /*11830*/  LDL.LU R119, [R1+0xbdc] ;  /* 0x000bdc0001777983 */ /* 0x000ea80000300800 */
[----:B------:R-:W4:Y:S04]  /*11840*/  LDL.LU R24, [R1+0xbd8] ;  /* 0x000bd80001187983 */ /* 0x000f280000300800 */
[----:B------:R-:W4:Y:S04]  /*11850*/  LDL.LU R25, [R1+0xbd4] ;  /* 0x000bd40001197983 */ /* 0x000f280000300800 */
[----:B------:R-:W4:Y:S04]  /*11860*/  LDL.LU R26, [R1+0xbd0] ;  /* 0x000bd000011a7983 */ /* 0x000f280000300800 */
[----:B------:R-:W4:Y:S04]  /*11870*/  LDL.LU R27, [R1+0xbcc] ;  /* 0x000bcc00011b7983 */ /* 0x000f280000300800 */
[----:B------:R-:W4:Y:S04]  /*11880*/  LDL.LU R28, [R1+0xbc8] ;  /* 0x000bc800011c7983 */ /* 0x000f280000300800 */
[----:B------:R-:W4:Y:S04]  /*11890*/  LDL.LU R29, [R1+0xbc4] ;  /* 0x000bc400011d7983 */ /* 0x000f280000300800 */
[----:B---3--:R-:W4:Y:S04]  /*118a0*/  LDL.LU R30, [R1+0xbc0] ;  /* 0x000bc000011e7983 */ /* 0x008f280000300800 */
[----:B------:R-:W4:Y:S04]  /*118b0*/  LDL.LU R31, [R1+0xbbc] ;  /* 0x000bbc00011f7983 */ /* 0x000f280000300800 */
[----:B------:R-:W4:Y:S04]  /*118c0*/  LDL.LU R32, [R1+0xbb8] ;  /* 0x000bb80001207983 */ /* 0x000f280000300800 */
[----:B------:R-:W4:Y:S04]  /*118d0*/  LDL.LU R33, [R1+0xbb4] ;  /* 0x000bb40001217983 */ /* 0x000f280000300800 */
[----:B------:R-:W4:Y:S04]  /*118e0*/  LDL.LU R34, [R1+0xbb0] ;  /* 0x000bb00001227983 */ /* 0x000f280000300800 */
[----:B------:R-:W4:Y:S04]  /*118f0*/  LDL.LU R35, [R1+0xbac] ;  /* 0x000bac0001237983 */ /* 0x000f280000300800 */
[----:B------:R-:W3:Y:S04]  /*11900*/  LDL R5, [R1+0x8c] ;  /* 0x00008c0001057983 */ /* 0x000ee80000100800 */
[----:B0-----:R-:W2:Y:S04]  /*11910*/  LDL R4, [R1+0x88] ;  /* 0x0000880001047983 */ /* 0x001ea80000100800 */
[----:B------:R-:W4:Y:S04]  /*11920*/  LDL.LU R36, [R1+0xba8] ;  /* 0x000ba80001247983 */ /* 0x000f280000300800 */
[----:B------:R-:W4:Y:S04]  /*11930*/  LDL.LU R37, [R1+0xba4] ;  /* 0x000ba40001257983 */ /* 0x000f280000300800 */
[----:B------:R-:W4:Y:S04]  /*11940*/  LDL.LU R38, [R1+0xba0] ;  /* 0x000ba00001267983 */ /* 0x000f280000300800 */
[----:B------:R-:W4:Y:S04]  /*11950*/  LDL.LU R39, [R1+0xb9c] ;  /* 0x000b9c0001277983 */ /* 0x000f280000300800 */
[----:B------:R-:W4:Y:S04]  /*11960*/  LDL.LU R40, [R1+0xb98] ;  /* 0x000b980001287983 */ /* 0x000f280000300800 */
[----:B------:R-:W4:Y:S04]  /*11970*/  LDL.LU R41, [R1+0xb94] ;  /* 0x000b940001297983 */ /* 0x000f280000300800 */
[----:B------:R-:W4:Y:S04]  /*11980*/  LDL.LU R42, [R1+0xb90] ;  /* 0x000b9000012a7983 */ /* 0x000f280000300800 */
[----:B------:R0:W-:Y:S04]  /*11990*/  STL [R1+0xa88], R3 ;  /* 0x000a880301007387 */ /* 0x0001e80000100800 */
[----:B0-----:R-:W4:Y:S01]  /*119a0*/  LDL R3, [R1+0x84] ;  /* 0x0000840001037983 */ /* 0x001f220000100800 */
[----:B------:R-:W-:Y:S01]  /*119b0*/  PRMT R248, RZ, 0x7610, R248 ;  /* 0x00007610fff87816 */ /* 0x000fe200000000f8 */
[----:B------:R-:W-:Y:S01]  /*119c0*/  @!P0 IMAD.MOV.U32 R20, RZ, RZ, R8 ;  /* 0x000000ffff148224 */ /* 0x000fe200078e0008 */
[----:B------:R-:W-:-:S04]  /*119d0*/  PRMT R23, RZ, 0x7610, R23 ;  /* 0x00007610ff177816 */ /* 0x000fc80000000017 */
[----:B------:R0:W4:Y:S01]  /*119e0*/  @!P0 LDG.E.U16 R248, desc[UR60][R20.64] ;  /* 0x0000003c14f88981 */ /* 0x000122000c1e1500 */
[----:B------:R-:W-:Y:S01]  /*119f0*/  PRMT R22, RZ, 0x7610, R22 ;  /* 0x00007610ff167816 */ /* 0x000fe20000000016 */
[----:B0-----:R-:W-:Y:S02]  /*11a00*/  @!P0 IMAD.MOV.U32 R20, RZ, RZ, R7 ;  /* 0x000000ffff148224 */ /* 0x001fe400078e0007 */
[----:B------:R-:W-:-:S05]  /*11a10*/  @!P0 IMAD.MOV.U32 R21, RZ, RZ, R6 ;  /* 0x000000ffff158224 */ /* 0x000fca00078e0006 */
[----:B------:R0:W4:Y:S01]  /*11a20*/  @!P0 LDG.E.U16 R23, desc[UR60][R20.64] ;  /* 0x0000003c14178981 */ /* 0x000122000c1e1500 */
[----:B------:R-:W-:Y:S02]  /*11a30*/  IMAD.MOV.U32 R6, RZ, RZ, R56 ;  /* 0x000000ffff067224 */ /* 0x000fe400078e0038 */
[----:B------:R-:W-:Y:S02]  /*11a40*/  IMAD.MOV.U32 R8, RZ, RZ, R59 ;  /* 0x000000ffff087224 */ /* 0x000fe400078e003b */
[----:B------:R-:W-:Y:S02]  /*11a50*/  IMAD.MOV.U32 R7, RZ, RZ, R60 ;  /* 0x000000ffff077224 */ /* 0x000fe400078e003c */
[----:B0-----:R-:W-:Y:S02]  /*11a60*/  @!P0 IMAD.MOV.U32 R20, RZ, RZ, R9 ;  /* 0x000000ffff148224 */ /* 0x001fe400078e0009 */
[----:B------:R-:W-:Y:S02]  /*11a70*/  @!P0 IMAD.MOV.U32 R21, RZ, RZ, R10 ;  /* 0x000000ffff158224 */ /* 0x000fe400078e000a */
[----:B------:R-:W-:-:S02]  /*11a80*/  IMAD.MOV.U32 R9, RZ, RZ, R57 ;  /* 0x000000ffff097224 */ /* 0x000fc400078e0039 */
[----:B------:R-:W-:Y:S01]  /*11a90*/  IMAD.MOV.U32 R10, RZ, RZ, R58 ;  /* 0x000000ffff0a7224 */ /* 0x000fe200078e003a */
[----:B------:R-:W4:Y:S04]  /*11aa0*/  LDL.LU.64 R56, [R1] ;  /* 0x0000000001387983 */ /* 0x000f280000300a00 */
[----:B------:R0:W4:Y:S04]  /*11ab0*/  @!P0 LDG.E.U16 R22, desc[UR60][R20.64] ;  /* 0x0000003c14168981 */ /* 0x000128000c1e1500 */
[----:B------:R-:W4:Y:S01]  /*11ac0*/  LDL.LU.64 R58, [R1+0x8] ;  /* 0x00000800013a7983 */ /* 0x000f220000300a00 */
[----:B0-----:R-:W-:-:S02]  /*11ad0*/  IMAD.MOV.U32 R20, RZ, RZ, R63 ;  /* 0x000000ffff147224 */ /* 0x001fc400078e003f */
[----:B------:R-:W-:Y:S01]  /*11ae0*/  IMAD.MOV.U32 R21, RZ, RZ, R62 ;  /* 0x000000ffff157224 */ /* 0x000fe200078e003e */
[----:B---3--:R-:W-:Y:S04]  /*11af0*/  STS.U16 [R5+0x10000], R79 ;  /* 0x0100004f05007388 */ /* 0x008fe80000000400 */
[----:B------:R-:W-:Y:S04]  /*11b00*/  STS.U16 [R5+0x10400], R78 ;  /* 0x0104004e05007388 */ /* 0x000fe80000000400 */
[----:B------:R-:W-:Y:S04]  /*11b10*/  STS.U16 [R5+0x10800], R77 ;  /* 0x0108004d05007388 */ /* 0x000fe80000000400 */
[----:B------:R-:W-:Y:S04]  /*11b20*/  STS.U16 [R5+0x10c00], R76 ;  /* 0x010c004c05007388 */ /* 0x000fe80000000400 */
[----:B------:R-:W-:Y:S04]  /*11b30*/  STS.U16 [R5+0x11000], R75 ;  /* 0x0110004b05007388 */ /* 0x000fe80000000400 */
[----:B------:R-:W-:Y:S04]  /*11b40*/  STS.U16 [R5+0x11400], R74 ;  /* 0x0114004a05007388 */ /* 0x000fe80000000400 */
[----:B------:R-:W-:Y:S04]  /*11b50*/  STS.U16 [R5+0x11800], R73 ;  /* 0x0118004905007388 */ /* 0x000fe80000000400 */
[----:B------:R0:W-:Y:S04]  /*11b60*/  STS.U16 [R5+0x11c00], R72 ;  /* 0x011c004805007388 */ /* 0x0001e80000000400 */
[----:B--2---:R-:W-:Y:S04]  /*11b70*/  STS.U16 [R4+0x10100], R71 ;  /* 0x0101004704007388 */ /* 0x004fe80000000400 */
[----:B------:R-:W-:Y:S04]  /*11b80*/  STS.U16 [R4+0x10500], R70 ;  /* 0x0105004604007388 */ /* 0x000fe80000000400 */
[----:B------:R-:W-:Y:S01]  /*11b90*/  STS.U16 [R4+0x10900], R69 ;  /* 0x0109004504007388 */ /* 0x000fe20000000400 */
[----:B0-----:R-:W-:-:S03]  /*11ba0*/  IMAD.MOV.U32 R5, RZ, RZ, R61 ;  /* 0x000000ffff057224 */ /* 0x001fc600078e003d */
[----:B------:R-:W-:Y:S04]  /*11bb0*/  STS.U16 [R4+0x10d00], R68 ;  /* 0x010d004404007388 */ /* 0x000fe80000000400 */
[----:B------:R-:W-:Y:S04]  /*11bc0*/  STS.U16 [R4+0x11100], R67 ;  /* 0x0111004304007388 */ /* 0x000fe80000000400 */
[----:B------:R-:W-:Y:S04]  /*11bd0*/  STS.U16 [R4+0x11500], R66 ;  /* 0x0115004204007388 */ /* 0x000fe80000000400 */
[----:B------:R-:W-:Y:S04]  /*11be0*/  STS.U16 [R4+0x11900], R65 ;  /* 0x0119004104007388 */ /* 0x000fe80000000400 */
[----:B------:R0:W-:Y:S04]  /*11bf0*/  STS.U16 [R4+0x11d00], R252 ;  /* 0x011d00fc04007388 */ /* 0x0001e80000000400 */
[----:B------:R-:W2:Y:S04]  /*11c00*/  LDL.LU.64 R60, [R1+0x10] ;  /* 0x00001000013c7983 */ /* 0x000ea80000300a00 */
[----:B------:R-:W2:Y:S01]  /*11c10*/  LDL.LU.64 R62, [R1+0x18] ;  /* 0x00001800013e7983 */ /* 0x000ea20000300a00 */
[----:B0-----:R-:W-:-:S03]  /*11c20*/  IMAD.MOV.U32 R4, RZ, RZ, R64 ;  /* 0x000000ffff047224 */ /* 0x001fc600078e0040 */
[----:B------:R-:W2:Y:S04]  /*11c30*/  LDL.LU.64 R64, [R1+0x20] ;  /* 0x0000200001407983 */ /* 0x000ea80000300a00 */
        /* <DEDUP_REMOVED lines=11> */
[----:B----4-:R0:W-:Y:S04]  /*11cf0*/  STS.U16 [R3+0x10200], R43 ;  /* 0x0102002b03007388 */ /* 0x0101e80000000400 */
[----:B------:R1:W-:Y:S04]  /*11d00*/  STS.U16 [R3+0x10600], R44 ;  /* 0x0106002c03007388 */ /* 0x0003e80000000400 */
[----:B0-----:R-:W3:Y:S04]  /*11d10*/  LDL.LU R43, [R1+0xb8c] ;  /* 0x000b8c00012b7983 */ /* 0x001ee80000300800 */
[----:B-1----:R-:W3:Y:S04]  /*11d20*/  LDL.LU R44, [R1+0xb88] ;  /* 0x000b8800012c7983 */ /* 0x002ee80000300800 */
[----:B------:R-:W4:Y:S04]  /*11d30*/  LDL R252, [R1+0x80] ;  /* 0x0000800001fc7983 */ /* 0x000f280000100800 */
[----:B------:R0:W-:Y:S04]  /*11d40*/  STS.U16 [R3+0x10a00], R45 ;  /* 0x010a002d03007388 */ /* 0x0001e80000000400 */
[----:B------:R-:W-:Y:S04]  /*11d50*/  STS.U16 [R3+0x10e00], R46 ;  /* 0x010e002e03007388 */ /* 0x000fe80000000400 */
[----:B------:R-:W-:Y:S04]  /*11d60*/  STS.U16 [R3+0x11200], R47 ;  /* 0x0112002f03007388 */ /* 0x000fe80000000400 */
[----:B------:R-:W-:Y:S04]  /*11d70*/  STS.U16 [R3+0x11600], R251 ;  /* 0x011600fb03007388 */ /* 0x000fe80000000400 */
[----:B------:R-:W-:Y:S04]  /*11d80*/  STS.U16 [R3+0x11a00], R250 ;  /* 0x011a00fa03007388 */ /* 0x000fe80000000400 */
[----:B------:R1:W-:Y:S01]  /*11d90*/  STS.U16 [R3+0x11e00], R249 ;  /* 0x011e00f903007388 */ /* 0x0003e20000000400 */
[----:B------:R-:W-:Y:S01]  /*11da0*/  UMOV UR17, 0x40000040 ;  /* 0x4000004000117882 */ /* 0x000fe20000000000 */
[----:B------:R-:W-:Y:S01]  /*11db0*/  UIADD3.64 UR52, UR4, 0x180, URZ ;  /* 0x0000018004347897 */ /* 0x000fe2000fffe03f */
[----:B------:R-:W-:Y:S01]  /*11dc0*/  UMOV UR54, UR18 ;  /* 0x0000001200367c82 */ /* 0x000fe20008000000 */
[----:B------:R-:W-:Y:S01]  /*11dd0*/  UMOV UR55, UR19 ;  /* 0x0000001300377c82 */ /* 0x000fe20008000000 */
[----:B------:R-:W-:Y:S01]  /*11de0*/  UIADD3.64 UR48, UR4, 0x200, URZ ;  /* 0x0000020004307897 */ /* 0x000fe2000fffe03f */
[----:B0-----:R-:W3:Y:S01]  /*11df0*/  LDL.LU R45, [R1+0xb84] ;  /* 0x000b8400012d7983 */ /* 0x001ee20000300800 */
[----:B-1----:R-:W0:Y:S01]  /*11e00*/  S2R R249, SR_CgaCtaId ;  /* 0x0000000000f97919 */ /* 0x002e220000008800 */
[----:B------:R-:W-:Y:S01]  /*11e10*/  MOV R3, 0x400 ;  /* 0x0000040000037802 */ /* 0x000fe20000000f00 */
[----:B------:R-:W-:Y:S01]  /*11e20*/  UMOV UR50, UR6 ;  /* 0x0000000600327c82 */ /* 0x000fe20008000000 */
[----:B------:R-:W-:Y:S01]  /*11e30*/  UMOV UR51, UR7 ;  /* 0x0000000700337c82 */ /* 0x000fe20008000000 */
[----:B------:R-:W3:Y:S04]  /*11e40*/  LDL.LU R46, [R1+0xb80] ;  /* 0x000b8000012e7983 */ /* 0x000ee80000300800 */
[----:B------:R-:W3:Y:S01]  /*11e50*/  LDL.LU R47, [R1+0xb7c] ;  /* 0x000b7c00012f7983 */ /* 0x000ee20000300800 */
[----:B0-----:R-:W-:-:S04]  /*11e60*/  LEA R3, R249, R3, 0x18 ;  /* 0x00000003f9037211 */ /* 0x001fc800078ec0ff */
[----:B------:R-:W-:-:S04]  /*11e70*/  SHF.R.U32.HI R3, RZ, 0x4, R3 ;  /* 0x00000004ff037819 */ /* 0x000fc80000011603 */
[----:B------:R-:W-:-:S04]  /*11e80*/  SGXT.U32 R3, R3, 0xe ;  /* 0x0000000e0303781a */ /* 0x000fc80000000000 */
[----:B------:R-:W-:Y:S01]  /*11e90*/  R2UR UR16, R3 ;  /* 0x00000000031072ca */ /* 0x000fe200000e0000 */
[----:B----4-:R0:W-:Y:S04]  /*11ea0*/  STS.U16 [R252+0x10300], R48 ;  /* 0x01030030fc007388 */ /* 0x0101e80000000400 */
[----:B------:R1:W-:Y:S04]  /*11eb0*/  STS.U16 [R252+0x10700], R49 ;  /* 0x01070031fc007388 */ /* 0x0003e80000000400 */
[----:B------:R4:W-:Y:S04]  /*11ec0*/  STS.U16 [R252+0x10b00], R50 ;  /* 0x010b0032fc007388 */ /* 0x0009e80000000400 */
[----:B------:R2:W-:Y:S04]  /*11ed0*/  STS.U16 [R252+0x10f00], R51 ;  /* 0x010f0033fc007388 */ /* 0x0005e80000000400 */
[----:B------:R2:W-:Y:S04]  /*11ee0*/  STS.U16 [R252+0x11300], R52 ;  /* 0x01130034fc007388 */ /* 0x0005e80000000400 */
[----:B------:R-:W-:Y:S04]  /*11ef0*/  STS.U16 [R252+0x11700], R248 ;  /* 0x011700f8fc007388 */ /* 0x000fe80000000400 */
[----:B------:R-:W-:Y:S04]  /*11f00*/  STS.U16 [R252+0x11b00], R23 ;  /* 0x011b0017fc007388 */ /* 0x000fe80000000400 */
[----:B------:R-:W-:Y:S01]  /*11f10*/  STS.U16 [R252+0x11f00], R22 ;  /* 0x011f0016fc007388 */ /* 0x000fe20000000400 */
[----:B------:R0:W-:Y:S06]  /*11f20*/  MEMBAR.ALL.CTA ;  /* 0x0000000000007992 */ /* 0x0001ec0000008000 */
[----:B0-----:R-:W0:Y:S04]  /*11f30*/  FENCE.VIEW.ASYNC.S ;  /* 0x00000000000073c6 */ /* 0x001e280000000000 */
[----:B------:R-:W3:Y:S04]  /*11f40*/  LDL.LU R48, [R1+0xb78] ;  /* 0x000b780001307983 */ /* 0x000ee80000300800 */
[----:B-1----:R-:W3:Y:S04]  /*11f50*/  LDL.LU R49, [R1+0xb74] ;  /* 0x000b740001317983 */ /* 0x002ee80000300800 */
[----:B----4-:R-:W3:Y:S04]  /*11f60*/  LDL.LU R50, [R1+0xb70] ;  /* 0x000b700001327983 */ /* 0x010ee80000300800 */
[----:B--2---:R-:W3:Y:S04]  /*11f70*/  LDL.LU R51, [R1+0xb6c] ;  /* 0x000b6c0001337983 */ /* 0x004ee80000300800 */
[----:B------:R-:W3:Y:S01]  /*11f80*/  LDL.LU R52, [R1+0xb68] ;  /* 0x000b680001347983 */ /* 0x000ee20000300800 */
[----:B0-----:R-:W-:Y:S06]  /*11f90*/  BAR.SYNC.DEFER_BLOCKING 0x0 ;  /* 0x0000000000007b1d */ /* 0x001fec0000010000 */
[----:B------:R-:W-:-:S06]  /*11fa0*/  WARPGROUP.ARRIVE ;  /* 0x00000000000079c5 */ /* 0x000fcc0000000000 */
[----:B------:R-:W-:Y:S03]  /*11fb0*/  HGMMA.64x64x16.F32.BF16 R56, gdesc[UR16].tnspA, R56, gsb0 ;  /* 0x20e00000103879f0 */ /* 0x000fe60008001838 */
[----:B------:R-:W-:Y:S02]  /*11fc0*/  WARPGROUP.DEPBAR.LE gsb0, 0x0 ;  /* 0x00008000000079c5 */ /* 0x000fe40000010000 */
        /* <DEDUP_REMOVED lines=13> */
[----:B------:R-:W-:Y:S01]  /*120a0*/  HGMMA.64x64x16.F32.BF16 R216, gdesc[UR48].tnspA, R216, gsb0 ;  /* 0x20e0000030d879f0 */ /* 0x000fe200080018d8 */
[----:B------:R-:W-:Y:S01]  /*120b0*/  UIADD3.64 UR52, UR4, 0x280, URZ ;  /* 0x0000028004347897 */ /* 0x000fe2000fffe03f */
[----:B------:R-:W-:Y:S01]  /*120c0*/  UMOV UR54, UR10 ;  /* 0x0000000a00367c82 */ /* 0x000fe20008000000 */
[----:B------:R-:W-:Y:S01]  /*120d0*/  UMOV UR55, UR11 ;  /* 0x0000000b00377c82 */ /* 0x000fe20008000000 */
        /* <DEDUP_REMOVED lines=84> */
[----:B------:R-:W-:Y:S04]  /*12620*/  STL.64 [R1], R56 ;  /* 0x0000003801007387 */ /* 0x000fe80000100a00 */
[----:B------:R-:W-:Y:S04]  /*12630*/  STL.64 [R1+0x8], R58 ;  /* 0x0000083a01007387 */ /* 0x000fe80000100a00 */
[----:B------:R-:W-:Y:S04]  /*12640*/  STL.64 [R1+0x10], R60 ;  /* 0x0000103c01007387 */ /* 0x000fe80000100a00 */
[----:B------:R-:W-:Y:S04]  /*12650*/  STL.64 [R1+0x18], R62 ;  /* 0x0000183e01007387 */ /* 0x000fe80000100a00 */
[----:B------:R-:W-:Y:S04]  /*12660*/  STL.64 [R1+0x20], R64 ;  /* 0x0000204001007387 */ /* 0x000fe80000100a00 */
[----:B------:R-:W-:Y:S04]  /*12670*/  STL.64 [R1+0x28], R66 ;  /* 0x0000284201007387 */ /* 0x000fe80000100a00 */
[----:B------:R-:W-:Y:S01]  /*12680*/  STL.64 [R1+0x30], R68 ;  /* 0x0000304401007387 */ /* 0x000fe20000100a00 */
[----:B------:R-:W-:-:S02]  /*12690*/  WARPGROUP.DEPBAR.LE gsb0, 0x0 ;  /* 0x00008000000079c5 */ /* 0x000fc40000010000 */
[----:B------:R-:W-:-:S06]  /*126a0*/  WARPGROUP.ARRIVE ;  /* 0x00000000000079c5 */ /* 0x000fcc0000000000 */
[----:B------:R-:W-:Y:S01]  /*126b0*/  HGMMA.64x64x16.F32.BF16 R88, gdesc[UR52].tnspA, R88, gsb0 ;  /* 0x20e00000345879f0 */ /* 0x000fe20008001858 */
[----:B------:R-:W-:Y:S04]  /*126c0*/  STL.64 [R1+0x38], R70 ;  /* 0x0000384601007387 */ /* 0x000fe80000100a00 */
[----:B------:R-:W-:Y:S04]  /*126d0*/  STL.64 [R1+0x40], R72 ;  /* 0x0000404801007387 */ /* 0x000fe80000100a00 */
[----:B------:R-:W-:Y:S04]  /*126e0*/  STL.64 [R1+0x48], R74 ;  /* 0x0000484a01007387 */ /* 0x000fe80000100a00 */
[----:B------:R-:W-:Y:S04]  /*126f0*/  STL.64 [R1+0x50], R76 ;  /* 0x0000504c01007387 */ /* 0x000fe80000100a00 */
[----:B------:R-:W-:Y:S04]  /*12700*/  STL.64 [R1+0x58], R78 ;  /* 0x0000584e01007387 */ /* 0x000fe80000100a00 */
[----:B------:R-:W-:Y:S04]  /*12710*/  STL.64 [R1+0x60], R80 ;  /* 0x0000605001007387 */ /* 0x000fe80000100a00 */
[----:B------:R-:W-:Y:S04]  /*12720*/  STL.64 [R1+0x68], R82 ;  /* 0x0000685201007387 */ /* 0x000fe80000100a00 */
[----:B------:R-:W-:Y:S04]  /*12730*/  STL.64 [R1+0x70], R84 ;  /* 0x0000705401007387 */ /* 0x000fe80000100a00 */
[----:B------:R0:W-:Y:S04]  /*12740*/  STL.64 [R1+0x78], R86 ;  /* 0x0000785601007387 */ /* 0x0001e80000100a00 */
[----:B0-----:R-:W2:Y:S04]  /*12750*/  LDL.LU.64 R86, [R1+0xb60] ;  /* 0x000b600001567983 */ /* 0x001ea80000300a00 */
[----:B------:R-:W2:Y:S04]  /*12760*/  LDL.LU.64 R84, [R1+0xb58] ;  /* 0x000b580001547983 */ /* 0x000ea80000300a00 */
[----:B------:R-:W2:Y:S04]  /*12770*/  LDL.LU.64 R82, [R1+0xb50] ;  /* 0x000b500001527983 */ /* 0x000ea80000300a00 */
[----:B------:R-:W2:Y:S04]  /*12780*/  LDL.LU.64 R80, [R1+0xb48] ;  /* 0x000b480001507983 */ /* 0x000ea80000300a00 */
[----:B------:R-:W2:Y:S04]  /*12790*/  LDL.LU.64 R78, [R1+0xb40] ;  /* 0x000b4000014e7983 */ /* 0x000ea80000300a00 */
[----:B------:R-:W2:Y:S04]  /*127a0*/  LDL.LU.64 R76, [R1+0xb38] ;  /* 0x000b3800014c7983 */ /* 0x000ea80000300a00 */
[----:B------:R-:W2:Y:S04]  /*127b0*/  LDL.LU.64 R74, [R1+0xb30] ;  /* 0x000b3000014a7983 */ /* 0x000ea80000300a00 */
[----:B------:R-:W2:Y:S04]  /*127c0*/  LDL.LU.64 R72, [R1+0xb28] ;  /* 0x000b280001487983 */ /* 0x000ea80000300a00 */
[----:B------:R-:W2:Y:S01]  /*127d0*/  LDL.LU.64 R70, [R1+0xb20] ;  /* 0x000b200001467983 */ /* 0x000ea20000300a00 */
[----:B------:R-:W-:-:S03]  /*127e0*/  IMAD.MOV.U32 R252, RZ, RZ, R60 ;  /* 0x000000fffffc7224 */ /* 0x000fc600078e003c */
        /* <DEDUP_REMOVED lines=8> */
[----:B------:R-:W2:Y:S04]  /*12870*/  LDL.LU.64 R60, [R1+0xaf8] ;  /* 0x000af800013c7983 */ /* 0x000ea80000300a00 */
[----:B------:R-:W2:Y:S04]  /*12880*/  LDL.LU.64 R58, [R1+0xaf0] ;  /* 0x000af000013a7983 */ /* 0x000ea80000300a00 */
[----:B------:R-:W2:Y:S04]  /*12890*/  LDL.LU.64 R56, [R1+0xae8] ;  /* 0x000ae80001387983 */ /* 0x000ea80000300a00 */
[----:B------:R-:W4:Y:S04]  /*128a0*/  LDL.LU R3, [R1+0xa38] ;  /* 0x000a380001037983 */ /* 0x000f280000300800 */
[----:B------:R-:W-:Y:S04]  /*128b0*/  STL [R1+0xa9c], R248 ;  /* 0x000a9cf801007387 */ /* 0x000fe80000100800 */
[----:B------:R-:W-:Y:S04]  /*128c0*/  STL [R1+0xa98], R249 ;  /* 0x000a98f901007387 */ /* 0x000fe80000100800 */
[----:B------:R-:W-:Y:S04]  /*128d0*/  STL [R1+0xa94], R250 ;  /* 0x000a94fa01007387 */ /* 0x000fe80000100800 */
[----:B------:R-:W-:Y:S04]  /*128e0*/  STL [R1+0xa90], R251 ;  /* 0x000a90fb01007387 */ /* 0x000fe80000100800 */
[----:B------:R-:W-:Y:S04]  /*128f0*/  STL [R1+0xa8c], R252 ;  /* 0x000a8cfc01007387 */ /* 0x000fe80000100800 */
[----:B------:R-:W-:Y:S01]  /*12900*/  STL [R1+0xacc], R236 ;  /* 0x000accec01007387 */ /* 0x000fe20000100800 */
[----:B------:R-:W-:-:S03]  /*12910*/  UIADD3.64 UR56, UR4, 0xa00, URZ ;  /* 0x00000a0004387897 */ /* 0x000fc6000fffe03f */
[----:B------:R-:W-:Y:S04]  /*12920*/  STL [R1+0xac8], R237 ;  /* 0x000ac8ed01007387 */ /* 0x000fe80000100800 */
[----:B------:R0:W-:Y:S01]  /*12930*/  STL [R1+0xac4], R238 ;  /* 0x000ac4ee01007387 */ /* 0x0001e20000100800 */
[----:B------:R-:W-:-:S03]  /*12940*/  WARPGROUP.DEPBAR.LE gsb0, 0x0 ;  /* 0x00008000000079c5 */ /* 0x000fc60000010000 */
[----:B------:R-:W-:Y:S01]  /*12950*/  STL [R1+0xac0], R239 ;  /* 0x000ac0ef01007387 */ /* 0x000fe20000100800 */
[----:B------:R-:W-:-:S03]  /*12960*/  WARPGROUP.ARRIVE ;  /* 0x00000000000079c5 */ /* 0x000fc60000000000 */
[----:B------:R-:W-:Y:S04]  /*12970*/  STL [R1+0xabc], R240 ;  /* 0x000abcf001007387 */ /* 0x000fe80000100800 */
[----:B------:R-:W-:Y:S04]  /*12980*/  STL [R1+0xab8], R241 ;  /* 0x000ab8f101007387 */ /* 0x000fe80000100800 */
[----:B------:R-:W-:Y:S04]  /*12990*/  STL [R1+0xab4], R242 ;  /* 0x000ab4f201007387 */ /* 0x000fe80000100800 */
[----:B------:R-:W-:Y:S01]  /*129a0*/  STL [R1+0xab0], R243 ;  /* 0x000ab0f301007387 */ /* 0x000fe20000100800 */
[----:B------:R-:W-:-:S03]  /*129b0*/  R2UR UR48, R53 ;  /* 0x00000000353072ca */ /* 0x000fc600000e0000 */
[----:B------:R-:W-:Y:S01]  /*129c0*/  STL [R1+0xaac], R244 ;  /* 0x000aacf401007387 */ /* 0x000fe20000100800 */
[----:B------:R-:W-:Y:S01]  /*129d0*/  UMOV UR58, UR6 ;  /* 0x00000006003a7c82 */ /* 0x000fe20008000000 */
[----:B------:R-:W-:Y:S02]  /*129e0*/  UMOV UR59, UR7 ;  /* 0x00000007003b7c82 */ /* 0x000fe40008000000 */
[----:B------:R-:W-:Y:S01]  /*129f0*/  STL [R1+0xaa8], R245 ;  /* 0x000aa8f501007387 */ /* 0x000fe20000100800 */
[----:B------:R-:W-:Y:S01]  /*12a00*/  R2UR UR53, R54 ;  /* 0x00000000363572ca */ /* 0x000fe200000e0000 */
[----:B------:R-:W-:Y:S02]  /*12a10*/  HGMMA.64x64x16.F32.BF16 R88, gdesc[UR56].tnspA, R88, gsb0 ;  /* 0x20e00000385879f0 */ /* 0x000fe40008001858 */
[----:B------:R-:W-:Y:S01]  /*12a20*/  STL [R1+0xaa4], R246 ;  /* 0x000aa4f601007387 */ /* 0x000fe20000100800 */
[----:B------:R-:W-:-:S03]  /*12a30*/  R2UR UR52, R55 ;  /* 0x00000000373472ca */ /* 0x000fc600000e0000 */
[----:B------:R1:W-:Y:S01]  /*12a40*/  STL [R1+0xaa0], R247 ;  /* 0x000aa0f701007387 */ /* 0x0003e20000100800 */
[----:B------:R-:W-:-:S03]  /*12a50*/  R2UR UR57, R0 ;  /* 0x00000000003972ca */ /* 0x000fc600000e0000 */
[----:B------:R-:W3:Y:S04]  /*12a60*/  LDL.LU R53, [R1+0xae4] ;  /* 0x000ae40001357983 */ /* 0x000ee80000300800 */
[----:B------:R-:W3:Y:S04]  /*12a70*/  LDL.LU R54, [R1+0xae0] ;  /* 0x000ae00001367983 */ /* 0x000ee80000300800 */
[----:B------:R-:W3:Y:S04]  /*12a80*/  LDL.LU R55, [R1+0xadc] ;  /* 0x000adc0001377983 */ /* 0x000ee80000300800 */
[----:B------:R-:W2:Y:S04]  /*12a90*/  LDL.LU R0, [R1+0xad8] ;  /* 0x000ad80001007983 */ /* 0x000ea80000300800 */
[----:B0-----:R-:W3:Y:S04]  /*12aa0*/  LDL R238, [R1+0xa40] ;  /* 0x000a400001ee7983 */ /* 0x001ee80000100800 */
[----:B------:R-:W3:Y:S01]  /*12ab0*/  LDL.LU R249, [R1+0x98] ;  /* 0x0000980001f97983 */ /* 0x000ee20000300800 */
[----:B------:R-:W-:-:S02]  /*12ac0*/  R2UR UR56, R11 ;  /* 0x000000000b3872ca */ /* 0x000fc400000e0000 */
[----:B------:R-:W0:Y:S01]  /*12ad0*/  LDC R11, c[0x0][0x238] ;  /* 0x00008e00ff0b7b82 */ /* 0x000e220000000800 */
[----:B-1----:R-:W3:Y:S04]  /*12ae0*/  LDL.LU R247, [R1+0xa08] ;  /* 0x000a080001f77983 */ /* 0x002ee80000300800 */
[----:B------:R-:W3:Y:S04]  /*12af0*/  LDL.LU R246, [R1+0xa00] ;  /* 0x000a000001f67983 */ /* 0x000ee80000300800 */
[----:B------:R-:W3:Y:S04]  /*12b00*/  LDL.LU R245, [R1+0x9f8] ;  /* 0x0009f80001f57983 */ /* 0x000ee80000300800 */
[----:B------:R-:W3:Y:S04]  /*12b10*/  LDL.LU R244, [R1+0xa1c] ;  /* 0x000a1c0001f47983 */ /* 0x000ee80000300800 */
[----:B------:R-:W3:Y:S04]  /*12b20*/  LDL.LU R243, [R1+0x9f0] ;  /* 0x0009f00001f37983 */ /* 0x000ee80000300800 */
[----:B------:R-:W3:Y:S01]  /*12b30*/  LDL.LU R242, [R1+0xa14] ;  /* 0x000a140001f27983 */ /* 0x000ee20000300800 */
[----:B0-----:R-:W-:-:S03]  /*12b40*/  IMAD.SHL.U32 R11, R11, 0x40, RZ ;  /* 0x000000400b0b7824 */ /* 0x001fc600078e00ff */
[----:B------:R-:W3:Y:S01]  /*12b50*/  LDL.LU R237, [R1+0x9e8] ;  /* 0x0009e80001ed7983 */ /* 0x000ee20000300800 */
[----:B------:R-:W-:-:S03]  /*12b60*/  IMAD.SHL.U32 R11, R11, 0x2, RZ ;  /* 0x000000020b0b7824 */ /* 0x000fc600078e00ff */
[----:B------:R-:W3:Y:S02]  /*12b70*/  LDL.LU R236, [R1+0xa0c] ;  /* 0x000a0c0001ec7983 */ /* 0x000ee40000300800 */
[-C--:B------:R-:W-:Y:S02]  /*12b80*/  IADD3 R23, P2, R12, R11.reuse, RZ ;  /* 0x0000000b0c177210 */ /* 0x080fe40007f5e0ff */
[----:B------:R-:W3:Y:S01]  /*12b90*/  LDL.LU R252, [R1+0x9e0] ;  /* 0x0009e00001fc7983 */ /* 0x000ee20000300800 */
[----:B----4-:R-:W-:Y:S01]  /*12ba0*/  R2UR UR49, R3 ;  /* 0x00000000033172ca */ /* 0x010fe200000e0000 */
[----:B------:R-:W-:Y:S01]  /*12bb0*/  IMAD.MOV.U32 R3, RZ, RZ, R20 ;  /* 0x000000ffff037224 */ /* 0x000fe200078e0014 */
[----:B------:R-:W-:-:S05]  /*12bc0*/  IADD3 R20, P0, R18, R11, RZ ;  /* 0x0000000b12147210 */ /* 0x000fca0007f1e0ff */
[--C-:B--2---:R-:W-:Y:S01]  /*12bd0*/  IMAD.X R18, R19, 0x1, R0.reuse, P0 ;  /* 0x0000000113127824 */ /* 0x104fe200000e0600 */
[----:B------:R-:W-:Y:S01]  /*12be0*/  IADD3 R22, P0, R14, R11, RZ ;  /* 0x0000000b0e167210 */ /* 0x000fe20007f1e0ff */
[--C-:B------:R-:W-:Y:S02]  /*12bf0*/  IMAD.X R12, R13, 0x1, R0.reuse, P2 ;  /* 0x000000010d0c7824 */ /* 0x100fe400010e0600 */
[----:B---3--:R-:W-:Y:S02]  /*12c00*/  VIADD R249, R249, 0x1 ;  /* 0x00000001f9f97836 */ /* 0x008fe40000000000 */
[----:B------:R-:W-:Y:S02]  /*12c10*/  IMAD.X R14, R15, 0x1, R0, P0 ;  /* 0x000000010f0e7824 */ /* 0x000fe400000e0600 */
[----:B------:R-:W2:Y:S04]  /*12c20*/  LDL.LU R15, [R1+0xa10] ;  /* 0x000a1000010f7983 */ /* 0x000ea80000300800 */
[----:B------:R0:W-:Y:S01]  /*12c30*/  STL [R1+0x98], R249 ;  /* 0x000098f901007387 */ /* 0x0001e20000100800 */
[----:B------:R-:W-:-:S03]  /*12c40*/  ISETP.NE.U32.AND P0, PT, R249, R238, PT ;  /* 0x000000eef900720c */ /* 0x000fc60003f05070 */
[----:B------:R-:W3:Y:S04]  /*12c50*/  LDL.LU R13, [R1+0xa18] ;  /* 0x000a1800010d7983 */ /* 0x000ee80000300800 */
[----:B------:R-:W4:Y:S04]  /*12c60*/  LDL.LU R241, [R1+0xa04] ;  /* 0x000a040001f17983 */ /* 0x000f280000300800 */
[----:B------:R-:W4:Y:S01]  /*12c70*/  LDL.LU R240, [R1+0x9d8] ;  /* 0x0009d80001f07983 */ /* 0x000f220000300800 */
[----:B------:R-:W-:-:S03]  /*12c80*/  IMAD.MOV.U32 R19, RZ, RZ, R18 ;  /* 0x000000ffff137224 */ /* 0x000fc600078e0012 */
[----:B------:R-:W4:Y:S01]  /*12c90*/  LDL.LU R239, [R1+0x9fc] ;  /* 0x0009fc0001ef7983 */ /* 0x000f220000300800 */
[----:B------:R-:W-:-:S03]  /*12ca0*/  IMAD.MOV.U32 R18, RZ, RZ, R20 ;  /* 0x000000ffff127224 */ /* 0x000fc600078e0014 */
[----:B------:R-:W4:Y:S04]  /*12cb0*/  LDL.LU R238, [R1+0x9d0] ;  /* 0x0009d00001ee7983 */ /* 0x000f280000300800 */
[----:B------:R-:W4:Y:S04]  /*12cc0*/  LDL.LU R251, [R1+0x9f4] ;  /* 0x0009f40001fb7983 */ /* 0x000f280000300800 */
[----:B------:R-:W4:Y:S04]  /*12cd0*/  LDL.LU R250, [R1+0x9c8] ;  /* 0x0009c80001fa7983 */ /* 0x000f280000300800 */
[----:B0-----:R-:W4:Y:S04]  /*12ce0*/  LDL.LU R249, [R1+0x9ec] ;  /* 0x0009ec0001f97983 */ /* 0x001f280000300800 */
[----:B------:R-:W4:Y:S01]  /*12cf0*/  LDL.LU R20, [R1+0xa20] ;  /* 0x000a200001147983 */ /* 0x000f220000300800 */
[----:B------:R-:W-:Y:S01]  /*12d00*/  IMAD.MOV.U32 R248, RZ, RZ, R21 ;  /* 0x000000fffff87224 */ /* 0x000fe200078e0015 */
[----:B------:R-:W-:-:S02]  /*12d10*/  IADD3 R21, P1, R16, R11, RZ ;  /* 0x0000000b10157210 */ /* 0x000fc40007f3e0ff */
[----:B------:R-:W-:-:S03]  /*12d20*/  IADD3 R247, P3, R247, R11, RZ ;  /* 0x0000000bf7f77210 */ /* 0x000fc60007f7e0ff */
[----:B------:R-:W-:Y:S01]  /*12d30*/  IMAD.X R16, R17, 0x1, R0, P1 ;  /* 0x0000000111107824 */ /* 0x000fe200008e0600 */
[-C--:B------:R-:W-:Y:S02]  /*12d40*/  IADD3 R246, P4, R246, R11.reuse, RZ ;  /* 0x0000000bf6f67210 */ /* 0x080fe40007f9e0ff */
[-C--:B------:R-:W-:Y:S02]  /*12d50*/  IADD3 R245, P5, R245, R11.reuse, RZ ;  /* 0x0000000bf5f57210 */ /* 0x080fe40007fbe0ff */
[-C--:B--2---:R-:W-:Y:S02]  /*12d60*/  IADD3 R15, P2, R15, R11.reuse, RZ ;  /* 0x0000000b0f0f7210 */ /* 0x084fe40007f5e0ff */
[----:B---3--:R-:W-:-:S03]  /*12d70*/  IADD3 R13, P1, R13, R11, RZ ;  /* 0x0000000b0d0d7210 */ /* 0x008fc60007f3e0ff */
[--C-:B------:R-:W-:Y:S02]  /*12d80*/  IMAD.X R236, R236, 0x1, R0.reuse, P2 ;  /* 0x00000001ecec7824 */ /* 0x100fe400010e0600 */
[----:B------:R-:W-:Y:S01]  /*12d90*/  IMAD.X R242, R242, 0x1, R0, P1 ;  /* 0x00000001f2f27824 */ /* 0x000fe200008e0600 */
[-C--:B------:R-:W-:Y:S02]  /*12da0*/  IADD3 R237, P1, R237, R11.reuse, RZ ;  /* 0x0000000beded7210 */ /* 0x080fe40007f3e0ff */
[-C--:B------:R-:W-:Y:S02]  /*12db0*/  IADD3 R252, P2, R252, R11.reuse, RZ ;  /* 0x0000000bfcfc7210 */ /* 0x080fe40007f5e0ff */
[----:B----4-:R-:W-:-:S05]  /*12dc0*/  IADD3 R20, P6, R20, R11, RZ ;  /* 0x0000000b14147210 */ /* 0x010fca0007fde0ff */
[----:B------:R-:W-:Y:S01]  /*12dd0*/  STL [R1+0xa20], R20 ;  /* 0x000a201401007387 */ /* 0x000fe20000100800 */
[--C-:B------:R-:W-:Y:S01]  /*12de0*/  IMAD.X R244, R244, 0x1, R0.reuse, P6 ;  /* 0x00000001f4f47824 */ /* 0x100fe200030e0600 */
[-C--:B------:R-:W-:Y:S02]  /*12df0*/  IADD3 R243, P6, R243, R11.reuse, RZ ;  /* 0x0000000bf3f37210 */ /* 0x080fe40007fde0ff */
        /* <DEDUP_REMOVED lines=8> */
[----:B------:R0:W-:Y:S04]  /*12e80*/  STL [R1+0x9e8], R237 ;  /* 0x0009e8ed01007387 */ /* 0x0001e80000100800 */
[----:B0-----:R-:W2:Y:S04]  /*12e90*/  LDL.LU R237, [R1+0x9c0] ;  /* 0x0009c00001ed7983 */ /* 0x001ea80000300800 */
[----:B------:R0:W-:Y:S04]  /*12ea0*/  STL [R1+0xa0c], R236 ;  /* 0x000a0cec01007387 */ /* 0x0001e80000100800 */
[----:B0-----:R-:W3:Y:S04]  /*12eb0*/  LDL.LU R236, [R1+0x9e4] ;  /* 0x0009e40001ec7983 */ /* 0x001ee80000300800 */
[----:B------:R0:W-:Y:S04]  /*12ec0*/  STL [R1+0x9e0], R252 ;  /* 0x0009e0fc01007387 */ /* 0x0001e80000100800 */
[----:B0-----:R-:W4:Y:S01]  /*12ed0*/  LDL.LU R252, [R1+0x9b8] ;  /* 0x0009b80001fc7983 */ /* 0x001f220000300800 */
[--C-:B------:R-:W-:Y:S01]  /*12ee0*/  IMAD.X R241, R241, 0x1, R0.reuse, P3 ;  /* 0x00000001f1f17824 */ /* 0x100fe200018e0600 */
[-C--:B------:R-:W-:Y:S01]  /*12ef0*/  IADD3 R240, P3, R240, R11.reuse, RZ ;  /* 0x0000000bf0f07210 */ /* 0x080fe20007f7e0ff */
[--C-:B------:R-:W-:Y:S01]  /*12f00*/  IMAD.X R239, R239, 0x1, R0.reuse, P4 ;  /* 0x00000001efef7824 */ /* 0x100fe200020e0600 */
[-C--:B------:R-:W-:Y:S01]  /*12f10*/  IADD3 R238, P4, R238, R11.reuse, RZ ;  /* 0x0000000beeee7210 */ /* 0x080fe20007f9e0ff */
[--C-:B------:R-:W-:Y:S01]  /*12f20*/  IMAD.X R251, R251, 0x1, R0.reuse, P5 ;  /* 0x00000001fbfb7824 */ /* 0x100fe200028e0600 */
[----:B------:R-:W-:Y:S01]  /*12f30*/  STL [R1+0xa04], R241 ;  /* 0x000a04f101007387 */ /* 0x000fe20000100800 */
[----:B------:R-:W-:Y:S01]  /*12f40*/  IADD3 R250, P5, R250, R11, RZ ;  /* 0x0000000bfafa7210 */ /* 0x000fe20007fbe0ff */
[----:B------:R-:W-:-:S02]  /*12f50*/  IMAD.X R249, R249, 0x1, R0, P6 ;  /* 0x00000001f9f97824 */ /* 0x000fc400030e0600 */
[----:B------:R-:W-:Y:S04]  /*12f60*/  STL [R1+0x9d8], R240 ;  /* 0x0009d8f001007387 */ /* 0x000fe80000100800 */
[----:B------:R-:W-:Y:S04]  /*12f70*/  STL [R1+0x9fc], R239 ;  /* 0x0009fcef01007387 */ /* 0x000fe80000100800 */
[----:B------:R-:W-:Y:S04]  /*12f80*/  STL [R1+0x9d0], R238 ;  /* 0x0009d0ee01007387 */ /* 0x000fe80000100800 */
[----:B------:R0:W-:Y:S04]  /*12f90*/  STL [R1+0x9f4], R251 ;  /* 0x0009f4fb01007387 */ /* 0x0001e80000100800 */
[----:B------:R-:W4:Y:S04]  /*12fa0*/  LDL.LU R20, [R1+0x9dc] ;  /* 0x0009dc0001147983 */ /* 0x000f280000300800 */
[----:B------:R-:W4:Y:S04]  /*12fb0*/  LDL.LU R13, [R1+0x9b0] ;  /* 0x0009b000010d7983 */ /* 0x000f280000300800 */
[----:B------:R1:W-:Y:S04]  /*12fc0*/  STL [R1+0x9c8], R250 ;  /* 0x0009c8fa01007387 */ /* 0x0003e80000100800 */
[----:B------:R1:W-:Y:S04]  /*12fd0*/  STL [R1+0x9ec], R249 ;  /* 0x0009ecf901007387 */ /* 0x0003e80000100800 */
[----:B------:R-:W4:Y:S04]  /*12fe0*/  LDL.LU R15, [R1+0x9d4] ;  /* 0x0009d400010f7983 */ /* 0x000f280000300800 */
[----:B------:R-:W4:Y:S04]  /*12ff0*/  LDL.LU R247, [R1+0x9a8] ;  /* 0x0009a80001f77983 */ /* 0x000f280000300800 */
[----:B------:R-:W4:Y:S04]  /*13000*/  LDL.LU R246, [R1+0x9cc] ;  /* 0x0009cc0001f67983 */ /* 0x000f280000300800 */
[----:B------:R-:W4:Y:S04]  /*13010*/  LDL.LU R245, [R1+0x9a0] ;  /* 0x0009a00001f57983 */ /* 0x000f280000300800 */
[----:B------:R-:W4:Y:S04]  /*13020*/  LDL.LU R244, [R1+0x9c4] ;  /* 0x0009c40001f47983 */ /* 0x000f280000300800 */
[----:B------:R-:W4:Y:S04]  /*13030*/  LDL.LU R243, [R1+0x998] ;  /* 0x0009980001f37983 */ /* 0x000f280000300800 */
[----:B------:R-:W4:Y:S04]  /*13040*/  LDL.LU R242, [R1+0x9bc] ;  /* 0x0009bc0001f27983 */ /* 0x000f280000300800 */
[----:B0-----:R-:W4:Y:S04]  /*13050*/  LDL.LU R251, [R1+0x990] ;  /* 0x0009900001fb7983 */ /* 0x001f280000300800 */
[----:B-1----:R-:W4:Y:S04]  /*13060*/  LDL.LU R250, [R1+0x9b4] ;  /* 0x0009b40001fa7983 */ /* 0x002f280000300800 */
[----:B------:R-:W4:Y:S04]  /*13070*/  LDL.LU R249, [R1+0x988] ;  /* 0x0009880001f97983 */ /* 0x000f280000300800 */
[----:B------:R-:W4:Y:S01]  /*13080*/  LDL.LU R241, [R1+0x9ac] ;  /* 0x0009ac0001f17983 */ /* 0x000f220000300800 */
[----:B--2---:R-:W-:-:S05]  /*13090*/  IADD3 R237, P6, R237, R11, RZ ;  /* 0x0000000beded7210 */ /* 0x004fca0007fde0ff */
[----:B------:R0:W-:Y:S01]  /*130a0*/  STL [R1+0x9c0], R237 ;  /* 0x0009c0ed01007387 */ /* 0x0001e20000100800 */
[----:B---3--:R-:W-:-:S05]  /*130b0*/  IMAD.X R236, R236, 0x1, R0, P1 ;  /* 0x00000001ecec7824 */ /* 0x008fca00008e0600 */
[----:B------:R1:W-:Y:S04]  /*130c0*/  STL [R1+0x9e4], R236 ;  /* 0x0009e4ec01007387 */ /* 0x0003e80000100800 */
[----:B------:R-:W2:Y:S01]  /*130d0*/  LDL.LU R240, [R1+0x980] ;  /* 0x0009800001f07983 */ /* 0x000ea20000300800 */
[----:B----4-:R-:W-:-:S05]  /*130e0*/  IADD3 R252, P1, R252, R11, RZ ;  /* 0x0000000bfcfc7210 */ /* 0x010fca0007f3e0ff */
[----:B------:R3:W-:Y:S04]  /*130f0*/  STL [R1+0x9b8], R252 ;  /* 0x0009b8fc01007387 */ /* 0x0007e80000100800 */
[----:B------:R-:W4:Y:S04]  /*13100*/  LDL.LU R239, [R1+0x9a4] ;  /* 0x0009a40001ef7983 */ /* 0x000f280000300800 */
[----:B------:R-:W4:Y:S04]  /*13110*/  LDL.LU R238, [R1+0x978] ;  /* 0x0009780001ee7983 */ /* 0x000f280000300800 */
[----:B0-----:R-:W4:Y:S04]  /*13120*/  LDL.LU R237, [R1+0x99c] ;  /* 0x00099c0001ed7983 */ /* 0x001f280000300800 */
[----:B-1----:R-:W4:Y:S04]  /*13130*/  LDL.LU R236, [R1+0x970] ;  /* 0x0009700001ec7983 */ /* 0x002f280000300800 */
[----:B---3--:R-:W3:Y:S01]  /*13140*/  LDL.LU R252, [R1+0x994] ;  /* 0x0009940001fc7983 */ /* 0x008ee20000300800 */
[----:B------:R-:W-:Y:S01]  /*13150*/  IMAD.X R20, R20, 0x1, R0, P2 ;  /* 0x0000000114147824 */ /* 0x000fe200010e0600 */
[----:B------:R-:W-:-:S04]  /*13160*/  IADD3 R13, P2, R13, R11, RZ ;  /* 0x0000000b0d0d7210 */ /* 0x000fc80007f5e0ff */
[----:B------:R-:W-:Y:S04]  /*13170*/  STL [R1+0x9dc], R20 ;  /* 0x0009dc1401007387 */ /* 0x000fe80000100800 */
[----:B------:R-:W-:Y:S01]  /*13180*/  STL [R1+0x9b0], R13 ;  /* 0x0009b00d01007387 */ /* 0x000fe20000100800 */
[----:B------:R-:W-:Y:S01]  /*13190*/  IMAD.X R15, R15, 0x1, R0, P3 ;  /* 0x000000010f0f7824 */ /* 0x000fe200018e0600 */
[----:B------:R-:W-:-:S04]  /*131a0*/  IADD3 R247, P3, R247, R11, RZ ;  /* 0x0000000bf7f77210 */ /* 0x000fc80007f7e0ff */
[----:B------:R-:W-:Y:S01]  /*131b0*/  STL [R1+0x9d4], R15 ;  /* 0x0009d40f01007387 */ /* 0x000fe20000100800 */
[----:B------:R-:W-:-:S03]  /*131c0*/  IMAD.X R246, R246, 0x1, R0, P4 ;  /* 0x00000001f6f67824 */ /* 0x000fc600020e0600 */
[----:B------:R-:W-:Y:S01]  /*131d0*/  STL [R1+0x9a8], R247 ;  /* 0x0009a8f701007387 */ /* 0x000fe20000100800 */
[----:B------:R-:W-:-:S03]  /*131e0*/  IADD3 R245, P4, R245, R11, RZ ;  /* 0x0000000bf5f57210 */ /* 0x000fc60007f9e0ff */
        /* <DEDUP_REMOVED lines=10> */
[----:B------:R0:W-:Y:S01]  /*13290*/  STL [R1+0x990], R251 ;  /* 0x000990fb01007387 */ /* 0x0001e20000100800 */
[----:B------:R-:W-:-:S03]  /*132a0*/  IADD3 R249, P1, R249, R11, RZ ;  /* 0x0000000bf9f97210 */ /* 0x000fc60007f3e0ff */
[----:B0-----:R-:W3:Y:S04]  /*132b0*/  LDL.LU R251, [R1+0x968] ;  /* 0x0009680001fb7983 */ /* 0x001ee80000300800 */
[----:B------:R0:W-:Y:S04]  /*132c0*/  STL [R1+0x9b4], R250 ;  /* 0x0009b4fa01007387 */ /* 0x0001e80000100800 */
[----:B0-----:R-:W3:Y:S04]  /*132d0*/  LDL.LU R250, [R1+0x98c] ;  /* 0x00098c0001fa7983 */ /* 0x001ee80000300800 */
[----:B------:R0:W-:Y:S04]  /*132e0*/  STL [R1+0x988], R249 ;  /* 0x000988f901007387 */ /* 0x0001e80000100800 */
[----:B0-----:R-:W3:Y:S01]  /*132f0*/  LDL.LU R249, [R1+0x960] ;  /* 0x0009600001f97983 */ /* 0x001ee20000300800 */
[----:B------:R-:W-:-:S05]  /*13300*/  IMAD.X R241, R241, 0x1, R0, P2 ;  /* 0x00000001f1f17824 */ /* 0x000fca00010e0600 */
[----:B------:R-:W-:Y:S01]  /*13310*/  STL [R1+0x9ac], R241 ;  /* 0x0009acf101007387 */ /* 0x000fe20000100800 */
[----:B--2---:R-:W-:-:S05]  /*13320*/  IADD3 R240, P2, R240, R11, RZ ;  /* 0x0000000bf0f07210 */ /* 0x004fca0007f5e0ff */
[----:B------:R-:W-:Y:S01]  /*13330*/  STL [R1+0x980], R240 ;  /* 0x000980f001007387 */ /* 0x000fe20000100800 */
[----:B----4-:R-:W-:Y:S01]  /*13340*/  IMAD.X R239, R239, 0x1, R0, P3 ;  /* 0x00000001efef7824 */ /* 0x010fe200018e0600 */
[----:B------:R-:W-:-:S04]  /*13350*/  IADD3 R238, P3, R238, R11, RZ ;  /* 0x0000000beeee7210 */ /* 0x000fc80007f7e0ff */
[----:B------:R-:W-:Y:S01]  /*13360*/  STL [R1+0x9a4], R239 ;  /* 0x0009a4ef01007387 */ /* 0x000fe20000100800 */
[----:B------:R-:W-:-:S03]  /*13370*/  IMAD.X R237, R237, 0x1, R0, P4 ;  /* 0x00000001eded7824 */ /* 0x000fc600020e0600 */
[----:B------:R-:W-:Y:S01]  /*13380*/  STL [R1+0x978], R238 ;  /* 0x000978ee01007387 */ /* 0x000fe20000100800 */
[----:B------:R-:W-:-:S03]  /*13390*/  IADD3 R236, P4, R236, R11, RZ ;  /* 0x0000000becec7210 */ /* 0x000fc60007f9e0ff */
[----:B------:R0:W-:Y:S01]  /*133a0*/  STL [R1+0x99c], R237 ;  /* 0x00099ced01007387 */ /* 0x0001e20000100800 */
[----:B---3--:R-:W-:-:S03]  /*133b0*/  IMAD.X R252, R252, 0x1, R0, P5 ;  /* 0x00000001fcfc7824 */ /* 0x008fc600028e0600 */
[----:B------:R-:W2:Y:S04]  /*133c0*/  LDL.LU R20, [R1+0x984] ;  /* 0x0009840001147983 */ /* 0x000ea80000300800 */
[----:B------:R-:W3:Y:S04]  /*133d0*/  LDL.LU R13, [R1+0x958] ;  /* 0x00095800010d7983 */ /* 0x000ee80000300800 */
[----:B------:R1:W-:Y:S04]  /*133e0*/  STL [R1+0x970], R236 ;  /* 0x000970ec01007387 */ /* 0x0003e80000100800 */
[----:B------:R4:W-:Y:S04]  /*133f0*/  STL [R1+0x994], R252 ;  /* 0x000994fc01007387 */ /* 0x0009e80000100800 */
[----:B------:R-:W3:Y:S04]  /*13400*/  LDL.LU R15, [R1+0x97c] ;  /* 0x00097c00010f7983 */ /* 0x000ee80000300800 */
[----:B------:R-:W3:Y:S04]  /*13410*/  LDL.LU R247, [R1+0x950] ;  /* 0x0009500001f77983 */ /* 0x000ee80000300800 */
[----:B------:R-:W3:Y:S04]  /*13420*/  LDL.LU R246, [R1+0x974] ;  /* 0x0009740001f67983 */ /* 0x000ee80000300800 */
[----:B------:R-:W3:Y:S04]  /*13430*/  LDL.LU R245, [R1+0x948] ;  /* 0x0009480001f57983 */ /* 0x000ee80000300800 */
[----:B------:R-:W3:Y:S04]  /*13440*/  LDL.LU R244, [R1+0x96c] ;  /* 0x00096c0001f47983 */ /* 0x000ee80000300800 */
[----:B------:R-:W3:Y:S04]  /*13450*/  LDL.LU R243, [R1+0x940] ;  /* 0x0009400001f37983 */ /* 0x000ee80000300800 */
[----:B------:R-:W3:Y:S04]  /*13460*/  LDL.LU R242, [R1+0x964] ;  /* 0x0009640001f27983 */ /* 0x000ee80000300800 */
[----:B0-----:R-:W3:Y:S04]  /*13470*/  LDL.LU R237, [R1+0x938] ;  /* 0x0009380001ed7983 */ /* 0x001ee80000300800 */
[----:B-1----:R-:W3:Y:S04]  /*13480*/  LDL.LU R236, [R1+0x95c] ;  /* 0x00095c0001ec7983 */ /* 0x002ee80000300800 */
[----:B----4-:R-:W4:Y:S04]  /*13490*/  LDL.LU R252, [R1+0x930] ;  /* 0x0009300001fc7983 */ /* 0x010f280000300800 */
[----:B------:R-:W4:Y:S01]  /*134a0*/  LDL.LU R241, [R1+0x954] ;  /* 0x0009540001f17983 */ /* 0x000f220000300800 */
[----:B------:R-:W-:-:S05]  /*134b0*/  IADD3 R251, P5, R251, R11, RZ ;  /* 0x0000000bfbfb7210 */ /* 0x000fca0007fbe0ff */
[----:B------:R0:W-:Y:S01]  /*134c0*/  STL [R1+0x968], R251 ;  /* 0x000968fb01007387 */ /* 0x0001e20000100800 */
[----:B------:R-:W-:-:S05]  /*134d0*/  IMAD.X R250, R250, 0x1, R0, P6 ;  /* 0x00000001fafa7824 */ /* 0x000fca00030e0600 */
[----:B------:R1:W-:Y:S04]  /*134e0*/  STL [R1+0x98c], R250 ;  /* 0x00098cfa01007387 */ /* 0x0003e80000100800 */
[----:B------:R-:W4:Y:S01]  /*134f0*/  LDL.LU R240, [R1+0x928] ;  /* 0x0009280001f07983 */ /* 0x000f220000300800 */
[----:B------:R-:W-:-:S05]  /*13500*/  IADD3 R249, P6, R249, R11, RZ ;  /* 0x0000000bf9f97210 */ /* 0x000fca0007fde0ff */
[----:B------:R1:W-:Y:S04]  /*13510*/  STL [R1+0x960], R249 ;  /* 0x000960f901007387 */ /* 0x0003e80000100800 */
[----:B------:R-:W4:Y:S04]  /*13520*/  LDL.LU R239, [R1+0x94c] ;  /* 0x00094c0001ef7983 */ /* 0x000f280000300800 */
[----:B------:R-:W4:Y:S04]  /*13530*/  LDL.LU R238, [R1+0x920] ;  /* 0x0009200001ee7983 */ /* 0x000f280000300800 */
[----:B0-----:R-:W4:Y:S04]  /*13540*/  LDL.LU R251, [R1+0x944] ;  /* 0x0009440001fb7983 */ /* 0x001f280000300800 */
[----:B-1----:R-:W4:Y:S04]  /*13550*/  LDL.LU R250, [R1+0x918] ;  /* 0x0009180001fa7983 */ /* 0x002f280000300800 */
[----:B------:R-:W4:Y:S01]  /*13560*/  LDL.LU R249, [R1+0x93c] ;  /* 0x00093c0001f97983 */ /* 0x000f220000300800 */
[----:B--2---:R-:W-:Y:S01]  /*13570*/  IMAD.X R20, R20, 0x1, R0, P1 ;  /* 0x0000000114147824 */ /* 0x004fe200008e0600 */
[----:B---3--:R-:W-:-:S04]  /*13580*/  IADD3 R13, P1, R13, R11, RZ ;  /* 0x0000000b0d0d7210 */ /* 0x008fc80007f3e0ff */
        /* <DEDUP_REMOVED lines=19> */
[----:B----4-:R-:W-:-:S03]  /*136c0*/  IADD3 R252, P6, R252, R11, RZ ;  /* 0x0000000bfcfc7210 */ /* 0x010fc60007fde0ff */
[----:B0-----:R-:W2:Y:S04]  /*136d0*/  LDL.LU R237, [R1+0x910] ;  /* 0x0009100001ed7983 */ /* 0x001ea80000300800 */
[----:B------:R0:W-:Y:S04]  /*136e0*/  STL [R1+0x95c], R236 ;  /* 0x00095cec01007387 */ /* 0x0001e80000100800 */
[----:B0-----:R-:W3:Y:S04]  /*136f0*/  LDL.LU R236, [R1+0x934] ;  /* 0x0009340001ec7983 */ /* 0x001ee80000300800 */
[----:B------:R0:W-:Y:S04]  /*13700*/  STL [R1+0x930], R252 ;  /* 0x000930fc01007387 */ /* 0x0001e80000100800 */
[----:B0-----:R-:W4:Y:S01]  /*13710*/  LDL.LU R252, [R1+0x908] ;  /* 0x0009080001fc7983 */ /* 0x001f220000300800 */
        /* <DEDUP_REMOVED lines=10> */
[----:B------:R0:W-:Y:S01]  /*137c0*/  STL [R1+0x944], R251 ;  /* 0x000944fb01007387 */ /* 0x0001e20000100800 */
[----:B------:R-:W-:-:S03]  /*137d0*/  IMAD.X R249, R249, 0x1, R0, P4 ;  /* 0x00000001f9f97824 */ /* 0x000fc600020e0600 */
        /* <DEDUP_REMOVED lines=1243> */
[----:B------:R0:W-:Y:S01]  /*18590*/  STL [R1+0x2cc], R241 ;  /* 0x0002ccf101007387 */ /* 0x0001e20000100800 */
[----:B--2---:R-:W-:-:S05]  /*185a0*/  IADD3 R240, P6, R240, R11, RZ ;  /* 0x0000000bf0f07210 */ /* 0x004fca0007fde0ff */
[----:B------:R1:W-:Y:S01]  /*185b0*/  STL [R1+0x2a0], R240 ;  /* 0x0002a0f001007387 */ /* 0x0003e20000100800 */
[----:B----4-:R-:W-:Y:S01]  /*185c0*/  IMAD.X R239, R239, 0x1, R0, P1 ;  /* 0x00000001efef7824 */ /* 0x010fe200008e0600 */
[----:B------:R-:W-:-:S04]  /*185d0*/  IADD3 R238, P1, R238, R11, RZ ;  /* 0x0000000beeee7210 */ /* 0x000fc80007f3e0ff */
[----:B------:R2:W-:Y:S01]  /*185e0*/  STL [R1+0x2c4], R239 ;  /* 0x0002c4ef01007387 */ /* 0x0005e20000100800 */
[----:B------:R-:W-:-:S03]  /*185f0*/  IMAD.X R237, R237, 0x1, R0, P2 ;  /* 0x00000001eded7824 */ /* 0x000fc600010e0600 */
[----:B------:R4:W-:Y:S04]  /*18600*/  STL [R1+0x298], R238 ;  /* 0x000298ee01007387 */ /* 0x0009e80000100800 */
[----:B------:R4:W-:Y:S04]  /*18610*/  STL [R1+0x2bc], R237 ;  /* 0x0002bced01007387 */ /* 0x0009e80000100800 */
[----:B------:R-:W4:Y:S04]  /*18620*/  LDL.LU R20, [R1+0x2a4] ;  /* 0x0002a40001147983 */ /* 0x000f280000300800 */
[----:B------:R-:W4:Y:S01]  /*18630*/  LDL.LU R13, [R1+0x278] ;  /* 0x00027800010d7983 */ /* 0x000f220000300800 */
[----:B------:R-:W-:Y:S01]  /*18640*/  IADD3 R236, P2, R236, R11, RZ ;  /* 0x0000000becec7210 */ /* 0x000fe20007f5e0ff */
[----:B---3--:R-:W-:-:S04]  /*18650*/  IMAD.X R252, R252, 0x1, R0, P3 ;  /* 0x00000001fcfc7824 */ /* 0x008fc800018e0600 */
        /* <DEDUP_REMOVED lines=11> */
[----:B--2---:R-:W2:Y:S04]  /*18710*/  LDL.LU R239, [R1+0x250] ;  /* 0x0002500001ef7983 */ /* 0x004ea80000300800 */
[----:B----4-:R-:W4:Y:S01]  /*18720*/  LDL.LU R238, [R1+0x274] ;  /* 0x0002740001ee7983 */ /* 0x010f220000300800 */
[----:B------:R-:W-:-:S05]  /*18730*/  IADD3 R251, P3, R251, R11, RZ ;  /* 0x0000000bfbfb7210 */ /* 0x000fca0007f7e0ff */
[----:B------:R0:W-:Y:S01]  /*18740*/  STL [R1+0x288], R251 ;  /* 0x000288fb01007387 */ /* 0x0001e20000100800 */
[----:B------:R-:W-:-:S05]  /*18750*/  IMAD.X R250, R250, 0x1, R0, P4 ;  /* 0x00000001fafa7824 */ /* 0x000fca00020e0600 */
[----:B------:R1:W-:Y:S04]  /*18760*/  STL [R1+0x2ac], R250 ;  /* 0x0002acfa01007387 */ /* 0x0003e80000100800 */
[----:B------:R-:W4:Y:S01]  /*18770*/  LDL.LU R237, [R1+0x248] ;  /* 0x0002480001ed7983 */ /* 0x000f220000300800 */
[----:B------:R-:W-:-:S05]  /*18780*/  IADD3 R249, P4, R249, R11, RZ ;  /* 0x0000000bf9f97210 */ /* 0x000fca0007f9e0ff */
[----:B------:R1:W-:Y:S04]  /*18790*/  STL [R1+0x280], R249 ;  /* 0x000280f901007387 */ /* 0x0003e80000100800 */
[----:B---3--:R-:W3:Y:S04]  /*187a0*/  LDL.LU R236, [R1+0x26c] ;  /* 0x00026c0001ec7983 */ /* 0x008ee80000300800 */
[----:B------:R-:W3:Y:S04]  /*187b0*/  LDL.LU R252, [R1+0x240] ;  /* 0x0002400001fc7983 */ /* 0x000ee80000300800 */
[----:B0-----:R-:W3:Y:S04]  /*187c0*/  LDL.LU R251, [R1+0x264] ;  /* 0x0002640001fb7983 */ /* 0x001ee80000300800 */
[----:B-1----:R-:W3:Y:S04]  /*187d0*/  LDL.LU R250, [R1+0x238] ;  /* 0x0002380001fa7983 */ /* 0x002ee80000300800 */
[----:B------:R-:W3:Y:S01]  /*187e0*/  LDL.LU R249, [R1+0x25c] ;  /* 0x00025c0001f97983 */ /* 0x000ee20000300800 */
[----:B------:R-:W-:-:S02]  /*187f0*/  IMAD.MOV.U32 R17, RZ, RZ, R16 ;  /* 0x000000ffff117224 */ /* 0x000fc400078e0010 */
[----:B------:R-:W-:Y:S02]  /*18800*/  IMAD.MOV.U32 R16, RZ, RZ, R21 ;  /* 0x000000ffff107224 */ /* 0x000fe400078e0015 */
[----:B------:R-:W-:Y:S01]  /*18810*/  IMAD.X R20, R20, 0x1, R0, P5 ;  /* 0x0000000114147824 */ /* 0x000fe200028e0600 */
[----:B------:R-:W-:-:S04]  /*18820*/  IADD3 R13, P5, R13, R11, RZ ;  /* 0x0000000b0d0d7210 */ /* 0x000fc80007fbe0ff */
[----:B------:R-:W-:Y:S04]  /*18830*/  STL [R1+0x2a4], R20 ;  /* 0x0002a41401007387 */ /* 0x000fe80000100800 */
[----:B------:R0:W-:Y:S02]  /*18840*/  STL [R1+0x278], R13 ;  /* 0x0002780d01007387 */ /* 0x0001e40000100800 */
[----:B0-----:R-:W0:Y:S01]  /*18850*/  LDC R13, c[0x0][0x23c] ;  /* 0x00008f00ff0d7b82 */ /* 0x001e220000000800 */
[--C-:B------:R-:W-:Y:S01]  /*18860*/  IMAD.X R15, R15, 0x1, R0.reuse, P6 ;  /* 0x000000010f0f7824 */ /* 0x100fe200030e0600 */
[----:B------:R-:W-:Y:S01]  /*18870*/  IADD3 R247, P6, R247, R11, RZ ;  /* 0x0000000bf7f77210 */ /* 0x000fe20007fde0ff */
[----:B------:R-:W-:-:S03]  /*18880*/  IMAD.X R246, R246, 0x1, R0, P1 ;  /* 0x00000001f6f67824 */ /* 0x000fc600008e0600 */
[----:B------:R1:W-:Y:S01]  /*18890*/  STL [R1+0x29c], R15 ;  /* 0x00029c0f01007387 */ /* 0x0003e20000100800 */
[----:B------:R-:W-:-:S03]  /*188a0*/  IADD3 R245, P1, R245, R11, RZ ;  /* 0x0000000bf5f57210 */ /* 0x000fc60007f3e0ff */
[----:B------:R-:W-:Y:S01]  /*188b0*/  STL [R1+0x270], R247 ;  /* 0x000270f701007387 */ /* 0x000fe20000100800 */
[----:B------:R-:W-:-:S03]  /*188c0*/  IMAD.X R244, R244, 0x1, R0, P2 ;  /* 0x00000001f4f47824 */ /* 0x000fc600010e0600 */
[----:B------:R1:W-:Y:S01]  /*188d0*/  STL [R1+0x294], R246 ;  /* 0x000294f601007387 */ /* 0x0003e20000100800 */
[----:B------:R-:W-:-:S03]  /*188e0*/  IADD3 R243, P2, R243, R11, RZ ;  /* 0x0000000bf3f37210 */ /* 0x000fc60007f5e0ff */
[----:B------:R-:W-:Y:S01]  /*188f0*/  STL [R1+0x268], R245 ;  /* 0x000268f501007387 */ /* 0x000fe20000100800 */
[----:B0-----:R-:W-:Y:S02]  /*18900*/  IMAD.SHL.U32 R13, R13, 0x40, RZ ;  /* 0x000000400d0d7824 */ /* 0x001fe400078e00ff */
[--C-:B------:R-:W-:Y:S01]  /*18910*/  IMAD.X R242, R242, 0x1, R0.reuse, P3 ;  /* 0x00000001f2f27824 */ /* 0x100fe200018e0600 */
[----:B------:R-:W-:Y:S01]  /*18920*/  IADD3 R241, P3, R241, R11, RZ ;  /* 0x0000000bf1f17210 */ /* 0x000fe20007f7e0ff */
[----:B------:R-:W-:Y:S01]  /*18930*/  IMAD.SHL.U32 R13, R13, 0x2, RZ ;  /* 0x000000020d0d7824 */ /* 0x000fe200078e00ff */
[----:B------:R0:W-:Y:S01]  /*18940*/  STL [R1+0x28c], R244 ;  /* 0x00028cf401007387 */ /* 0x0001e20000100800 */
[----:B------:R-:W-:-:S03]  /*18950*/  IMAD.X R240, R240, 0x1, R0, P4 ;  /* 0x00000001f0f07824 */ /* 0x000fc600020e0600 */
[----:B------:R0:W-:Y:S01]  /*18960*/  STL [R1+0x260], R243 ;  /* 0x000260f301007387 */ /* 0x0001e20000100800 */
[----:B--2---:R-:W-:-:S03]  /*18970*/  IADD3 R239, P4, R239, R11, RZ ;  /* 0x0000000befef7210 */ /* 0x004fc60007f9e0ff */
[----:B------:R2:W-:Y:S01]  /*18980*/  STL [R1+0x284], R242 ;  /* 0x000284f201007387 */ /* 0x0005e20000100800 */
[----:B----4-:R-:W-:-:S03]  /*18990*/  IMAD.X R238, R238, 0x1, R0, P5 ;  /* 0x00000001eeee7824 */ /* 0x010fc600028e0600 */
[----:B------:R4:W-:Y:S04]  /*189a0*/  STL [R1+0x258], R241 ;  /* 0x000258f101007387 */ /* 0x0009e80000100800 */
[----:B------:R4:W-:Y:S04]  /*189b0*/  STL [R1+0x27c], R240 ;  /* 0x00027cf001007387 */ /* 0x0009e80000100800 */
[----:B------:R4:W-:Y:S04]  /*189c0*/  STL [R1+0x250], R239 ;  /* 0x000250ef01007387 */ /* 0x0009e80000100800 */
[----:B------:R4:W-:Y:S01]  /*189d0*/  STL [R1+0x274], R238 ;  /* 0x000274ee01007387 */ /* 0x0009e20000100800 */
[----:B------:R-:W-:-:S05]  /*189e0*/  IADD3 R237, P5, R237, R11, RZ ;  /* 0x0000000beded7210 */ /* 0x000fca0007fbe0ff */
[----:B------:R4:W-:Y:S01]  /*189f0*/  STL [R1+0x248], R237 ;  /* 0x000248ed01007387 */ /* 0x0009e20000100800 */
[----:B---3--:R-:W-:Y:S01]  /*18a00*/  IMAD.X R236, R236, 0x1, R0, P6 ;  /* 0x00000001ecec7824 */ /* 0x008fe200030e0600 */
[----:B------:R-:W-:-:S04]  /*18a10*/  IADD3 R252, P6, R252, R13, RZ ;  /* 0x0000000dfcfc7210 */ /* 0x000fc80007fde0ff */
[----:B------:R3:W-:Y:S01]  /*18a20*/  STL [R1+0x26c], R236 ;  /* 0x00026cec01007387 */ /* 0x0007e20000100800 */
[----:B------:R-:W-:-:S03]  /*18a30*/  IMAD.X R251, R251, 0x1, R0, P1 ;  /* 0x00000001fbfb7824 */ /* 0x000fc600008e0600 */
[----:B------:R3:W-:Y:S01]  /*18a40*/  STL [R1+0x240], R252 ;  /* 0x000240fc01007387 */ /* 0x0007e20000100800 */
[----:B------:R-:W-:-:S03]  /*18a50*/  IADD3 R250, P1, R250, R13, RZ ;  /* 0x0000000dfafa7210 */ /* 0x000fc60007f3e0ff */
[----:B------:R3:W-:Y:S01]  /*18a60*/  STL [R1+0x264], R251 ;  /* 0x000264fb01007387 */ /* 0x0007e20000100800 */
[----:B------:R-:W-:-:S03]  /*18a70*/  IMAD.X R249, R249, 0x1, R0, P2 ;  /* 0x00000001f9f97824 */ /* 0x000fc600010e0600 */
[----:B------:R-:W3:Y:S04]  /*18a80*/  LDL.LU R11, [R1+0x228] ;  /* 0x00022800010b7983 */ /* 0x000ee80000300800 */
[----:B------:R-:W3:Y:S04]  /*18a90*/  LDL.LU R21, [R1+0x24c] ;  /* 0x00024c0001157983 */ /* 0x000ee80000300800 */
[----:B------:R3:W-:Y:S04]  /*18aa0*/  STL [R1+0x238], R250 ;  /* 0x000238fa01007387 */ /* 0x0007e80000100800 */
[----:B------:R3:W-:Y:S04]  /*18ab0*/  STL [R1+0x25c], R249 ;  /* 0x00025cf901007387 */ /* 0x0007e80000100800 */
[----:B-1----:R-:W3:Y:S04]  /*18ac0*/  LDL.LU R15, [R1+0x244] ;  /* 0x00024400010f7983 */ /* 0x002ee80000300800 */
[----:B------:R-:W3:Y:S04]  /*18ad0*/  LDL.LU R246, [R1+0x23c] ;  /* 0x00023c0001f67983 */ /* 0x000ee80000300800 */
[----:B0-----:R-:W3:Y:S04]  /*18ae0*/  LDL.LU R244, [R1+0x234] ;  /* 0x0002340001f47983 */ /* 0x001ee80000300800 */
[----:B------:R-:W3:Y:S04]  /*18af0*/  LDL.LU R243, [R1+0x208] ;  /* 0x0002080001f37983 */ /* 0x000ee80000300800 */
[----:B--2---:R-:W2:Y:S04]  /*18b00*/  LDL.LU R242, [R1+0x22c] ;  /* 0x00022c0001f27983 */ /* 0x004ea80000300800 */
[----:B----4-:R-:W4:Y:S04]  /*18b10*/  LDL.LU R241, [R1+0x200] ;  /* 0x0002000001f17983 */ /* 0x010f280000300800 */
[----:B------:R-:W4:Y:S04]  /*18b20*/  LDL.LU R240, [R1+0x224] ;  /* 0x0002240001f07983 */ /* 0x000f280000300800 */
[----:B------:R-:W4:Y:S04]  /*18b30*/  LDL.LU R239, [R1+0x1f8] ;  /* 0x0001f80001ef7983 */ /* 0x000f280000300800 */
[----:B------:R-:W4:Y:S04]  /*18b40*/  LDL.LU R238, [R1+0x21c] ;  /* 0x00021c0001ee7983 */ /* 0x000f280000300800 */
[----:B------:R-:W4:Y:S01]  /*18b50*/  LDL.LU R237, [R1+0x1f0] ;  /* 0x0001f00001ed7983 */ /* 0x000f220000300800 */
[----:B------:R-:W-:-:S03]  /*18b60*/  IADD3 R2, P2, R2, R13, RZ ;  /* 0x0000000d02027210 */ /* 0x000fc60007f5e0ff */
[----:B---3--:R-:W3:Y:S01]  /*18b70*/  LDL.LU R236, [R1+0x214] ;  /* 0x0002140001ec7983 */ /* 0x008ee20000300800 */
[----:B------:R-:W-:-:S03]  /*18b80*/  IMAD.MOV.U32 R20, RZ, RZ, R248 ;  /* 0x000000ffff147224 */ /* 0x000fc600078e00f8 */
[----:B------:R-:W3:Y:S01]  /*18b90*/  LDL.LU R252, [R1+0x1e8] ;  /* 0x0001e80001fc7983 */ /* 0x000ee20000300800 */
[----:B------:R-:W-:-:S03]  /*18ba0*/  IMAD.MOV.U32 R247, RZ, RZ, R3 ;  /* 0x000000fffff77224 */ /* 0x000fc600078e0003 */
[----:B------:R-:W3:Y:S01]  /*18bb0*/  LDL.LU R251, [R1+0x20c] ;  /* 0x00020c0001fb7983 */ /* 0x000ee20000300800 */
[----:B------:R-:W-:-:S03]  /*18bc0*/  IMAD.MOV.U32 R245, RZ, RZ, R4 ;  /* 0x000000fffff57224 */ /* 0x000fc600078e0004 */
[----:B------:R-:W3:Y:S01]  /*18bd0*/  LDL.LU R250, [R1+0x1e0] ;  /* 0x0001e00001fa7983 */ /* 0x000ee20000300800 */
[----:B------:R-:W-:-:S03]  /*18be0*/  IMAD.MOV.U32 R3, RZ, RZ, R10 ;  /* 0x000000ffff037224 */ /* 0x000fc600078e000a */
[----:B------:R-:W3:Y:S04]  /*18bf0*/  LDL.LU R249, [R1+0x204] ;  /* 0x0002040001f97983 */ /* 0x000ee80000300800 */
[----:B------:R-:W3:Y:S04]  /*18c00*/  LDL.LU R248, [R1+0x1d8] ;  /* 0x0001d80001f87983 */ /* 0x000ee80000300800 */
[----:B------:R-:W3:Y:S04]  /*18c10*/  LDL.LU R4, [R1+0x1fc] ;  /* 0x0001fc0001047983 */ /* 0x000ee80000300800 */
[----:B------:R-:W3:Y:S04]  /*18c20*/  LDL.LU R10, [R1+0x1d0] ;  /* 0x0001d000010a7983 */ /* 0x000ee80000300800 */
[----:B------:R0:W-:Y:S04]  /*18c30*/  STL [R1+0x230], R2 ;  /* 0x0002300201007387 */ /* 0x0001e80000100800 */
[----:B0-----:R-:W2:Y:S02]  /*18c40*/  LDL.LU R2, [R1+0xad4] ;  /* 0x000ad40001027983 */ /* 0x001ea40000300800 */
[----:B--2---:R-:W-:-:S05]  /*18c50*/  IMAD.X R2, R2, 0x1, R0, P3 ;  /* 0x0000000102027824 */ /* 0x004fca00018e0600 */
[----:B------:R0:W-:Y:S04]  /*18c60*/  STL [R1+0x254], R2 ;  /* 0x0002540201007387 */ /* 0x0001e80000100800 */
[----:B0-----:R-:W2:Y:S01]  /*18c70*/  LDL.LU R2, [R1+0xad0] ;  /* 0x000ad00001027983 */ /* 0x001ea20000300800 */
[-C--:B------:R-:W-:Y:S01]  /*18c80*/  IADD3 R11, P3, R11, R13.reuse, RZ ;  /* 0x0000000d0b0b7210 */ /* 0x080fe20007f7e0ff */
[--C-:B------:R-:W-:Y:S01]  /*18c90*/  IMAD.X R21, R21, 0x1, R0.reuse, P4 ;  /* 0x0000000115157824 */ /* 0x100fe200020e0600 */
[-C--:B------:R-:W-:Y:S01]  /*18ca0*/  IADD3 R20, P4, R20, R13.reuse, RZ ;  /* 0x0000000d14147210 */ /* 0x080fe20007f9e0ff */
[----:B------:R-:W-:Y:S01]  /*18cb0*/  IMAD.X R15, R15, 0x1, R0, P5 ;  /* 0x000000010f0f7824 */ /* 0x000fe200028e0600 */
[----:B------:R-:W-:Y:S01]  /*18cc0*/  IADD3 R247, P5, R247, R13, RZ ;  /* 0x0000000df7f77210 */ /* 0x000fe20007fbe0ff */
[----:B------:R-:W-:Y:S04]  /*18cd0*/  STL [R1+0x228], R11 ;  /* 0x0002280b01007387 */ /* 0x000fe80000100800 */
[----:B------:R0:W-:Y:S04]  /*18ce0*/  STL [R1+0x24c], R21 ;  /* 0x00024c1501007387 */ /* 0x0001e80000100800 */
[----:B------:R1:W-:Y:S04]  /*18cf0*/  STL [R1+0x220], R20 ;  /* 0x0002201401007387 */ /* 0x0003e80000100800 */
[----:B------:R-:W-:Y:S04]  /*18d00*/  STL [R1+0x244], R15 ;  /* 0x0002440f01007387 */ /* 0x000fe80000100800 */
[----:B------:R-:W-:Y:S01]  /*18d10*/  STL [R1+0x218], R247 ;  /* 0x000218f701007387 */ /* 0x000fe20000100800 */
[----:B0-----:R-:W-:-:S02]  /*18d20*/  IMAD.MOV.U32 R21, RZ, RZ, R3 ;  /* 0x000000ffff157224 */ /* 0x001fc400078e0003 */
[----:B-1----:R-:W-:Y:S02]  /*18d30*/  IMAD.MOV.U32 R20, RZ, RZ, R9 ;  /* 0x000000ffff147224 */ /* 0x002fe400078e0009 */
[--C-:B--2---:R-:W-:Y:S01]  /*18d40*/  IMAD.X R246, R246, 0x1, R2.reuse, P6 ;  /* 0x00000001f6f67824 */ /* 0x104fe200030e0602 */
[-C--:B------:R-:W-:Y:S01]  /*18d50*/  IADD3 R245, P6, R245, R13.reuse, RZ ;  /* 0x0000000df5f57210 */ /* 0x080fe20007fde0ff */
[--C-:B------:R-:W-:Y:S01]  /*18d60*/  IMAD.X R244, R244, 0x1, R2.reuse, P1 ;  /* 0x00000001f4f47824 */ /* 0x100fe200008e0602 */
[-C--:B------:R-:W-:Y:S01]  /*18d70*/  IADD3 R243, P1, R243, R13.reuse, RZ ;  /* 0x0000000df3f37210 */ /* 0x080fe20007f3e0ff */
[--C-:B------:R-:W-:Y:S01]  /*18d80*/  IMAD.X R242, R242, 0x1, R2.reuse, P2 ;  /* 0x00000001f2f27824 */ /* 0x100fe200010e0602 */
[----:B------:R-:W-:Y:S01]  /*18d90*/  STL [R1+0x23c], R246 ;  /* 0x00023cf601007387 */ /* 0x000fe20000100800 */
[-C--:B----4-:R-:W-:Y:S01]  /*18da0*/  IADD3 R241, P2, R241, R13.reuse, RZ ;  /* 0x0000000df1f17210 */ /* 0x090fe20007f5e0ff */
[--C-:B------:R-:W-:Y:S01]  /*18db0*/  IMAD.X R240, R240, 0x1, R2.reuse, P3 ;  /* 0x00000001f0f07824 */ /* 0x100fe200018e0602 */
[-C--:B------:R-:W-:Y:S01]  /*18dc0*/  IADD3 R239, P3, R239, R13.reuse, RZ ;  /* 0x0000000defef7210 */ /* 0x080fe20007f7e0ff */
[----:B------:R-:W-:Y:S01]  /*18dd0*/  STL [R1+0x210], R245 ;  /* 0x000210f501007387 */ /* 0x000fe20000100800 */
[----:B------:R-:W-:Y:S01]  /*18de0*/  IMAD.X R238, R238, 0x1, R2, P4 ;  /* 0x00000001eeee7824 */ /* 0x000fe200020e0602 */
[----:B------:R-:W-:-:S02]  /*18df0*/  IADD3 R237, P4, R237, R13, RZ ;  /* 0x0000000deded7210 */ /* 0x000fc40007f9e0ff */
[----:B------:R-:W-:Y:S01]  /*18e00*/  STL [R1+0x234], R244 ;  /* 0x000234f401007387 */ /* 0x000fe20000100800 */
[----:B---3--:R-:W-:-:S03]  /*18e10*/  IMAD.X R236, R236, 0x1, R2, P5 ;  /* 0x00000001ecec7824 */ /* 0x008fc600028e0602 */
        /* <DEDUP_REMOVED lines=12> */
[----:B------:R-:W-:Y:S01]  /*18ee0*/  STL [R1+0x1f0], R237 ;  /* 0x0001f0ed01007387 */ /* 0x000fe20000100800 */
[----:B------:R-:W-:-:S03]  /*18ef0*/  IADD3 R10, P2, R10, R13, RZ ;  /* 0x0000000d0a0a7210 */ /* 0x000fc60007f5e0ff */
[----:B------:R-:W-:Y:S04]  /*18f00*/  STL [R1+0x214], R236 ;  /* 0x000214ec01007387 */ /* 0x000fe80000100800 */
[----:B------:R-:W-:Y:S04]  /*18f10*/  STL [R1+0x1e8], R252 ;  /* 0x0001e8fc01007387 */ /* 0x000fe80000100800 */
[----:B------:R-:W-:Y:S04]  /*18f20*/  STL [R1+0x20c], R251 ;  /* 0x00020cfb01007387 */ /* 0x000fe80000100800 */
[----:B------:R-:W-:Y:S04]  /*18f30*/  STL [R1+0x1e0], R250 ;  /* 0x0001e0fa01007387 */ /* 0x000fe80000100800 */
[----:B------:R-:W-:Y:S04]  /*18f40*/  STL [R1+0x204], R249 ;  /* 0x000204f901007387 */ /* 0x000fe80000100800 */
[----:B------:R1:W-:Y:S04]  /*18f50*/  STL [R1+0x1d8], R248 ;  /* 0x0001d8f801007387 */ /* 0x0003e80000100800 */
[----:B------:R2:W-:Y:S04]  /*18f60*/  STL [R1+0x1fc], R4 ;  /* 0x0001fc0401007387 */ /* 0x0005e80000100800 */
[----:B------:R3:W-:Y:S04]  /*18f70*/  STL [R1+0x1d0], R10 ;  /* 0x0001d00a01007387 */ /* 0x0007e80000100800 */
[----:B0-----:R-:W4:Y:S04]  /*18f80*/  LDL.LU R238, [R1+0x1e4] ;  /* 0x0001e40001ee7983 */ /* 0x001f280000300800 */
[----:B------:R-:W4:Y:S04]  /*18f90*/  LDL.LU R239, [R1+0x1b8] ;  /* 0x0001b80001ef7983 */ /* 0x000f280000300800 */
        /* <DEDUP_REMOVED lines=8> */
[----:B-1----:R-:W4:Y:S04]  /*19020*/  LDL.LU R248, [R1+0x1bc] ;  /* 0x0001bc0001f87983 */ /* 0x002f280000300800 */
[----:B------:R-:W4:Y:S04]  /*19030*/  LDL.LU R249, [R1+0x190] ;  /* 0x0001900001f97983 */ /* 0x000f280000300800 */
[----:B------:R-:W4:Y:S04]  /*19040*/  LDL.LU R250, [R1+0x1b4] ;  /* 0x0001b40001fa7983 */ /* 0x000f280000300800 */
[----:B------:R-:W4:Y:S04]  /*19050*/  LDL.LU R251, [R1+0x188] ;  /* 0x0001880001fb7983 */ /* 0x000f280000300800 */
[----:B------:R-:W4:Y:S04]  /*19060*/  LDL.LU R252, [R1+0x1ac] ;  /* 0x0001ac0001fc7983 */ /* 0x000f280000300800 */
[----:B------:R-:W4:Y:S04]  /*19070*/  LDL.LU R3, [R1+0x180] ;  /* 0x0001800001037983 */ /* 0x000f280000300800 */
[----:B--2---:R-:W2:Y:S01]  /*19080*/  LDL.LU R4, [R1+0x1a4] ;  /* 0x0001a40001047983 */ /* 0x004ea20000300800 */
[----:B------:R-:W-:-:S03]  /*19090*/  IMAD.MOV.U32 R236, RZ, RZ, R7 ;  /* 0x000000ffffec7224 */ /* 0x000fc600078e0007 */
[----:B------:R-:W2:Y:S04]  /*190a0*/  LDL.LU R9, [R1+0x178] ;  /* 0x0001780001097983 */ /* 0x000ea80000300800 */
[----:B---3--:R-:W3:Y:S04]  /*190b0*/  LDL.LU R10, [R1+0x19c] ;  /* 0x00019c00010a7983 */ /* 0x008ee80000300800 */
[----:B------:R-:W3:Y:S01]  /*190c0*/  LDL.LU R7, [R1+0x170] ;  /* 0x0001700001077983 */ /* 0x000ee20000300800 */
[----:B------:R-:W-:Y:S01]  /*190d0*/  IMAD.X R8, R8, 0x1, R2, P3 ;  /* 0x0000000108087824 */ /* 0x000fe200018e0602 */
[----:B------:R-:W-:Y:S01]  /*190e0*/  IADD3 R21, P3, R21, R13, RZ ;  /* 0x0000000d15157210 */ /* 0x000fe20007f7e0ff */
[----:B------:R-:W-:-:S02]  /*190f0*/  IMAD.MOV.U32 R15, RZ, RZ, R6 ;  /* 0x000000ffff0f7224 */ /* 0x000fc400078e0006 */
[----:B------:R-:W-:Y:S01]  /*19100*/  IMAD.MOV.U32 R237, RZ, RZ, R5 ;  /* 0x000000ffffed7224 */ /* 0x000fe200078e0005 */
[----:B------:R-:W3:Y:S01]  /*19110*/  LDL.LU R6, [R1+0x194] ;  /* 0x0001940001067983 */ /* 0x000ee20000300800 */
[----:B------:R-:W-:-:S03]  /*19120*/  IMAD.X R236, R236, 0x1, R2, P4 ;  /* 0x00000001ecec7824 */ /* 0x000fc600020e0602 */
[----:B------:R-:W3:Y:S01]  /*19130*/  LDL.LU R5, [R1+0x18c] ;  /* 0x00018c0001057983 */ /* 0x000ee20000300800 */
[----:B------:R-:W-:-:S03]  /*19140*/  IADD3 R237, P4, R237, R13, RZ ;  /* 0x0000000deded7210 */ /* 0x000fc60007f9e0ff */
[----:B------:R0:W-:Y:S04]  /*19150*/  STL [R1+0x1f4], R8 ;  /* 0x0001f40801007387 */ /* 0x0001e80000100800 */
[----:B0-----:R-:W3:Y:S04]  /*19160*/  LDL.LU R8, [R1+0x160] ;  /* 0x0001600001087983 */ /* 0x001ee80000300800 */
[----:B------:R-:W3:Y:S04]  /*19170*/  LDL.LU R11, [R1+0x158] ;  /* 0x00015800010b7983 */ /* 0x000ee80000300800 */
[----:B------:R0:W-:Y:S04]  /*19180*/  STL [R1+0x1c8], R21 ;  /* 0x0001c81501007387 */ /* 0x0001e80000100800 */
[----:B0-----:R-:W3:Y:S04]  /*19190*/  LDL.LU R21, [R1+0x17c] ;  /* 0x00017c0001157983 */ /* 0x001ee80000300800 */
[----:B------:R0:W-:Y:S04]  /*191a0*/  STL [R1+0x1ec], R236 ;  /* 0x0001ecec01007387 */ /* 0x0001e80000100800 */
[----:B0-----:R0:W5:Y:S04]  /*191b0*/  LDL.LU R236, [R1+0xacc] ;  /* 0x000acc0001ec7983 */ /* 0x0011680000300800 */
[----:B------:R1:W-:Y:S04]  /*191c0*/  STL [R1+0x1c0], R237 ;  /* 0x0001c0ed01007387 */ /* 0x0003e80000100800 */
[----:B-1----:R0:W5:Y:S01]  /*191d0*/  LDL.LU R237, [R1+0xac8] ;  /* 0x000ac80001ed7983 */ /* 0x0021620000300800 */
[----:B----4-:R-:W-:Y:S01]  /*191e0*/  IMAD.X R238, R238, 0x1, R2, P5 ;  /* 0x00000001eeee7824 */ /* 0x010fe200028e0602 */
[----:B------:R-:W-:-:S04]  /*191f0*/  IADD3 R239, P5, R239, R13, RZ ;  /* 0x0000000defef7210 */ /* 0x000fc80007fbe0ff */
[----:B------:R1:W-:Y:S01]  /*19200*/  STL [R1+0x1e4], R238 ;  /* 0x0001e4ee01007387 */ /* 0x0003e20000100800 */
[--C-:B------:R-:W-:Y:S01]  /*19210*/  IMAD.X R240, R240, 0x1, R2.reuse, P6 ;  /* 0x00000001f0f07824 */ /* 0x100fe200030e0602 */
[----:B------:R-:W-:Y:S02]  /*19220*/  IADD3 R241, P6, R241, R13, RZ ;  /* 0x0000000df1f17210 */ /* 0x000fe40007fde0ff */
[----:B-1----:R0:W5:Y:S01]  /*19230*/  LDL.LU R238, [R1+0xac4] ;  /* 0x000ac40001ee7983 */ /* 0x0021620000300800 */
[----:B------:R-:W-:-:S03]  /*19240*/  IMAD.X R242, R242, 0x1, R2, P1 ;  /* 0x00000001f2f27824 */ /* 0x000fc600008e0602 */
[----:B------:R1:W-:Y:S01]  /*19250*/  STL [R1+0x1b8], R239 ;  /* 0x0001b8ef01007387 */ /* 0x0003e20000100800 */
[-C--:B------:R-:W-:Y:S01]  /*19260*/  IADD3 R243, P1, R243, R13.reuse, RZ ;  /* 0x0000000df3f37210 */ /* 0x080fe20007f3e0ff */
[--C-:B------:R-:W-:Y:S02]  /*19270*/  IMAD.X R244, R244, 0x1, R2.reuse, P2 ;  /* 0x00000001f4f47824 */ /* 0x100fe400010e0602 */
[----:B-1----:R0:W5:Y:S04]  /*19280*/  LDL.LU R239, [R1+0xac0] ;  /* 0x000ac00001ef7983 */ /* 0x0021680000300800 */
[----:B------:R1:W-:Y:S01]  /*19290*/  STL [R1+0x1dc], R240 ;  /* 0x0001dcf001007387 */ /* 0x0003e20000100800 */
[----:B------:R-:W-:Y:S01]  /*192a0*/  IADD3 R245, P2, R245, R13, RZ ;  /* 0x0000000df5f57210 */ /* 0x000fe20007f5e0ff */
[----:B------:R-:W-:-:S02]  /*192b0*/  IMAD.X R246, R246, 0x1, R2, P3 ;  /* 0x00000001f6f67824 */ /* 0x000fc400018e0602 */
[----:B-1----:R0:W5:Y:S04]  /*192c0*/  LDL.LU R240, [R1+0xabc] ;  /* 0x000abc0001f07983 */ /* 0x0021680000300800 */
[----:B------:R1:W-:Y:S01]  /*192d0*/  STL [R1+0x1b0], R241 ;  /* 0x0001b0f101007387 */ /* 0x0003e20000100800 */
[-C--:B------:R-:W-:Y:S01]  /*192e0*/  IADD3 R247, P3, R247, R13.reuse, RZ ;  /* 0x0000000df7f77210 */ /* 0x080fe20007f7e0ff */
[----:B------:R-:W-:Y:S02]  /*192f0*/  IMAD.X R248, R248, 0x1, R2, P4 ;  /* 0x00000001f8f87824 */ /* 0x000fe400020e0602 */
[----:B-1----:R0:W5:Y:S04]  /*19300*/  LDL.LU R241, [R1+0xab8] ;  /* 0x000ab80001f17983 */ /* 0x0021680000300800 */
[----:B------:R1:W-:Y:S01]  /*19310*/  STL [R1+0x1d4], R242 ;  /* 0x0001d4f201007387 */ /* 0x0003e20000100800 */
[----:B------:R-:W-:-:S03]  /*19320*/  IADD3 R249, P4, R249, R13, RZ ;  /* 0x0000000df9f97210 */ /* 0x000fc60007f9e0ff */
[----:B-1----:R0:W5:Y:S04]  /*19330*/  LDL.LU R242, [R1+0xab4] ;  /* 0x000ab40001f27983 */ /* 0x0021680000300800 */
[----:B------:R1:W-:Y:S01]  /*19340*/  STL [R1+0x1a8], R243 ;  /* 0x0001a8f301007387 */ /* 0x0003e20000100800 */
[----:B------:R-:W-:-:S03]  /*19350*/  IMAD.X R250, R250, 0x1, R2, P5 ;  /* 0x00000001fafa7824 */ /* 0x000fc600028e0602 */
        /* <DEDUP_REMOVED lines=11> */
[----:B--2---:R-:W-:-:S03]  /*19410*/  IMAD.X R4, R4, 0x1, R2, P1 ;  /* 0x0000000104047824 */ /* 0x004fc600008e0602 */
[----:B-1----:R0:W5:Y:S04]  /*19420*/  LDL.LU R247, [R1+0xaa0] ;  /* 0x000aa00001f77983 */ /* 0x0021680000300800 */
[----:B------:R1:W-:Y:S01]  /*19430*/  STL [R1+0x1bc], R248 ;  /* 0x0001bcf801007387 */ /* 0x0003e20000100800 */
[----:B------:R-:W-:-:S03]  /*19440*/  IADD3 R9, P1, R9, R13, RZ ;  /* 0x0000000d09097210 */ /* 0x000fc60007f3e0ff */
[----:B-1----:R0:W5:Y:S04]  /*19450*/  LDL.LU R248, [R1+0xa9c] ;  /* 0x000a9c0001f87983 */ /* 0x0021680000300800 */
[----:B------:R1:W-:Y:S01]  /*19460*/  STL [R1+0x190], R249 ;  /* 0x000190f901007387 */ /* 0x0003e20000100800 */
[----:B---3--:R-:W-:-:S03]  /*19470*/  IMAD.X R10, R10, 0x1, R2, P2 ;  /* 0x000000010a0a7824 */ /* 0x008fc600010e0602 */
[----:B-1----:R0:W5:Y:S04]  /*19480*/  LDL.LU R249, [R1+0xa98] ;  /* 0x000a980001f97983 */ /* 0x0021680000300800 */
[----:B------:R1:W-:Y:S01]  /*19490*/  STL [R1+0x1b4], R250 ;  /* 0x0001b4fa01007387 */ /* 0x0003e20000100800 */
[----:B------:R-:W-:-:S03]  /*194a0*/  IADD3 R7, P2, R7, R13, RZ ;  /* 0x0000000d07077210 */ /* 0x000fc60007f5e0ff */
[----:B-1----:R0:W5:Y:S04]  /*194b0*/  LDL.LU R250, [R1+0xa94] ;  /* 0x000a940001fa7983 */ /* 0x0021680000300800 */
[----:B------:R1:W-:Y:S04]  /*194c0*/  STL [R1+0x188], R251 ;  /* 0x000188fb01007387 */ /* 0x0003e80000100800 */
        /* <DEDUP_REMOVED lines=8> */
[----:B-1----:R-:W2:Y:S04]  /*19550*/  LDL.LU R9, [R1+0xa80] ;  /* 0x000a800001097983 */ /* 0x002ea80000300800 */
[----:B------:R1:W-:Y:S04]  /*19560*/  STL [R1+0x19c], R10 ;  /* 0x00019c0a01007387 */ /* 0x0003e80000100800 */
[----:B-1----:R-:W3:Y:S04]  /*19570*/  LDL.LU R10, [R1+0xa7c] ;  /* 0x000a7c00010a7983 */ /* 0x002ee80000300800 */
[----:B------:R1:W-:Y:S04]  /*19580*/  STL [R1+0x170], R7 ;  /* 0x0001700701007387 */ /* 0x0003e80000100800 */
[----:B-1----:R-:W4:Y:S01]  /*19590*/  LDL.LU R7, [R1+0xa78] ;  /* 0x000a780001077983 */ /* 0x002f220000300800 */
[----:B------:R-:W-:-:S05]  /*195a0*/  IMAD.X R6, R6, 0x1, R2, P3 ;  /* 0x0000000106067824 */ /* 0x000fca00018e0602 */
[----:B------:R1:W-:Y:S04]  /*195b0*/  STL [R1+0x194], R6 ;  /* 0x0001940601007387 */ /* 0x0003e80000100800 */
[----:B-1----:R-:W3:Y:S01]  /*195c0*/  LDL.LU R6, [R1+0xa74] ;  /* 0x000a740001067983 */ /* 0x002ee20000300800 */
[----:B------:R-:W-:Y:S02]  /*195d0*/  WARPGROUP.DEPBAR.LE gsb0, 0x0 ;  /* 0x00008000000079c5 */ /* 0x000fe40000010000 */
[----:B------:R-:W-:Y:S01]  /*195e0*/  WARPGROUP.ARRIVE ;  /* 0x00000000000079c5 */ /* 0x000fe20000000000 */
[----:B------:R-:W-:Y:S01]  /*195f0*/  UMOV UR22, UR10 ;  /* 0x0000000a00167c82 */ /* 0x000fe20008000000 */
[----:B------:R-:W-:-:S04]  /*19600*/  UMOV UR23, UR11 ;  /* 0x0000000b00177c82 */ /* 0x000fc80008000000 */
[----:B------:R-:W-:Y:S01]  /*19610*/  HGMMA.64x64x16.F32.BF16 R88, gdesc[UR20].tnspA, R88, gsb0 ;  /* 0x20e00000145879f0 */ /* 0x000fe20008001858 */
[----:B------:R-:W-:Y:S01]  /*19620*/  UMOV UR26, UR14 ;  /* 0x0000000e001a7c82 */ /* 0x000fe20008000000 */
[----:B------:R-:W-:Y:S01]  /*19630*/  UMOV UR27, UR15 ;  /* 0x0000000f001b7c82 */ /* 0x000fe20008000000 */
[----:B------:R-:W-:Y:S02]  /*19640*/  WARPGROUP.DEPBAR.LE gsb0, 0x0 ;  /* 0x00008000000079c5 */ /* 0x000fe40000010000 */
[----:B------:R-:W-:-:S06]  /*19650*/  WARPGROUP.ARRIVE ;  /* 0x00000000000079c5 */ /* 0x000fcc0000000000 */
[----:B------:R-:W-:Y:S01]  /*19660*/  HGMMA.64x64x16.F32.BF16 R88, gdesc[UR24].tnspA, R88, gsb0 ;  /* 0x20e00000185879f0 */ /* 0x000fe20008001858 */
[----:B----4-:R-:W-:-:S05]  /*19670*/  IADD3 R7, P3, R7, R13, RZ ;  /* 0x0000000d07077210 */ /* 0x010fca0007f7e0ff */
[----:B------:R1:W-:Y:S04]  /*19680*/  STL [R1+0x168], R7 ;  /* 0x0001680701007387 */ /* 0x0003e80000100800 */
[----:B-1----:R-:W4:Y:S01]  /*19690*/  LDL.LU R7, [R1+0xa70] ;  /* 0x000a700001077983 */ /* 0x002f220000300800 */
[----:B------:R-:W-:Y:S02]  /*196a0*/  WARPGROUP.DEPBAR.LE gsb0, 0x0 ;  /* 0x00008000000079c5 */ /* 0x000fe40000010000 */
[----:B------:R-:W-:Y:S01]  /*196b0*/  WARPGROUP.ARRIVE ;  /* 0x00000000000079c5 */ /* 0x000fe20000000000 */
[----:B------:R-:W-:Y:S01]  /*196c0*/  UMOV UR30, UR18 ;  /* 0x00000012001e7c82 */ /* 0x000fe20008000000 */
[----:B------:R-:W-:-:S04]  /*196d0*/  UMOV UR31, UR19 ;  /* 0x00000013001f7c82 */ /* 0x000fc80008000000 */
[----:B------:R-:W-:Y:S01]  /*196e0*/  HGMMA.64x64x16.F32.BF16 R56, gdesc[UR28].tnspA, R56, gsb0 ;  /* 0x20e000001c3879f0 */ /* 0x000fe20008001838 */
[--C-:B------:R-:W-:Y:S01]  /*196f0*/  IMAD.X R5, R5, 0x1, R2.reuse, P4 ;  /* 0x0000000105057824 */ /* 0x100fe200020e0602 */
[----:B------:R-:W-:Y:S01]  /*19700*/  IADD3 R8, P4, R8, R13, RZ ;  /* 0x0000000d08087210 */ /* 0x000fe20007f9e0ff */
[----:B------:R-:W-:-:S03]  /*19710*/  IMAD.X R21, R21, 0x1, R2, P6 ;  /* 0x0000000115157824 */ /* 0x000fc600030e0602 */
[----:B------:R1:W-:Y:S01]  /*19720*/  STL [R1+0x18c], R5 ;  /* 0x00018c0501007387 */ /* 0x0003e20000100800 */
[----:B------:R-:W-:Y:S01]  /*19730*/  IMAD.X R15, R15, 0x1, R2, P1 ;  /* 0x000000010f0f7824 */ /* 0x000fe200008e0602 */
[-C--:B--2---:R-:W-:Y:S02]  /*19740*/  IADD3 R9, P1, R9, R13.reuse, RZ ;  /* 0x0000000d09097210 */ /* 0x084fe40007f3e0ff */
[----:B------:R-:W-:Y:S01]  /*19750*/  IADD3 R20, P6, R20, R13, RZ ;  /* 0x0000000d14147210 */ /* 0x000fe20007fde0ff */
[----:B-1----:R-:W2:Y:S04]  /*19760*/  LDL.LU R5, [R1+0xa6c] ;  /* 0x000a6c0001057983 */ /* 0x002ea80000300800 */
[----:B------:R1:W-:Y:S04]  /*19770*/  STL [R1+0x160], R8 ;  /* 0x0001600801007387 */ /* 0x0003e80000100800 */
[----:B-1----:R-:W3:Y:S01]  /*19780*/  LDL.LU R8, [R1+0xa68] ;  /* 0x000a680001087983 */ /* 0x002ee20000300800 */
[----:B------:R-:W-:Y:S01]  /*19790*/  UMOV UR34, UR6 ;  /* 0x0000000600227c82 */ /* 0x000fe20008000000 */
[----:B------:R-:W-:Y:S01]  /*197a0*/  UMOV UR35, UR7 ;  /* 0x0000000700237c82 */ /* 0x000fe20008000000 */
[----:B------:R-:W-:-:S02]  /*197b0*/  WARPGROUP.DEPBAR.LE gsb0, 0x0 ;  /* 0x00008000000079c5 */ /* 0x000fc40000010000 */
[----:B------:R-:W-:-:S06]  /*197c0*/  WARPGROUP.ARRIVE ;  /* 0x00000000000079c5 */ /* 0x000fcc0000000000 */
[----:B------:R-:W-:Y:S01]  /*197d0*/  HGMMA.64x64x16.F32.BF16 R56, gdesc[UR32].tnspA, R56, gsb0 ;  /* 0x20e00000203879f0 */ /* 0x000fe20008001838 */
[----:B------:R-:W-:Y:S01]  /*197e0*/  UMOV UR38, UR10 ;  /* 0x0000000a00267c82 */ /* 0x000fe20008000000 */
[----:B------:R-:W-:Y:S01]  /*197f0*/  UMOV UR39, UR11 ;  /* 0x0000000b00277c82 */ /* 0x000fe20008000000 */
[----:B------:R-:W-:Y:S02]  /*19800*/  WARPGROUP.DEPBAR.LE gsb0, 0x0 ;  /* 0x00008000000079c5 */ /* 0x000fe40000010000 */
[----:B------:R-:W-:-:S06]  /*19810*/  WARPGROUP.ARRIVE ;  /* 0x00000000000079c5 */ /* 0x000fcc0000000000 */
[----:B------:R-:W-:Y:S01]  /*19820*/  HGMMA.64x64x16.F32.BF16 R56, gdesc[UR36].tnspA, R56, gsb0 ;  /* 0x20e00000243879f0 */ /* 0x000fe20008001838 */
[----:B----4-:R-:W-:Y:S01]  /*19830*/  IMAD.X R7, R7, 0x1, R2, P5 ;  /* 0x0000000107077824 */ /* 0x010fe200028e0602 */
[----:B------:R-:W-:-:S04]  /*19840*/  IADD3 R11, P5, R11, R13, RZ ;  /* 0x0000000d0b0b7210 */ /* 0x000fc80007fbe0ff */
[----:B------:R1:W-:Y:S04]  /*19850*/  STL [R1+0x184], R7 ;  /* 0x0001840701007387 */ /* 0x0003e80000100800 */
[----:B-1----:R-:W4:Y:S04]  /*19860*/  LDL.LU R7, [R1+0xa64] ;  /* 0x000a640001077983 */ /* 0x002f280000300800 */
[----:B------:R-:W-:Y:S04]  /*19870*/  STL [R1+0x158], R11 ;  /* 0x0001580b01007387 */ /* 0x000fe80000100800 */
[----:B------:R-:W-:Y:S04]  /*19880*/  STL [R1+0x17c], R21 ;  /* 0x00017c1501007387 */ /* 0x000fe80000100800 */
[----:B------:R1:W-:Y:S01]  /*19890*/  STL [R1+0x148], R9 ;  /* 0x0001480901007387 */ /* 0x0003e20000100800 */
[----:B------:R-:W-:-:S02]  /*198a0*/  WARPGROUP.DEPBAR.LE gsb0, 0x0 ;  /* 0x00008000000079c5 */ /* 0x000fc40000010000 */
[----:B------:R-:W-:Y:S01]  /*198b0*/  UMOV UR42, UR14 ;  /* 0x0000000e002a7c82 */ /* 0x000fe20008000000 */
[----:B------:R-:W-:Y:S01]  /*198c0*/  STL [R1+0x150], R20 ;  /* 0x0001501401007387 */ /* 0x000fe20000100800 */
[----:B------:R-:W-:Y:S01]  /*198d0*/  UMOV UR43, UR15 ;  /* 0x0000000f002b7c82 */ /* 0x000fe20008000000 */
[----:B------:R-:W-:Y:S01]  /*198e0*/  UMOV UR46, UR18 ;  /* 0x00000012002e7c82 */ /* 0x000fe20008000000 */
[----:B------:R-:W-:Y:S01]  /*198f0*/  UMOV UR47, UR19 ;  /* 0x00000013002f7c82 */ /* 0x000fe20008000000 */
[--C-:B--2---:R-:W-:Y:S01]  /*19900*/  IMAD.X R5, R5, 0x1, R2.reuse, P2 ;  /* 0x0000000105057824 */ /* 0x104fe200010e0602 */
[----:B------:R-:W-:Y:S01]  /*19910*/  UMOV UR50, UR6 ;  /* 0x0000000600327c82 */ /* 0x000fe20008000000 */
[----:B-1----:R-:W2:Y:S01]  /*19920*/  LDL.LU R9, [R1+0xa60] ;  /* 0x000a600001097983 */ /* 0x002ea20000300800 */
[----:B------:R-:W-:Y:S01]  /*19930*/  WARPGROUP.ARRIVE ;  /* 0x00000000000079c5 */ /* 0x000fe20000000000 */
[--C-:B---3--:R-:W-:Y:S01]  /*19940*/  IMAD.X R6, R6, 0x1, R2.reuse, P3 ;  /* 0x0000000106067824 */ /* 0x108fe200018e0602 */
[----:B------:R-:W-:Y:S01]  /*19950*/  UMOV UR51, UR7 ;  /* 0x0000000700337c82 */ /* 0x000fe20008000000 */
[--C-:B------:R-:W-:Y:S01]  /*19960*/  IMAD.X R8, R8, 0x1, R2.reuse, P5 ;  /* 0x0000000108087824 */ /* 0x100fe200028e0602 */
[----:B------:R-:W-:Y:S01]  /*19970*/  UMOV UR54, UR10 ;  /* 0x0000000a00367c82 */ /* 0x000fe20008000000 */
[----:B------:R-:W-:Y:S01]  /*19980*/  IMAD.X R10, R10, 0x1, R2, P1 ;  /* 0x000000010a0a7824 */ /* 0x000fe200008e0602 */
[----:B------:R-:W-:Y:S01]  /*19990*/  HGMMA.64x64x16.F32.BF16 R56, gdesc[UR40].tnspA, R56, gsb0 ;  /* 0x20e00000283879f0 */ /* 0x000fe20008001838 */
[----:B------:R-:W-:Y:S01]  /*199a0*/  STL [R1+0x174], R15 ;  /* 0x0001740f01007387 */ /* 0x000fe20000100800 */
[----:B------:R-:W-:Y:S01]  /*199b0*/  UMOV UR55, UR11 ;  /* 0x0000000b00377c82 */ /* 0x000fe20008000000 */
[----:B------:R-:W-:Y:S01]  /*199c0*/  UMOV UR58, UR14 ;  /* 0x0000000e003a7c82 */ /* 0x000fe20008000000 */
[----:B------:R-:W-:Y:S01]  /*199d0*/  UMOV UR59, UR15 ;  /* 0x0000000f003b7c82 */ /* 0x000fe20008000000 */
[----:B------:R1:W-:Y:S01]  /*199e0*/  STL [R1+0x16c], R5 ;  /* 0x00016c0501007387 */ /* 0x0003e20000100800 */
[----:B------:R-:W3:Y:S03]  /*199f0*/  LDC R11, c[0x0][0x238] ;  /* 0x00008e00ff0b7b82 */ /* 0x000ee60000000800 */
[----:B-1----:R0:W5:Y:S04]  /*19a00*/  LDL.LU R5, [R1+0xa5c] ;  /* 0x000a5c0001057983 */ /* 0x0021680000300800 */
[----:B------:R1:W-:Y:S04]  /*19a10*/  STL [R1+0x164], R6 ;  /* 0x0001640601007387 */ /* 0x0003e80000100800 */
[----:B-1----:R0:W5:Y:S01]  /*19a20*/  LDL.LU R6, [R1+0xa58] ;  /* 0x000a580001067983 */ /* 0x0021620000300800 */
[----:B------:R-:W-:-:S02]  /*19a30*/  WARPGROUP.DEPBAR.LE gsb0, 0x0 ;  /* 0x00008000000079c5 */ /* 0x000fc40000010000 */
[----:B------:R-:W-:-:S06]  /*19a40*/  WARPGROUP.ARRIVE ;  /* 0x00000000000079c5 */ /* 0x000fcc0000000000 */
[----:B------:R-:W-:Y:S03]  /*19a50*/  HGMMA.64x64x16.F32.BF16 R24, gdesc[UR44].tnspA, R24, gsb0 ;  /* 0x20e000002c1879f0 */ /* 0x000fe60008001818 */
[----:B------:R-:W-:Y:S02]  /*19a60*/  WARPGROUP.DEPBAR.LE gsb0, 0x0 ;  /* 0x00008000000079c5 */ /* 0x000fe40000010000 */
[----:B------:R-:W-:-:S06]  /*19a70*/  WARPGROUP.ARRIVE ;  /* 0x00000000000079c5 */ /* 0x000fcc0000000000 */
[----:B------:R-:W-:Y:S01]  /*19a80*/  HGMMA.64x64x16.F32.BF16 R24, gdesc[UR48].tnspA, R24, gsb0 ;  /* 0x20e00000301879f0 */ /* 0x000fe20008001818 */
[----:B----4-:R-:W-:-:S05]  /*19a90*/  IMAD.X R7, R7, 0x1, R2, P4 ;  /* 0x0000000107077824 */ /* 0x010fca00020e0602 */
[----:B------:R1:W-:Y:S04]  /*19aa0*/  STL [R1+0x15c], R7 ;  /* 0x00015c0701007387 */ /* 0x0003e80000100800 */
[----:B-1----:R0:W5:Y:S04]  /*19ab0*/  LDL.LU R7, [R1+0xa54] ;  /* 0x000a540001077983 */ /* 0x0021680000300800 */
[----:B------:R1:W-:Y:S01]  /*19ac0*/  STL [R1+0x154], R8 ;  /* 0x0001540801007387 */ /* 0x0003e20000100800 */
[----:B--2---:R-:W-:-:S03]  /*19ad0*/  IMAD.X R9, R9, 0x1, R2, P6 ;  /* 0x0000000109097824 */ /* 0x004fc600030e0602 */
[----:B-1----:R0:W5:Y:S04]  /*19ae0*/  LDL.LU R8, [R1+0xa50] ;  /* 0x000a500001087983 */ /* 0x0021680000300800 */
[----:B------:R1:W-:Y:S04]  /*19af0*/  STL [R1+0x14c], R9 ;  /* 0x00014c0901007387 */ /* 0x0003e80000100800 */
        /* <DEDUP_REMOVED lines=9> */
[----:B---3--:R-:W-:Y:S02]  /*19b90*/  IMAD.SHL.U32 R11, R11, 0x40, RZ ;  /* 0x000000400b0b7824 */ /* 0x008fe400078e00ff */
[----:B------:R-:W-:Y:S02]  /*19ba0*/  IMAD.MOV.U32 R15, RZ, RZ, R14 ;  /* 0x000000ffff0f7224 */ /* 0x000fe400078e000e */
[----:B------:R-:W-:Y:S02]  /*19bb0*/  IMAD.MOV.U32 R13, RZ, RZ, R12 ;  /* 0x000000ffff0d7224 */ /* 0x000fe400078e000c */
[----:B------:R-:W-:Y:S02]  /*19bc0*/  IMAD.SHL.U32 R11, R11, 0x2, RZ ;  /* 0x000000020b0b7824 */ /* 0x000fe400078e00ff */
[----:B------:R-:W-:Y:S02]  /*19bd0*/  IMAD.MOV.U32 R14, RZ, RZ, R22 ;  /* 0x000000ffff0e7224 */ /* 0x000fe400078e0016 */
[----:B------:R-:W-:Y:S01]  /*19be0*/  IMAD.MOV.U32 R12, RZ, RZ, R23 ;  /* 0x000000ffff0c7224 */ /* 0x000fe200078e0017 */
[----:B------:R-:W-:-:S02]  /*19bf0*/  WARPGROUP.DEPBAR.LE gsb0, 0x0 ;  /* 0x00008000000079c5 */ /* 0x000fc40000010000 */
[----:B0-----:R-:W-:Y:S05]  /*19c00*/  @P0 BRA `(.L_x_1) ;  /* 0xfffffed400f00947 */ /* 0x001fea000383ffff */
[----:B-----5:R-:W2:Y:S04]  /*19c10*/  LDL.LU R6, [R1+0x6c] ;  /* 0x00006c0001067983 */ /* 0x020ea80000300800 */
[----:B------:R-:W3:Y:S04]  /*19c20*/  LDL.LU R5, [R1+0x68] ;  /* 0x0000680001057983 */ /* 0x000ee80000300800 */
[----:B------:R-:W4:Y:S04]  /*19c30*/  LDL.LU R4, [R1+0x7c] ;  /* 0x00007c0001047983 */ /* 0x000f280000300800 */
[----:B------:R-:W3:Y:S04]  /*19c40*/  LDL.LU R23, [R1+0x74] ;  /* 0x0000740001177983 */ /* 0x000ee80000300800 */
[----:B------:R-:W3:Y:S04]  /*19c50*/  LDL.LU R22, [R1+0x64] ;  /* 0x0000640001167983 */ /* 0x000ee80000300800 */
[----:B------:R-:W3:Y:S01]  /*19c60*/  LDL.LU R21, [R1+0x78] ;  /* 0x0000780001157983 */ /* 0x000ee20000300800 */
[----:B------:R-:W-:-:S03]  /*19c70*/  F2FP.BF16.F32.PACK_AB R11, R55, R119 ;  /* 0x00000077370b723e */ /* 0x000fc600000010ff */
[----:B------:R-:W3:Y:S01]  /*19c80*/  LDL.LU R20, [R1+0x70] ;  /* 0x0000700001147983 */ /* 0x000ee20000300800 */
[----:B------:R-:W-:-:S03]  /*19c90*/  F2FP.BF16.F32.PACK_AB R10, R53, R117 ;  /* 0x00000075350a723e */ /* 0x000fc600000010ff */
[----:B------:R-:W3:Y:S01]  /*19ca0*/  LDL.LU R2, [R1+0x1c] ;  /* 0x00001c0001027983 */ /* 0x000ee20000300800 */
[----:B------:R-:W-:-:S03]  /*19cb0*/  F2FP.BF16.F32.PACK_AB R9, R87, R151 ;  /* 0x000000975709723e */ /* 0x000fc600000010ff */
[----:B------:R-:W3:Y:S04]  /*19cc0*/  LDL.LU R0, [R1+0x14] ;  /* 0x0000140001007983 */ /* 0x000ee80000300800 */
[----:B------:R-:W3:Y:S01]  /*19cd0*/  LDL.LU R3, [R1+0x18] ;  /* 0x0000180001037983 */ /* 0x000ee20000300800 */
[----:B------:R-:W-:-:S03]  /*19ce0*/  F2FP.BF16.F32.PACK_AB R8, R85, R149 ;  /* 0x000000955508723e */ /* 0x000fc600000010ff */
[----:B------:R-:W3:Y:S01]  /*19cf0*/  LDL.LU R119, [R1+0x50] ;  /* 0x0000500001777983 */ /* 0x000ee20000300800 */
[----:B------:R-:W-:-:S03]  /*19d00*/  F2FP.BF16.F32.PACK_AB R15, R183, R247 ;  /* 0x000000f7b70f723e */ /* 0x000fc600000010ff */
[----:B------:R-:W3:Y:S04]  /*19d10*/  LDL.LU R117, [R1+0x58] ;  /* 0x0000580001757983 */ /* 0x000ee80000300800 */
[----:B------:R-:W3:Y:S01]  /*19d20*/  LDL.LU R87, [R1+0x60] ;  /* 0x0000600001577983 */ /* 0x000ee20000300800 */
[----:B------:R-:W-:-:S03]  /*19d30*/  F2FP.BF16.F32.PACK_AB R14, R181, R245 ;  /* 0x000000f5b50e723e */ /* 0x000fc600000010ff */
[----:B------:R-:W3:Y:S04]  /*19d40*/  LDL.LU R151, [R1+0x20] ;  /* 0x0000200001977983 */ /* 0x000ee80000300800 */
[----:B------:R-:W3:Y:S04]  /*19d50*/  LDL.LU R149, [R1+0x28] ;  /* 0x0000280001957983 */ /* 0x000ee80000300800 */
[----:B------:R-:W3:Y:S04]  /*19d60*/  LDL.LU R247, [R1+0x2c] ;  /* 0x00002c0001f77983 */ /* 0x000ee80000300800 */
[----:B------:R-:W3:Y:S01]  /*19d70*/  LDL.LU R183, [R1+0x24] ;  /* 0x0000240001b77983 */ /* 0x000ee20000300800 */
[----:B------:R-:W-:-:S03]  /*19d80*/  F2FP.BF16.F32.PACK_AB R7, R54, R118 ;  /* 0x000000763607723e */ /* 0x000fc600000010ff */
[----:B------:R-:W3:Y:S04]  /*19d90*/  LDL.LU R245, [R1+0x38] ;  /* 0x0000380001f57983 */ /* 0x000ee80000300800 */
[----:B------:R-:W3:Y:S01]  /*19da0*/  LDL.LU R181, [R1+0x30] ;  /* 0x0000300001b57983 */ /* 0x000ee20000300800 */
[----:B------:R-:W-:Y:S01]  /*19db0*/  F2FP.BF16.F32.PACK_AB R19, R182, R246 ;  /* 0x000000f6b613723e */ /* 0x000fe200000010ff */
[----:B--2---:R-:W-:Y:S01]  /*19dc0*/  IMAD.MOV.U32 R53, RZ, RZ, R6 ;  /* 0x000000ffff357224 */ /* 0x004fe200078e0006 */
[----:B------:R-:W-:Y:S02]  /*19dd0*/  F2FP.BF16.F32.PACK_AB R6, R52, R116 ;  /* 0x000000743406723e */ /* 0x000fe400000010ff */
[----:B----4-:R-:W-:Y:S02]  /*19de0*/  F2FP.BF16.F32.PACK_AB R13, R215, R4 ;  /* 0x00000004d70d723e */ /* 0x010fe400000010ff */
[----:B------:R-:W2:Y:S01]  /*19df0*/  LDL.LU R215, [R1+0x34] ;  /* 0x0000340001d77983 */ /* 0x000ea20000300800 */
[----:B---3--:R-:W-:-:S03]  /*19e00*/  F2FP.BF16.F32.PACK_AB R12, R213, R23 ;  /* 0x00000017d50c723e */ /* 0x008fc600000010ff */
[----:B------:R-:W3:Y:S01]  /*19e10*/  LDL.LU R213, [R1+0x3c] ;  /* 0x00003c0001d57983 */ /* 0x000ee20000300800 */
[----:B------:R-:W-:-:S03]  /*19e20*/  IMAD.MOV.U32 R85, RZ, RZ, R5 ;  /* 0x000000ffff557224 */ /* 0x000fc600078e0005 */
[----:B------:R-:W4:Y:S01]  /*19e30*/  LDL.LU R118, [R1+0x54] ;  /* 0x0000540001767983 */ /* 0x000f220000300800 */
[----:B------:R-:W-:-:S03]  /*19e40*/  F2FP.BF16.F32.PACK_AB R5, R86, R150 ;  /* 0x000000965605723e */ /* 0x000fc600000010ff */
[----:B------:R-:W3:Y:S01]  /*19e50*/  LDL.LU R116, [R1+0x5c] ;  /* 0x00005c0001747983 */ /* 0x000ee20000300800 */
[----:B------:R-:W-:-:S03]  /*19e60*/  F2FP.BF16.F32.PACK_AB R4, R84, R148 ;  /* 0x000000945404723e */ /* 0x000fc600000010ff */
[----:B------:R-:W3:Y:S04]  /*19e70*/  LDL.LU R150, [R1+0x40] ;  /* 0x0000400001967983 */ /* 0x000ee80000300800 */
[----:B------:R-:W3:Y:S04]  /*19e80*/  LDL.LU R148, [R1+0x48] ;  /* 0x0000480001947983 */ /* 0x000ee80000300800 */
[----:B------:R-:W3:Y:S04]  /*19e90*/  LDL.LU R246, [R1+0x4c] ;  /* 0x00004c0001f67983 */ /* 0x000ee80000300800 */
[----:B------:R-:W3:Y:S01]  /*19ea0*/  LDL.LU R182, [R1+0x44] ;  /* 0x0000440001b67983 */ /* 0x000ee20000300800 */
[----:B------:R-:W-:-:S02]  /*19eb0*/  F2FP.BF16.F32.PACK_AB R23, R51, R115 ;  /* 0x000000733317723e */ /* 0x000fc400000010ff */
[----:B------:R-:W-:Y:S02]  /*19ec0*/  F2FP.BF16.F32.PACK_AB R51, R50, R114 ;  /* 0x000000723233723e */ /* 0x000fe400000010ff */
[----:B------:R-:W-:Y:S02]  /*19ed0*/  F2FP.BF16.F32.PACK_AB R50, R48, R112 ;  /* 0x000000703032723e */ /* 0x000fe400000010ff */
[----:B------:R-:W-:Y:S02]  /*19ee0*/  F2FP.BF16.F32.PACK_AB R48, R80, R144 ;  /* 0x000000905030723e */ /* 0x000fe400000010ff */
[----:B------:R-:W-:Y:S02]  /*19ef0*/  F2FP.BF16.F32.PACK_AB R80, R208, R87 ;  /* 0x00000057d050723e */ /* 0x000fe400000010ff */
[----:B------:R-:W-:Y:S02]  /*19f00*/  F2FP.BF16.F32.PACK_AB R87, R47, R111 ;  /* 0x0000006f2f57723e */ /* 0x000fe400000010ff */
[----:B------:R-:W-:-:S02]  /*19f10*/  F2FP.BF16.F32.PACK_AB R84, R77, R141 ;  /* 0x0000008d4d54723e */ /* 0x000fc400000010ff */
[----:B------:R-:W-:Y:S01]  /*19f20*/  F2FP.BF16.F32.PACK_AB R47, R46, R110 ;  /* 0x0000006e2e2f723e */ /* 0x000fe200000010ff */
[----:B------:R-:W-:Y:S01]  /*19f30*/  IMAD.MOV.U32 R52, RZ, RZ, R22 ;  /* 0x000000ffff347224 */ /* 0x000fe200078e0016 */
[----:B------:R-:W-:Y:S02]  /*19f40*/  F2FP.BF16.F32.PACK_AB R46, R44, R108 ;  /* 0x0000006c2c2e723e */ /* 0x000fe400000010ff */
[----:B------:R-:W-:Y:S02]  /*19f50*/  F2FP.BF16.F32.PACK_AB R77, R206, R117 ;  /* 0x00000075ce4d723e */ /* 0x000fe400000010ff */
[----:B------:R-:W-:Y:S02]  /*19f60*/  F2FP.BF16.F32.PACK_AB R44, R76, R140 ;  /* 0x0000008c4c2c723e */ /* 0x000fe400000010ff */
[----:B------:R-:W-:Y:S02]  /*19f70*/  F2FP.BF16.F32.PACK_AB R117, R75, R139 ;  /* 0x0000008b4b75723e */ /* 0x000fe400000010ff */
[----:B------:R-:W-:-:S02]  /*19f80*/  F2FP.BF16.F32.PACK_AB R16, R212, R20 ;  /* 0x00000014d410723e */ /* 0x000fc400000010ff */
[----:B------:R-:W-:Y:S02]  /*19f90*/  F2FP.BF16.F32.PACK_AB R22, R49, R113 ;  /* 0x000000713116723e */ /* 0x000fe400000010ff */
        /* <DEDUP_REMOVED lines=70> */
[----:B--2---:R-:W-:-:S02]  /*1a400*/  F2FP.BF16.F32.PACK_AB R104, R197, R215 ;  /* 0x000000d7c568723e */ /* 0x004fc400000010ff */
[----:B----4-:R-:W-:Y:S02]  /*1a410*/  F2FP.BF16.F32.PACK_AB R112, R205, R118 ;  /* 0x00000076cd70723e */ /* 0x010fe400000010ff */
[----:B------:R-:W-:Y:S02]  /*1a420*/  F2FP.BF16.F32.PACK_AB R118, R41, R105 ;  /* 0x000000692976723e */ /* 0x000fe400000010ff */
[----:B---3--:R-:W-:Y:S02]  /*1a430*/  F2FP.BF16.F32.PACK_AB R113, R207, R116 ;  /* 0x00000074cf71723e */ /* 0x008fe400000010ff */
        /* <DEDUP_REMOVED lines=26> */
[----:B------:R-:W-:-:S07]  /*1a5e0*/  F2FP.BF16.F32.PACK_AB R30, R152, R216 ;  /* 0x000000d8981e723e */ /* 0x000fce00000010ff */
.L_x_0:
[----:B------:R-:W2:Y:S01]  /*1a5f0*/  LDL.LU R175, [R1+0x90] ;  /* 0x0000900001af7983 */ /* 0x000ea20000300800 */
[----:B0-----:R-:W-:Y:S01]  /*1a600*/  MOV R27, 0x400 ;  /* 0x00000400001b7802 */ /* 0x001fe20000000f00 */
[----:B------:R-:W0:Y:S01]  /*1a610*/  LDC.64 R2, c[0x0][0x228] ;  /* 0x00008a00ff027b82 */ /* 0x000e220000000a00 */
[----:B------:R-:W1:Y:S01]  /*1a620*/  S2R R26, SR_TID.X ;  /* 0x00000000001a7919 */ /* 0x000e620000002100 */
[----:B------:R-:W3:Y:S06]  /*1a630*/  S2R R56, SR_CgaCtaId ;  /* 0x0000000000387919 */ /* 0x000eec0000008800 */
[----:B------:R-:W4:Y:S01]  /*1a640*/  LDC.64 R146, c[0x0][0x228] ;  /* 0x00008a00ff927b82 */ /* 0x000f220000000a00 */
[----:B------:R-:W4:Y:S04]  /*1a650*/  LDL.LU R174, [R1+0x94] ;  /* 0x0000940001ae7983 */ /* 0x000f280000300800 */
[----:B------:R-:W5:Y:S03]  /*1a660*/  LDL.LU R173, [R1+0xa4] ;  /* 0x0000a40001ad7983 */ /* 0x000f660000300800 */
[----:B------:R-:W5:Y:S01]  /*1a670*/  LDC.64 R158, c[0x0][0x228] ;  /* 0x00008a00ff9e7b82 */ /* 0x000f620000000a00 */
[----:B------:R-:W5:Y:S04]  /*1a680*/  LDL.LU R172, [R1+0xa0] ;  /* 0x0000a00001ac7983 */ /* 0x000f680000300800 */
[----:B------:R-:W5:Y:S03]  /*1a690*/  LDL.LU R170, [R1+0x9c] ;  /* 0x00009c0001aa7983 */ /* 0x000f660000300800 */
[----:B------:R-:W5:Y:S08]  /*1a6a0*/  LDC.64 R156, c[0x0][0x228] ;  /* 0x00008a00ff9c7b82 */ /* 0x000f700000000a00 */
[----:B------:R-:W5:Y:S01]  /*1a6b0*/  LDC R171, c[0x0][0x22c] ;  /* 0x00008b00ffab7b82 */ /* 0x000f620000000800 */
[----:B-1----:R-:W-:-:S02]  /*1a6c0*/  IMAD.SHL.U32 R0, R26, 0x10, RZ ;  /* 0x000000101a007824 */ /* 0x002fc400078e00ff */
[C---:B------:R-:W-:Y:S02]  /*1a6d0*/  IMAD.SHL.U32 R25, R26.reuse, 0x40, RZ ;  /* 0x000000401a197824 */ /* 0x040fe400078e00ff */
[----:B------:R-:W-:Y:S01]  /*1a6e0*/  IMAD.SHL.U32 R24, R26, 0x8, RZ ;  /* 0x000000081a187824 */ /* 0x000fe200078e00ff */
[----:B---3--:R-:W-:Y:S02]  /*1a6f0*/  LEA R27, R56, R27, 0x18 ;  /* 0x0000001b381b7211 */ /* 0x008fe400078ec0ff */
[----:B------:R-:W-:Y:S02]  /*1a700*/  LOP3.LUT R0, R0, 0xf0, RZ, 0xc0, !PT ;  /* 0x000000f000007812 */ /* 0x000fe400078ec0ff */
[----:B------:R-:W-:Y:S02]  /*1a710*/  LOP3.LUT R25, R25, 0x400, RZ, 0xc0, !PT ;  /* 0x0000040019197812 */ /* 0x000fe400078ec0ff */
[----:B------:R-:W-:Y:S02]  /*1a720*/  LOP3.LUT R24, R24, 0x300, RZ, 0xc0, !PT ;  /* 0x0000030018187812 */ /* 0x000fe400078ec0ff */
[----:B------:R-:W-:-:S02]  /*1a730*/  IADD3 R25, R25, R27, R0 ;  /* 0x0000001b19197210 */ /* 0x000fc40007ffe000 */
[----:B------:R-:W-:-:S03]  /*1a740*/  LOP3.LUT R26, R26, 0x7f, RZ, 0xc0, !PT ;  /* 0x0000007f1a1a7812 */ /* 0x000fc600078ec0ff */
[----:B------:R-:W-:Y:S01]  /*1a750*/  IMAD.IADD R144, R24, 0x1, R25 ;  /* 0x0000000118907824 */ /* 0x000fe200078e0219 */
[----:B------:R-:W-:Y:S06]  /*1a760*/  BAR.SYNC.DEFER_BLOCKING 0x0 ;  /* 0x0000000000007b1d */ /* 0x000fec0000010000 */
[----:B------:R-:W-:Y:S02]  /*1a770*/  STSM.16.M88.4 [R144], R28 ;  /* 0x0000001c90007844 */ /* 0x000fe40000000200 */
[----:B------:R-:W-:Y:S01]  /*1a780*/  BAR.SYNC.DEFER_BLOCKING 0x0 ;  /* 0x0000000000007b1d */ /* 0x000fe20000010000 */
[----:B--2---:R-:W-:-:S05]  /*1a790*/  VIADD R0, R175, 0x3f ;  /* 0x0000003faf007836 */ /* 0x004fca0000000000 */
[----:B0-----:R-:W-:Y:S01]  /*1a7a0*/  ISETP.GE.AND P0, PT, R0, R3, PT ;  /* 0x000000030000720c */ /* 0x001fe20003f06270 */
[----:B------:R-:W-:Y:S01]  /*1a7b0*/  IMAD R0, R26, 0x10, R27 ;  /* 0x000000101a007824 */ /* 0x000fe200078e021b */
[----:B------:R-:W0:Y:S04]  /*1a7c0*/  LDC R3, c[0x0][0x244] ;  /* 0x00009100ff037b82 */ /* 0x000e280000000800 */
[----:B------:R-:W1:Y:S04]  /*1a7d0*/  LDS.128 R56, [R0] ;  /* 0x0000000000387984 */ /* 0x000e680000000c00 */
[----:B------:R-:W-:Y:S06]  /*1a7e0*/  BAR.SYNC.DEFER_BLOCKING 0x0 ;  /* 0x0000000000007b1d */ /* 0x000fec0000010000 */
[----:B------:R-:W-:Y:S02]  /*1a7f0*/  STSM.16.M88.4 [R144], R64 ;  /* 0x0000004090007844 */ /* 0x000fe40000000200 */
[----:B------:R-:W-:Y:S06]  /*1a800*/  BAR.SYNC.DEFER_BLOCKING 0x0 ;  /* 0x0000000000007b1d */ /* 0x000fec0000010000 */
[----:B------:R-:W2:Y:S02]  /*1a810*/  LDS.128 R24, [R0] ;  /* 0x0000000000187984 */ /* 0x000ea40000000c00 */
[----:B------:R-:W-:Y:S06]  /*1a820*/  BAR.SYNC.DEFER_BLOCKING 0x0 ;  /* 0x0000000000007b1d */ /* 0x000fec0000010000 */
[----:B------:R-:W-:Y:S02]  /*1a830*/  STSM.16.M88.4 [R144], R60 ;  /* 0x0000003c90007844 */ /* 0x000fe40000000200 */
[----:B------:R-:W-:Y:S06]  /*1a840*/  BAR.SYNC.DEFER_BLOCKING 0x0 ;  /* 0x0000000000007b1d */ /* 0x000fec0000010000 */
[----:B------:R-:W3:Y:S02]  /*1a850*/  LDS.128 R28, [R0] ;  /* 0x00000000001c7984 */ /* 0x000ee40000000c00 */
        /* <DEDUP_REMOVED lines=13> */
[----:B------:R5:W-:Y:S02]  /*1a930*/  STSM.16.M88.4 [R144], R148 ;  /* 0x0000009490007844 */ /* 0x000be40000000200 */
[----:B------:R-:W-:Y:S01]  /*1a940*/  BAR.SYNC.DEFER_BLOCKING 0x0 ;  /* 0x0000000000007b1d */ /* 0x000fe20000010000 */
[----:B----4-:R-:W-:-:S07]  /*1a950*/  ISETP.GE.AND P2, PT, R174, R146, PT ;  /* 0x00000092ae00720c */ /* 0x010fce0003f46270 */
[----:B-----5:R-:W4:Y:S01]  /*1a960*/  LDC R148, c[0x0][0x248] ;  /* 0x00009200ff947b82 */ /* 0x020f220000000800 */
[----:B------:R-:W5:Y:S07]  /*1a970*/  LDS.128 R92, [R0] ;  /* 0x00000000005c7984 */ /* 0x000f6e0000000c00 */
[----:B------:R-:W-:Y:S06]  /*1a980*/  BAR.SYNC.DEFER_BLOCKING 0x0 ;  /* 0x0000000000007b1d */ /* 0x000fec0000010000 */
[----:B------:R-:W-:Y:S02]  /*1a990*/  STSM.16.M88.4 [R144], R128 ;  /* 0x0000008090007844 */ /* 0x000fe40000000200 */
[----:B------:R-:W-:Y:S06]  /*1a9a0*/  BAR.SYNC.DEFER_BLOCKING 0x0 ;  /* 0x0000000000007b1d */ /* 0x000fec0000010000 */
[----:B------:R-:W5:Y:S02]  /*1a9b0*/  LDS.128 R96, [R0] ;  /* 0x0000000000607984 */ /* 0x000f640000000c00 */
        /* <DEDUP_REMOVED lines=73> */
[----:B------:R1:W-:Y:S02]  /*1ae50*/  STSM.16.M88.4 [R144], R52 ;  /* 0x0000003490007844 */ /* 0x0003e40000000200 */
[----:B------:R-:W-:Y:S01]  /*1ae60*/  BAR.SYNC.DEFER_BLOCKING 0x0 ;  /* 0x0000000000007b1d */ /* 0x000fe20000010000 */
[----:B0-----:R-:W-:-:S07]  /*1ae70*/  IMAD R150, R174, R3, RZ ;  /* 0x00000003ae967224 */ /* 0x001fce00078e02ff */
[----:B-1----:R-:W0:Y:S08]  /*1ae80*/  LDC.64 R54, c[0x0][0x220] ;  /* 0x00008800ff367b82 */ /* 0x002e300000000a00 */
[----:B------:R-:W1:Y:S01]  /*1ae90*/  LDC.64 R52, c[0x0][0x228] ;  /* 0x00008a00ff347b82 */ /* 0x000e620000000a00 */
[----:B------:R-:W5:Y:S07]  /*1aea0*/  LDS.128 R80, [R0] ;  /* 0x0000000000507984 */ /* 0x000f6e0000000c00 */
[----:B------:R-:W-:Y:S06]  /*1aeb0*/  BAR.SYNC.DEFER_BLOCKING 0x0 ;  /* 0x0000000000007b1d */ /* 0x000fec0000010000 */
[----:B------:R2:W-:Y:S02]  /*1aec0*/  STSM.16.M88.4 [R144], R20 ;  /* 0x0000001490007844 */ /* 0x0005e40000000200 */
[----:B------:R-:W-:Y:S01]  /*1aed0*/  BAR.SYNC.DEFER_BLOCKING 0x0 ;  /* 0x0000000000007b1d */ /* 0x000fe20000010000 */
[----:B------:R-:W-:-:S07]  /*1aee0*/  IMAD R152, R3, 0x80, R150 ;  /* 0x0000008003987824 */ /* 0x000fce00078e0296 */
[----:B--2---:R-:W2:Y:S08]  /*1aef0*/  LDC.64 R22, c[0x0][0x228] ;  /* 0x00008a00ff167b82 */ /* 0x004eb00000000a00 */
[----:B------:R-:W3:Y:S01]  /*1af00*/  LDC.64 R20, c[0x0][0x228] ;  /* 0x00008a00ff147b82 */ /* 0x000ee20000000a00 */
        /* <DEDUP_REMOVED lines=12> */
[----:B------:R-:W-:-:S05]  /*1afd0*/  IMAD R154, R3, 0x80, R152 ;  /* 0x00000080039a7824 */ /* 0x000fca00078e0298 */
[----:B------:R-:W5:Y:S02]  /*1afe0*/  LDS.128 R4, [R0] ;  /* 0x0000000000047984 */ /* 0x000f640000000c00 */
[----:B------:R-:W-:Y:S01]  /*1aff0*/  BAR.SYNC.DEFER_BLOCKING 0x0 ;  /* 0x0000000000007b1d */ /* 0x000fe20000010000 */
[-C--:B0-----:R-:W-:Y:S01]  /*1b000*/  LEA R12, P5, R154, R54.reuse, 0x1 ;  /* 0x000000369a0c7211 */ /* 0x081fe200078a08ff */
[----:B------:R-:W-:Y:S01]  /*1b010*/  IMAD R3, R3, 0x80, R154 ;  /* 0x0000008003037824 */ /* 0x000fe200078e029a */
[-C--:B------:R-:W-:Y:S02]  /*1b020*/  LEA R146, P3, R150, R54.reuse, 0x1 ;  /* 0x0000003696927211 */ /* 0x080fe400078608ff */
[----:B------:R-:W-:Y:S02]  /*1b030*/  LEA R14, P4, R152, R54, 0x1 ;  /* 0x00000036980e7211 */ /* 0x000fe400078808ff */
[----:B------:R-:W-:Y:S02]  /*1b040*/  LEA.HI.X.SX32 R13, R154, R55, 0x1, P5 ;  /* 0x000000379a0d7211 */ /* 0x000fe400028f0eff */
[----:B------:R-:W-:Y:S01]  /*1b050*/  ISETP.GE.AND P1, PT, R175, R147, PT ;  /* 0x00000093af00720c */ /* 0x000fe20003f26270 */
[----:B------:R-:W0:Y:S01]  /*1b060*/  LDC R154, c[0x0][0x22c] ;  /* 0x00008b00ff9a7b82 */ /* 0x000e220000000800 */
[----:B------:R-:W-:-:S02]  /*1b070*/  LEA.HI.X.SX32 R147, R150, R55, 0x1, P3 ;  /* 0x0000003796937211 */ /* 0x000fc400018f0eff */
[----:B------:R-:W-:Y:S02]  /*1b080*/  LEA.HI.X.SX32 R15, R152, R55, 0x1, P4 ;  /* 0x00000037980f7211 */ /* 0x000fe400020f0eff */
[----:B-1----:R-:W-:Y:S02]  /*1b090*/  ISETP.LT.AND P3, PT, R173, R52, !P1 ;  /* 0x00000034ad00720c */ /* 0x002fe40004f61270 */
[----:B--2---:R-:W-:Y:S01]  /*1b0a0*/  ISETP.LT.AND P4, PT, R172, R22, !P1 ;  /* 0x00000016ac00720c */ /* 0x004fe20004f81270 */
[----:B------:R-:W1:Y:S01]  /*1b0b0*/  LDC.64 R152, c[0x0][0x228] ;  /* 0x00008a00ff987b82 */ /* 0x000e620000000a00 */
[----:B------:R2:W-:Y:S01]  /*1b0c0*/  STSM.16.M88.4 [R144], R8 ;  /* 0x0000000890007844 */ /* 0x0005e20000000200 */
[----:B---3--:R-:W-:-:S06]  /*1b0d0*/  ISETP.LT.AND P1, PT, R170, R20, !P1 ;  /* 0x00000014aa00720c */ /* 0x008fcc0004f21270 */
[----:B------:R-:W3:Y:S01]  /*1b0e0*/  LDC.64 R150, c[0x0][0x228] ;  /* 0x00008a00ff967b82 */ /* 0x000ee20000000a00 */
[----:B------:R-:W-:-:S07]  /*1b0f0*/  ISETP.LT.AND P2, PT, R175, R159, !P2 ;  /* 0x0000009faf00720c */ /* 0x000fce0005741270 */
[----:B------:R-:W5:Y:S08]  /*1b100*/  LDC R20, c[0x0][0x22c] ;  /* 0x00008b00ff147b82 */ /* 0x000f700000000800 */
[----:B------:R-:W-:Y:S01]  /*1b110*/  BAR.SYNC.DEFER_BLOCKING 0x0 ;  /* 0x0000000000007b1d */ /* 0x000fe20000010000 */
[----:B------:R-:W-:Y:S01]  /*1b120*/  LEA R54, P6, R3, R54, 0x1 ;  /* 0x0000003603367211 */ /* 0x000fe200078c08ff */
[----:B----4-:R-:W-:-:S06]  /*1b130*/  IMAD R149, R175, R148, RZ ;  /* 0x00000094af957224 */ /* 0x010fcc00078e02ff */
[----:B--2---:R-:W2:Y:S01]  /*1b140*/  LDC.64 R144, c[0x0][0x228] ;  /* 0x00008a00ff907b82 */ /* 0x004ea20000000a00 */
[----:B------:R-:W-:Y:S01]  /*1b150*/  LEA.HI.X.SX32 R55, R3, R55, 0x1, P6 ;  /* 0x0000003703377211 */ /* 0x000fe200030f0eff */
[----:B------:R-:W-:-:S06]  /*1b160*/  IMAD.WIDE R160, R149, 0x2, R146 ;  /* 0x0000000295a07825 */ /* 0x000fcc00078e0292 */
[----:B------:R-:W4:Y:S01]  /*1b170*/  LDC.64 R10, c[0x0][0x228] ;  /* 0x00008a00ff0a7b82 */ /* 0x000f220000000a00 */
[----:B------:R-:W-:Y:S01]  /*1b180*/  VIADD R3, R175, 0x1 ;  /* 0x00000001af037836 */ /* 0x000fe20000000000 */
[----:B------:R-:W-:Y:S01]  /*1b190*/  PRMT R22, R56, 0x7632, R22 ;  /* 0x0000763238167816 */ /* 0x000fe20000000016 */
[----:B------:R-:W-:Y:S01]  /*1b1a0*/  IMAD.WIDE R162, R149, 0x2, R14 ;  /* 0x0000000295a27825 */ /* 0x000fe200078e020e */
[----:B------:R-:W-:-:S03]  /*1b1b0*/  PRMT R52, R24, 0x7632, R52 ;  /* 0x0000763218347816 */ /* 0x000fc60000000034 */
[----:B------:R-:W-:Y:S01]  /*1b1c0*/  IMAD.WIDE R164, R149, 0x2, R12 ;  /* 0x0000000295a47825 */ /* 0x000fe200078e020c */
[----:B------:R-:W4:Y:S01]  /*1b1d0*/  LDC.64 R8, c[0x0][0x228] ;  /* 0x00008a00ff087b82 */ /* 0x000f220000000a00 */
[----:B------:R-:W-:Y:S01]  /*1b1e0*/  @P2 STG.E.U16 desc[UR60][R160.64], R56 ;  /* 0x00000038a0002986 */ /* 0x000fe2000c10153c */
[----:B0-----:R-:W-:Y:S01]  /*1b1f0*/  ISETP.GE.AND P2, PT, R3, R154, PT ;  /* 0x0000009a0300720c */ /* 0x001fe20003f46270 */
[----:B------:R-:W-:Y:S02]  /*1b200*/  IMAD.WIDE R166, R149, 0x2, R54 ;  /* 0x0000000295a67825 */ /* 0x000fe400078e0236 */
[----:B------:R-:W-:Y:S02]  /*1b210*/  @P3 STG.E.U16 desc[UR60][R162.64], R22 ;  /* 0x00000016a2003986 */ /* 0x000fe4000c10153c */
[----:B------:R-:W-:Y:S01]  /*1b220*/  VIADD R3, R175, 0x2 ;  /* 0x00000002af037836 */ /* 0x000fe20000000000 */
[----:B------:R-:W0:Y:S01]  /*1b230*/  LDC.64 R154, c[0x0][0x228] ;  /* 0x00008a00ff9a7b82 */ /* 0x000e220000000a00 */
[----:B------:R4:W-:Y:S04]  /*1b240*/  @P4 STG.E.U16 desc[UR60][R164.64], R24 ;  /* 0x00000018a4004986 */ /* 0x0009e8000c10153c */
[----:B------:R4:W-:Y:S01]  /*1b250*/  @P1 STG.E.U16 desc[UR60][R166.64], R52 ;  /* 0x00000034a6001986 */ /* 0x0009e2000c10153c */
[----:B-----5:R-:W-:-:S02]  /*1b260*/  ISETP.GE.AND P1, PT, R3, R20, PT ;  /* 0x000000140300720c */ /* 0x020fc40003f26270 */
[----:B------:R-:W5:Y:S01]  /*1b270*/  LDC R3, c[0x0][0x22c] ;  /* 0x00008b00ff037b82 */ /* 0x000f620000000800 */
[----:B-1----:R-:W-:Y:S02]  /*1b280*/  ISETP.LT.AND P5, PT, R174, R152, !P2 ;  /* 0x00000098ae00720c */ /* 0x002fe400057a1270 */
[----:B---3--:R-:W-:Y:S02]  /*1b290*/  ISETP.LT.AND P4, PT, R173, R150, !P2 ;  /* 0x00000096ad00720c */ /* 0x008fe40005781270 */
[----:B--2---:R-:W-:Y:S01]  /*1b2a0*/  ISETP.LT.AND P3, PT, R172, R144, !P2 ;  /* 0x00000090ac00720c */ /* 0x004fe20005761270 */
[----:B------:R-:W-:Y:S01]  /*1b2b0*/  IMAD.IADD R149, R149, 0x1, R148 ;  /* 0x0000000195957824 */ /* 0x000fe200078e0294 */
[----:B----4-:R-:W-:Y:S01]  /*1b2c0*/  ISETP.LT.AND P2, PT, R170, R10, !P2 ;  /* 0x0000000aaa00720c */ /* 0x010fe20005741270 */
[----:B------:R-:W1:Y:S01]  /*1b2d0*/  LDC R24, c[0x0][0x228] ;  /* 0x00008a00ff187b82 */ /* 0x000e620000000800 */
[----:B------:R-:W-:Y:S01]  /*1b2e0*/  PRMT R20, R28, 0x7632, R20 ;  /* 0x000076321c147816 */ /* 0x000fe20000000014 */
[----:B------:R-:W-:-:S04]  /*1b2f0*/  IMAD.WIDE R160, R149, 0x2, R146 ;  /* 0x0000000295a07825 */ /* 0x000fc800078e0292 */
[C---:B------:R-:W-:Y:S02]  /*1b300*/  IMAD.WIDE R162, R149.reuse, 0x2, R14 ;  /* 0x0000000295a27825 */ /* 0x040fe400078e020e */
[----:B------:R-:W2:Y:S02]  /*1b310*/  LDC R10, c[0x0][0x228] ;  /* 0x00008a00ff0a7b82 */ /* 0x000ea40000000800 */
[C---:B------:R-:W-:Y:S01]  /*1b320*/  IMAD.WIDE R164, R149.reuse, 0x2, R12 ;  /* 0x0000000295a47825 */ /* 0x040fe200078e020c */
[----:B------:R-:W-:Y:S01]  /*1b330*/  @P5 STG.E.U16 desc[UR60][R160.64], R28 ;  /* 0x0000001ca0005986 */ /* 0x000fe2000c10153c */
[----:B------:R-:W-:Y:S02]  /*1b340*/  ISETP.LT.AND P6, PT, R174, R8, !P1 ;  /* 0x00000008ae00720c */ /* 0x000fe40004fc1270 */
[----:B------:R-:W-:Y:S01]  /*1b350*/  IMAD.WIDE R166, R149, 0x2, R54 ;  /* 0x0000000295a67825 */ /* 0x000fe200078e0236 */
[----:B------:R-:W-:Y:S01]  /*1b360*/  PRMT R22, R88, 0x7632, R22 ;  /* 0x0000763258167816 */ /* 0x000fe20000000016 */
[----:B------:R3:W-:Y:S01]  /*1b370*/  @P4 STG.E.U16 desc[UR60][R162.64], R20 ;  /* 0x00000014a2004986 */ /* 0x0007e2000c10153c */
[----:B------:R-:W-:Y:S01]  /*1b380*/  ISETP.LT.AND P4, PT, R173, R156, !P1 ;  /* 0x0000009cad00720c */ /* 0x000fe20004f81270 */
[----:B------:R-:W-:Y:S01]  /*1b390*/  IMAD.IADD R159, R149, 0x1, R148 ;  /* 0x00000001959f7824 */ /* 0x000fe200078e0294 */
[----:B------:R-:W4:Y:S01]  /*1b3a0*/  LDC R8, c[0x0][0x228] ;  /* 0x00008a00ff087b82 */ /* 0x000f220000000800 */
[----:B------:R-:W-:Y:S01]  /*1b3b0*/  @P3 STG.E.U16 desc[UR60][R164.64], R88 ;  /* 0x00000058a4003986 */ /* 0x000fe2000c10153c */
[----:B------:R-:W-:Y:S01]  /*1b3c0*/  ISETP.LT.AND P3, PT, R170, R2, !P1 ;  /* 0x00000002aa00720c */ /* 0x000fe20004f61270 */
[----:B------:R-:W-:-:S02]  /*1b3d0*/  VIADD R2, R175, 0x3 ;  /* 0x00000003af027836 */ /* 0x000fc40000000000 */
[----:B------:R3:W-:Y:S01]  /*1b3e0*/  @P2 STG.E.U16 desc[UR60][R166.64], R22 ;  /* 0x00000016a6002986 */ /* 0x0007e2000c10153c */
[----:B0-----:R-:W-:Y:S01]  /*1b3f0*/  ISETP.LT.AND P2, PT, R172, R154, !P1 ;  /* 0x0000009aac00720c */ /* 0x001fe20004f41270 */
[----:B------:R-:W-:Y:S01]  /*1b400*/  IMAD.WIDE R168, R159, 0x2, R146 ;  /* 0x000000029fa87825 */ /* 0x000fe200078e0292 */
[----:B-----5:R-:W-:Y:S01]  /*1b410*/  ISETP.GE.AND P1, PT, R2, R3, PT ;  /* 0x000000030200720c */ /* 0x020fe20003f26270 */
[----:B---3--:R-:W0:Y:S01]  /*1b420*/  LDC R20, c[0x0][0x228] ;  /* 0x00008a00ff147b82 */ /* 0x008e220000000800 */
[----:B------:R-:W-:Y:S01]  /*1b430*/  PRMT R52, R57, 0x7632, R52 ;  /* 0x0000763239347816 */ /* 0x000fe20000000034 */
[C---:B------:R-:W-:Y:S01]  /*1b440*/  IMAD.WIDE R2, R159.reuse, 0x2, R14 ;  /* 0x000000029f027825 */ /* 0x040fe200078e020e */
[----:B------:R3:W-:Y:S01]  /*1b450*/  @P6 STG.E.U16 desc[UR60][R168.64], R57 ;  /* 0x00000039a8006986 */ /* 0x0007e2000c10153c */
[----:B------:R-:W-:Y:S02]  /*1b460*/  ISETP.LT.AND P5, PT, R174, R158, !P1 ;  /* 0x0000009eae00720c */ /* 0x000fe40004fa1270 */
[C---:B------:R-:W-:Y:S01]  /*1b470*/  IMAD.IADD R149, R159.reuse, 0x1, R148 ;  /* 0x000000019f957824 */ /* 0x040fe200078e0294 */
[----:B------:R5:W-:Y:S01]  /*1b480*/  @P4 STG.E.U16 desc[UR60][R2.64], R52 ;  /* 0x0000003402004986 */ /* 0x000be2000c10153c */
[----:B------:R-:W1:Y:S01]  /*1b490*/  LDC R22, c[0x0][0x228] ;  /* 0x00008a00ff167b82 */ /* 0x000e620000000800 */
[----:B---3--:R-:W-:-:S07]  /*1b4a0*/  IMAD.WIDE R56, R159, 0x2, R12 ;  /* 0x000000029f387825 */ /* 0x008fce00078e020c */
[----:B------:R-:W3:Y:S01]  /*1b4b0*/  LDC R28, c[0x0][0x228] ;  /* 0x00008a00ff1c7b82 */ /* 0x000ee20000000800 */
[----:B------:R-:W-:Y:S01]  /*1b4c0*/  IMAD.WIDE R158, R159, 0x2, R54 ;  /* 0x000000029f9e7825 */ /* 0x000fe200078e0236 */
[----:B-----5:R-:W-:Y:S01]  /*1b4d0*/  PRMT R3, R25, 0x7632, R3 ;  /* 0x0000763219037816 */ /* 0x020fe20000000003 */
[----:B------:R-:W-:Y:S01]  /*1b4e0*/  @P2 STG.E.U16 desc[UR60][R56.64], R25 ;  /* 0x0000001938002986 */ /* 0x000fe2000c10153c */
[----:B----4-:R-:W-:-:S04]  /*1b4f0*/  ISETP.LT.AND P6, PT, R173, R8, !P1 ;  /* 0x00000008ad00720c */ /* 0x010fc80004fc1270 */
[----:B------:R-:W4:Y:S01]  /*1b500*/  LDC R167, c[0x0][0x22c] ;  /* 0x00008b00ffa77b82 */ /* 0x000f220000000800 */
[----:B------:R5:W-:Y:S01]  /*1b510*/  @P3 STG.E.U16 desc[UR60][R158.64], R3 ;  /* 0x000000039e003986 */ /* 0x000be2000c10153c */
[----:B--2---:R-:W-:-:S06]  /*1b520*/  ISETP.LT.AND P3, PT, R172, R10, !P1 ;  /* 0x0000000aac00720c */ /* 0x004fcc0004f61270 */
[----:B------:R-:W2:Y:S01]  /*1b530*/  LDC R10, c[0x0][0x228] ;  /* 0x00008a00ff0a7b82 */ /* 0x000ea20000000800 */
[----:B------:R-:W-:Y:S01]  /*1b540*/  VIADD R8, R175, 0x4 ;  /* 0x00000004af087836 */ /* 0x000fe20000000000 */
[----:B0-----:R-:W-:Y:S01]  /*1b550*/  ISETP.LT.AND P1, PT, R170, R20, !P1 ;  /* 0x00000014aa00720c */ /* 0x001fe20004f21270 */
[----:B------:R-:W-:-:S03]  /*1b560*/  IMAD.WIDE R160, R149, 0x2, R146 ;  /* 0x0000000295a07825 */ /* 0x000fc600078e0292 */
[----:B------:R-:W-:Y:S02]  /*1b570*/  ISETP.GE.AND P2, PT, R8, R171, PT ;  /* 0x000000ab0800720c */ /* 0x000fe40003f46270 */
[----:B------:R-:W0:Y:S01]  /*1b580*/  LDC R20, c[0x0][0x228] ;  /* 0x00008a00ff147b82 */ /* 0x000e220000000800 */
[----:B------:R-:W-:Y:S01]  /*1b590*/  IMAD.WIDE R162, R149, 0x2, R14 ;  /* 0x0000000295a27825 */ /* 0x000fe200078e020e */
[----:B------:R-:W-:Y:S01]  /*1b5a0*/  PRMT R88, R29, 0x7632, R88 ;  /* 0x000076321d587816 */ /* 0x000fe20000000058 */
[----:B------:R4:W-:Y:S01]  /*1b5b0*/  @P5 STG.E.U16 desc[UR60][R160.64], R29 ;  /* 0x0000001da0005986 */ /* 0x0009e2000c10153c */
[----:B-1----:R-:W-:Y:S01]  /*1b5c0*/  ISETP.LT.AND P5, PT, R173, R24, !P2 ;  /* 0x00000018ad00720c */ /* 0x002fe200057a1270 */
[----:B-----5:R-:W-:Y:S01]  /*1b5d0*/  IMAD.WIDE R2, R149, 0x2, R12 ;  /* 0x0000000295027825 */ /* 0x020fe200078e020c */
[----:B------:R-:W-:Y:S02]  /*1b5e0*/  PRMT R150, R89, 0x7632, R150 ;  /* 0x0000763259967816 */ /* 0x000fe40000000096 */
[----:B------:R-:W1:Y:S01]  /*1b5f0*/  LDC R52, c[0x0][0x228] ;  /* 0x00008a00ff347b82 */ /* 0x000e620000000800 */
[----:B------:R-:W-:Y:S01]  /*1b600*/  IMAD.WIDE R24, R149, 0x2, R54 ;  /* 0x0000000295187825 */ /* 0x000fe200078e0236 */
[----:B------:R-:W-:Y:S01]  /*1b610*/  ISETP.LT.AND P4, PT, R174, R22, !P2 ;  /* 0x00000016ae00720c */ /* 0x000fe20005781270 */
[----:B------:R5:W-:Y:S04]  /*1b620*/  @P6 STG.E.U16 desc[UR60][R162.64], R88 ;  /* 0x00000058a2006986 */ /* 0x000be8000c10153c */
[----:B------:R5:W-:Y:S01]  /*1b630*/  @P3 STG.E.U16 desc[UR60][R2.64], R89 ;  /* 0x0000005902003986 */ /* 0x000be2000c10153c */
[----:B------:R-:W1:Y:S03]  /*1b640*/  LDC R22, c[0x0][0x228] ;  /* 0x00008a00ff167b82 */ /* 0x000e660000000800 */
[----:B------:R5:W-:Y:S01]  /*1b650*/  @P1 STG.E.U16 desc[UR60][R24.64], R150 ;  /* 0x0000009618001986 */ /* 0x000be2000c10153c */
[----:B--2---:R-:W-:Y:S01]  /*1b660*/  ISETP.LT.AND P1, PT, R170, R10, !P2 ;  /* 0x0000000aaa00720c */ /* 0x004fe20005721270 */
[----:B------:R-:W-:-:S03]  /*1b670*/  VIADD R8, R175, 0x5 ;  /* 0x00000005af087836 */ /* 0x000fc60000000000 */
[----:B------:R-:W2:Y:S01]  /*1b680*/  LDC R10, c[0x0][0x228] ;  /* 0x00008a00ff0a7b82 */ /* 0x000ea20000000800 */
[----:B---3--:R-:W-:Y:S01]  /*1b690*/  ISETP.LT.AND P6, PT, R172, R28, !P2 ;  /* 0x0000001cac00720c */ /* 0x008fe200057c1270 */
[----:B------:R-:W-:Y:S01]  /*1b6a0*/  IMAD.IADD R165, R149, 0x1, R148 ;  /* 0x0000000195a57824 */ /* 0x000fe200078e0294 */
[----:B----4-:R-:W-:-:S05]  /*1b6b0*/  ISETP.GE.AND P2, PT, R8, R167, PT ;  /* 0x000000a70800720c */ /* 0x010fca0003f46270 */
[----:B------:R-:W3:Y:S01]  /*1b6c0*/  LDC R149, c[0x0][0x22c] ;  /* 0x00008b00ff957b82 */ /* 0x000ee20000000800 */
[C---:B------:R-:W-:Y:S01]  /*1b6d0*/  IMAD.WIDE R28, R165.reuse, 0x2, R146 ;  /* 0x00000002a51c7825 */ /* 0x040fe200078e0292 */
[----:B------:R-:W-:Y:S02]  /*1b6e0*/  PRMT R152, R58, 0x7632, R152 ;  /* 0x000076323a987816 */ /* 0x000fe40000000098 */
[----:B0-----:R-:W-:Y:S01]  /*1b6f0*/  ISETP.LT.AND P3, PT, R174, R20, !P2 ;  /* 0x00000014ae00720c */ /* 0x001fe20005761270 */
[----:B------:R-:W-:-:S03]  /*1b700*/  IMAD.WIDE R56, R165, 0x2, R14 ;  /* 0x00000002a5387825 */ /* 0x000fc600078e020e */
[----:B-----5:R-:W0:Y:S01]  /*1b710*/  LDC R88, c[0x0][0x228] ;  /* 0x00008a00ff587b82 */ /* 0x020e220000000800 */
[C---:B------:R-:W-:Y:S01]  /*1b720*/  IMAD.WIDE R158, R165.reuse, 0x2, R12 ;  /* 0x00000002a59e7825 */ /* 0x040fe200078e020c */
[----:B------:R-:W-:Y:S03]  /*1b730*/  @P4 STG.E.U16 desc[UR60][R28.64], R58 ;  /* 0x0000003a1c004986 */ /* 0x000fe6000c10153c */
[----:B------:R-:W-:-:S03]  /*1b740*/  IMAD.IADD R89, R165, 0x1, R148 ;  /* 0x00000001a5597824 */ /* 0x000fc600078e0294 */
[----:B------:R-:W4:Y:S01]  /*1b750*/  LDC R161, c[0x0][0x22c] ;  /* 0x00008b00ffa17b82 */ /* 0x000f220000000800 */
[----:B------:R-:W-:Y:S01]  /*1b760*/  @P5 STG.E.U16 desc[UR60][R56.64], R152 ;  /* 0x0000009838005986 */ /* 0x000fe2000c10153c */
[----:B------:R-:W-:-:S03]  /*1b770*/  IMAD.WIDE R2, R165, 0x2, R54 ;  /* 0x00000002a5027825 */ /* 0x000fc600078e0236 */
[----:B------:R5:W-:Y:S03]  /*1b780*/  @P6 STG.E.U16 desc[UR60][R158.64], R26 ;  /* 0x0000001a9e006986 */ /* 0x000be6000c10153c */
[----:B------:R-:W4:Y:S01]  /*1b790*/  LDC R144, c[0x0][0x228] ;  /* 0x00008a00ff907b82 */ /* 0x000f220000000800 */
[----:B------:R-:W-:Y:S01]  /*1b7a0*/  IMAD.WIDE R24, R89, 0x2, R146 ;  /* 0x0000000259187825 */ /* 0x000fe200078e0292 */
[----:B-1----:R-:W-:-:S06]  /*1b7b0*/  ISETP.LT.AND P4, PT, R173, R22, !P2 ;  /* 0x00000016ad00720c */ /* 0x002fcc0005781270 */
[----:B------:R-:W1:Y:S01]  /*1b7c0*/  LDC R150, c[0x0][0x228] ;  /* 0x00008a00ff967b82 */ /* 0x000e620000000800 */
[----:B-----5:R-:W-:Y:S01]  /*1b7d0*/  PRMT R26, R26, 0x7632, R26 ;  /* 0x000076321a1a7816 */ /* 0x020fe2000000001a */
[----:B------:R-:W-:-:S04]  /*1b7e0*/  VIADD R8, R175, 0x6 ;  /* 0x00000006af087836 */ /* 0x000fc80000000000 */
[----:B------:R5:W-:Y:S02]  /*1b7f0*/  @P1 STG.E.U16 desc[UR60][R2.64], R26 ;  /* 0x0000001a02001986 */ /* 0x000be4000c10153c */
[----:B------:R-:W1:Y:S02]  /*1b800*/  LDC R20, c[0x0][0x228] ;  /* 0x00008a00ff147b82 */ /* 0x000e640000000800 */
[----:B------:R5:W-:Y:S01]  /*1b810*/  @P3 STG.E.U16 desc[UR60][R24.64], R30 ;  /* 0x0000001e18003986 */ /* 0x000be2000c10153c */
[----:B--2---:R-:W-:-:S05]  /*1b820*/  ISETP.LT.AND P3, PT, R170, R10, !P2 ;  /* 0x0000000aaa00720c */ /* 0x004fca0005761270 */
[----:B------:R-:W2:Y:S01]  /*1b830*/  LDC R22, c[0x0][0x228] ;  /* 0x00008a00ff167b82 */ /* 0x000ea20000000800 */
[----:B------:R-:W-:Y:S01]  /*1b840*/  ISETP.LT.AND P5, PT, R172, R52, !P2 ;  /* 0x00000034ac00720c */ /* 0x000fe200057a1270 */
[----:B------:R-:W-:Y:S01]  /*1b850*/  IMAD.WIDE R28, R89, 0x2, R14 ;  /* 0x00000002591c7825 */ /* 0x000fe200078e020e */
[----:B------:R-:W-:-:S05]  /*1b860*/  PRMT R52, R30, 0x7632, R52 ;  /* 0x000076321e347816 */ /* 0x000fca0000000034 */
[----:B------:R-:W2:Y:S01]  /*1b870*/  LDC R10, c[0x0][0x228] ;  /* 0x00008a00ff0a7b82 */ /* 0x000ea20000000800 */
[----:B---3--:R-:W-:Y:S01]  /*1b880*/  ISETP.GE.AND P1, PT, R8, R149, PT ;  /* 0x000000950800720c */ /* 0x008fe20003f26270 */
[----:B------:R-:W-:Y:S01]  /*1b890*/  VIADD R8, R175, 0x7 ;  /* 0x00000007af087836 */ /* 0x000fe20000000000 */
[----:B------:R3:W-:Y:S02]  /*1b8a0*/  @P4 STG.E.U16 desc[UR60][R28.64], R52 ;  /* 0x000000341c004986 */ /* 0x0007e4000c10153c */
[----:B0-----:R-:W-:Y:S01]  /*1b8b0*/  ISETP.LT.AND P4, PT, R174, R88, !P1 ;  /* 0x00000058ae00720c */ /* 0x001fe20004f81270 */
[----:B------:R-:W-:Y:S01]  /*1b8c0*/  IMAD.WIDE R56, R89, 0x2, R12 ;  /* 0x0000000259387825 */ /* 0x000fe200078e020c */
[----:B----4-:R-:W-:Y:S01]  /*1b8d0*/  ISETP.GE.AND P2, PT, R8, R161, PT ;  /* 0x000000a10800720c */ /* 0x010fe20003f46270 */
[----:B-----5:R-:W0:Y:S01]  /*1b8e0*/  LDC R26, c[0x0][0x228] ;  /* 0x00008a00ff1a7b82 */ /* 0x020e220000000800 */
[----:B------:R-:W-:Y:S01]  /*1b8f0*/  ISETP.LT.AND P6, PT, R173, R144, !P1 ;  /* 0x00000090ad00720c */ /* 0x000fe20004fc1270 */
[C---:B------:R-:W-:Y:S01]  /*1b900*/  IMAD.IADD R149, R89.reuse, 0x1, R148 ;  /* 0x0000000159957824 */ /* 0x040fe200078e0294 */
[----:B------:R-:W-:Y:S01]  /*1b910*/  PRMT R8, R90, 0x7632, R8 ;  /* 0x000076325a087816 */ /* 0x000fe20000000008 */
[----:B------:R-:W-:-:S04]  /*1b920*/  IMAD.WIDE R2, R89, 0x2, R54 ;  /* 0x0000000259027825 */ /* 0x000fc800078e0236 */
[----:B------:R-:W4:Y:S01]  /*1b930*/  LDC R30, c[0x0][0x228] ;  /* 0x00008a00ff1e7b82 */ /* 0x000f220000000800 */
[----:B------:R-:W-:Y:S01]  /*1b940*/  @P5 STG.E.U16 desc[UR60][R56.64], R90 ;  /* 0x0000005a38005986 */ /* 0x000fe2000c10153c */
[----:B-1----:R-:W-:-:S06]  /*1b950*/  ISETP.LT.AND P5, PT, R172, R150, !P1 ;  /* 0x00000096ac00720c */ /* 0x002fcc0004fa1270 */
[----:B------:R-:W1:Y:S01]  /*1b960*/  LDC R161, c[0x0][0x22c] ;  /* 0x00008b00ffa17b82 */ /* 0x000e620000000800 */
[----:B------:R-:W-:Y:S01]  /*1b970*/  IMAD.WIDE R24, R149, 0x2, R146 ;  /* 0x0000000295187825 */ /* 0x000fe200078e0292 */
[----:B------:R5:W-:Y:S01]  /*1b980*/  @P3 STG.E.U16 desc[UR60][R2.64], R8 ;  /* 0x0000000802003986 */ /* 0x000be2000c10153c */
[----:B------:R-:W-:-:S05]  /*1b990*/  ISETP.LT.AND P1, PT, R170, R20, !P1 ;  /* 0x00000014aa00720c */ /* 0x000fca0004f21270 */
[----:B---3--:R-:W3:Y:S01]  /*1b9a0*/  LDC R52, c[0x0][0x228] ;  /* 0x00008a00ff347b82 */ /* 0x008ee20000000800 */
[----:B--2---:R-:W-:Y:S01]  /*1b9b0*/  ISETP.LT.AND P3, PT, R174, R22, !P2 ;  /* 0x00000016ae00720c */ /* 0x004fe20005761270 */
[----:B------:R-:W-:Y:S01]  /*1b9c0*/  IMAD.WIDE R28, R149, 0x2, R14 ;  /* 0x00000002951c7825 */ /* 0x000fe200078e020e */
[----:B------:R-:W-:Y:S01]  /*1b9d0*/  @P4 STG.E.U16 desc[UR60][R24.64], R59 ;  /* 0x0000003b18004986 */ /* 0x000fe2000c10153c */
[----:B------:R-:W-:Y:S02]  /*1b9e0*/  ISETP.LT.AND P4, PT, R173, R10, !P2 ;  /* 0x0000000aad00720c */ /* 0x000fe40005781270 */
[----:B-----5:R-:W-:Y:S01]  /*1b9f0*/  PRMT R3, R59, 0x7632, R3 ;  /* 0x000076323b037816 */ /* 0x020fe20000000003 */
[C---:B------:R-:W-:Y:S01]  /*1ba00*/  IMAD.IADD R159, R149.reuse, 0x1, R148 ;  /* 0x00000001959f7824 */ /* 0x040fe200078e0294 */
[----:B------:R-:W2:Y:S01]  /*1ba10*/  LDC R58, c[0x0][0x228] ;  /* 0x00008a00ff3a7b82 */ /* 0x000ea20000000800 */
[----:B------:R-:W-:Y:S01]  /*1ba20*/  IMAD.WIDE R56, R149, 0x2, R12 ;  /* 0x0000000295387825 */ /* 0x000fe200078e020c */
[----:B------:R-:W-:Y:S01]  /*1ba30*/  PRMT R20, R27, 0x7632, R20 ;  /* 0x000076321b147816 */ /* 0x000fe20000000014 */
[----:B------:R5:W-:Y:S02]  /*1ba40*/  @P6 STG.E.U16 desc[UR60][R28.64], R3 ;  /* 0x000000031c006986 */ /* 0x000be4000c10153c */
[----:B------:R-:W-:-:S03]  /*1ba50*/  IMAD.WIDE R88, R149, 0x2, R54 ;  /* 0x0000000295587825 */ /* 0x000fc600078e0236 */
[----:B------:R-:W2:Y:S01]  /*1ba60*/  LDC R10, c[0x0][0x228] ;  /* 0x00008a00ff0a7b82 */ /* 0x000ea20000000800 */
[----:B------:R-:W-:Y:S01]  /*1ba70*/  @P5 STG.E.U16 desc[UR60][R56.64], R27 ;  /* 0x0000001b38005986 */ /* 0x000fe2000c10153c */
[----:B------:R-:W-:Y:S02]  /*1ba80*/  VIADD R8, R175, 0x8 ;  /* 0x00000008af087836 */ /* 0x000fe40000000000 */
[----:B-----5:R-:W-:-:S04]  /*1ba90*/  IMAD.WIDE R2, R159, 0x2, R146 ;  /* 0x000000029f027825 */ /* 0x020fc800078e0292 */
[----:B------:R-:W5:Y:S01]  /*1baa0*/  LDC R59, c[0x0][0x22c] ;  /* 0x00008b00ff3b7b82 */ /* 0x000f620000000800 */
[----:B------:R3:W-:Y:S01]  /*1bab0*/  @P1 STG.E.U16 desc[UR60][R88.64], R20 ;  /* 0x0000001458001986 */ /* 0x0007e2000c10153c */
[----:B-1----:R-:W-:-:S03]  /*1bac0*/  ISETP.GE.AND P1, PT, R8, R161, PT ;  /* 0x000000a10800720c */ /* 0x002fc60003f26270 */
[----:B------:R1:W-:Y:S01]  /*1bad0*/  @P3 STG.E.U16 desc[UR60][R2.64], R31 ;  /* 0x0000001f02003986 */ /* 0x0003e2000c10153c */
[----:B0-----:R-:W-:Y:S02]  /*1bae0*/  ISETP.LT.AND P3, PT, R172, R26, !P2 ;  /* 0x0000001aac00720c */ /* 0x001fe40005761270 */
[----:B----4-:R-:W-:Y:S01]  /*1baf0*/  ISETP.LT.AND P2, PT, R170, R30, !P2 ;  /* 0x0000001eaa00720c */ /* 0x010fe20005741270 */
[----:B------:R-:W0:Y:S01]  /*1bb00*/  LDC R22, c[0x0][0x228] ;  /* 0x00008a00ff167b82 */ /* 0x000e220000000800 */
[----:B---3--:R-:W-:-:S07]  /*1bb10*/  ISETP.LT.AND P5, PT, R174, R52, !P1 ;  /* 0x00000034ae00720c */ /* 0x008fce0004fa1270 */
[----:B------:R-:W3:Y:S01]  /*1bb20*/  LDC R20, c[0x0][0x228] ;  /* 0x00008a00ff147b82 */ /* 0x000ee20000000800 */
[----:B------:R-:W-:Y:S01]  /*1bb30*/  PRMT R90, R31, 0x7632, R90 ;  /* 0x000076321f5a7816 */ /* 0x000fe2000000005a */
[----:B-1----:R-:W-:Y:S01]  /*1bb40*/  IMAD.WIDE R2, R159, 0x2, R14 ;  /* 0x000000029f027825 */ /* 0x002fe200078e020e */
[----:B------:R-:W-:-:S05]  /*1bb50*/  PRMT R144, R91, 0x7632, R144 ;  /* 0x000076325b907816 */ /* 0x000fca0000000090 */
[----:B------:R-:W1:Y:S01]  /*1bb60*/  LDC R89, c[0x0][0x22c] ;  /* 0x00008b00ff597b82 */ /* 0x000e620000000800 */
[C---:B------:R-:W-:Y:S01]  /*1bb70*/  IMAD.WIDE R24, R159.reuse, 0x2, R12 ;  /* 0x000000029f187825 */ /* 0x040fe200078e020c */
[----:B------:R4:W-:Y:S03]  /*1bb80*/  @P4 STG.E.U16 desc[UR60][R2.64], R90 ;  /* 0x0000005a02004986 */ /* 0x0009e6000c10153c */
[----:B------:R-:W-:-:S03]  /*1bb90*/  IMAD.WIDE R26, R159, 0x2, R54 ;  /* 0x000000029f1a7825 */ /* 0x000fc600078e0236 */
[----:B------:R-:W0:Y:S01]  /*1bba0*/  LDC R52, c[0x0][0x228] ;  /* 0x00008a00ff347b82 */ /* 0x000e220000000800 */
[----:B------:R0:W-:Y:S01]  /*1bbb0*/  @P3 STG.E.U16 desc[UR60][R24.64], R91 ;  /* 0x0000005b18003986 */ /* 0x0001e2000c10153c */
[----:B--2---:R-:W-:Y:S01]  /*1bbc0*/  ISETP.LT.AND P6, PT, R173, R58, !P1 ;  /* 0x0000003aad00720c */ /* 0x004fe20004fc1270 */
[----:B------:R-:W-:Y:S02]  /*1bbd0*/  VIADD R8, R175, 0x9 ;  /* 0x00000009af087836 */ /* 0x000fe40000000000 */
[----:B------:R-:W-:Y:S01]  /*1bbe0*/  @P2 STG.E.U16 desc[UR60][R26.64], R144 ;  /* 0x000000901a002986 */ /* 0x000fe2000c10153c */
[----:B------:R-:W-:Y:S02]  /*1bbf0*/  ISETP.LT.AND P2, PT, R172, R10, !P1 ;  /* 0x0000000aac00720c */ /* 0x000fe40004f41270 */
[----:B------:R-:W2:Y:S01]  /*1bc00*/  LDC R56, c[0x0][0x228] ;  /* 0x00008a00ff387b82 */ /* 0x000ea20000000800 */
[----:B------:R-:W-:Y:S01]  /*1bc10*/  IMAD.IADD R57, R159, 0x1, R148 ;  /* 0x000000019f397824 */ /* 0x000fe200078e0294 */
[----:B-----5:R-:W-:-:S06]  /*1bc20*/  ISETP.GE.AND P3, PT, R8, R59, PT ;  /* 0x0000003b0800720c */ /* 0x020fcc0003f66270 */
[----:B------:R-:W5:Y:S01]  /*1bc30*/  LDC R58, c[0x0][0x228] ;  /* 0x00008a00ff3a7b82 */ /* 0x000f620000000800 */
[----:B------:R-:W-:Y:S01]  /*1bc40*/  IMAD.WIDE R28, R57, 0x2, R146 ;  /* 0x00000002391c7825 */ /* 0x000fe200078e0292 */
[----:B------:R-:W-:-:S03]  /*1bc50*/  PRMT R149, R64, 0x7632, R149 ;  /* 0x0000763240957816 */ /* 0x000fc60000000095 */
[----:B------:R-:W-:-:S03]  /*1bc60*/  IMAD.WIDE R30, R57, 0x2, R14 ;  /* 0x00000002391e7825 */ /* 0x000fc600078e020e */
[----:B------:R-:W5:Y:S01]  /*1bc70*/  LDC R88, c[0x0][0x228] ;  /* 0x00008a00ff587b82 */ /* 0x000f620000000800 */
[----:B----4-:R-:W-:Y:S01]  /*1bc80*/  IMAD.WIDE R2, R57, 0x2, R12 ;  /* 0x0000000239027825 */ /* 0x010fe200078e020c */
[----:B---3--:R-:W-:Y:S01]  /*1bc90*/  ISETP.LT.AND P1, PT, R170, R20, !P1 ;  /* 0x00000014aa00720c */ /* 0x008fe20004f21270 */
[----:B------:R-:W-:Y:S02]  /*1bca0*/  @P5 STG.E.U16 desc[UR60][R28.64], R64 ;  /* 0x000000401c005986 */ /* 0x000fe4000c10153c */
[----:B------:R-:W-:-:S03]  /*1bcb0*/  VIADD R8, R175, 0xa ;  /* 0x0000000aaf087836 */ /* 0x000fc60000000000 */
[----:B------:R-:W3:Y:S01]  /*1bcc0*/  LDC R59, c[0x0][0x228] ;  /* 0x00008a00ff3b7b82 */ /* 0x000ee20000000800 */
[----:B------:R4:W-:Y:S07]  /*1bcd0*/  @P6 STG.E.U16 desc[UR60][R30.64], R149 ;  /* 0x000000951e006986 */ /* 0x0009ee000c10153c */
[----:B------:R-:W3:Y:S01]  /*1bce0*/  LDC R90, c[0x0][0x228] ;  /* 0x00008a00ff5a7b82 */ /* 0x000ee20000000800 */
[----:B------:R-:W-:Y:S01]  /*1bcf0*/  @P2 STG.E.U16 desc[UR60][R2.64], R60 ;  /* 0x0000003c02002986 */ /* 0x000fe2000c10153c */
[----:B-1----:R-:W-:-:S02]  /*1bd00*/  ISETP.GE.AND P2, PT, R8, R89, PT ;  /* 0x000000590800720c */ /* 0x002fc40003f46270 */
[----:B0-----:R-:W-:Y:S01]  /*1bd10*/  ISETP.LT.AND P4, PT, R174, R22, !P3 ;  /* 0x00000016ae00720c */ /* 0x001fe20005f81270 */
[----:B------:R-:W-:Y:S01]  /*1bd20*/  IMAD.WIDE R24, R57, 0x2, R54 ;  /* 0x0000000239187825 */ /* 0x000fe200078e0236 */
[----:B------:R-:W-:Y:S02]  /*1bd30*/  ISETP.LT.AND P5, PT, R173, R52, !P3 ;  /* 0x00000034ad00720c */ /* 0x000fe40005fa1270 */
[----:B------:R-:W0:Y:S01]  /*1bd40*/  LDC R10, c[0x0][0x228] ;  /* 0x00008a00ff0a7b82 */ /* 0x000e220000000800 */
[----:B------:R-:W-:Y:S01]  /*1bd50*/  PRMT R22, R60, 0x7632, R22 ;  /* 0x000076323c167816 */ /* 0x000fe20000000016 */
[----:B----4-:R-:W-:-:S06]  /*1bd60*/  IMAD.IADD R31, R57, 0x1, R148 ;  /* 0x00000001391f7824 */ /* 0x010fcc00078e0294 */
[----:B------:R-:W1:Y:S01]  /*1bd70*/  LDC R89, c[0x0][0x22c] ;  /* 0x00008b00ff597b82 */ /* 0x000e620000000800 */
[----:B------:R4:W-:Y:S01]  /*1bd80*/  @P1 STG.E.U16 desc[UR60][R24.64], R22 ;  /* 0x0000001618001986 */ /* 0x0009e2000c10153c */
[C---:B------:R-:W-:Y:S01]  /*1bd90*/  IMAD.WIDE R26, R31.reuse, 0x2, R146 ;  /* 0x000000021f1a7825 */ /* 0x040fe200078e0292 */
[----:B------:R-:W-:Y:S02]  /*1bda0*/  PRMT R30, R92, 0x7632, R30 ;  /* 0x000076325c1e7816 */ /* 0x000fe4000000001e */
[----:B--2---:R-:W-:Y:S01]  /*1bdb0*/  ISETP.LT.AND P6, PT, R172, R56, !P3 ;  /* 0x00000038ac00720c */ /* 0x004fe20005fc1270 */
[----:B------:R-:W-:Y:S02]  /*1bdc0*/  IMAD.WIDE R28, R31, 0x2, R14 ;  /* 0x000000021f1c7825 */ /* 0x000fe400078e020e */
[----:B------:R-:W2:Y:S01]  /*1bdd0*/  LDC R20, c[0x0][0x228] ;  /* 0x00008a00ff147b82 */ /* 0x000ea20000000800 */
[----:B-----5:R-:W-:Y:S01]  /*1bde0*/  ISETP.LT.AND P1, PT, R170, R58, !P3 ;  /* 0x0000003aaa00720c */ /* 0x020fe20005f21270 */
[----:B------:R5:W-:Y:S06]  /*1bdf0*/  @P4 STG.E.U16 desc[UR60][R26.64], R92 ;  /* 0x0000005c1a004986 */ /* 0x000bec000c10153c */
[----:B----4-:R-:W4:Y:S01]  /*1be00*/  LDC R22, c[0x0][0x228] ;  /* 0x00008a00ff167b82 */ /* 0x010f220000000800 */
[----:B------:R0:W-:Y:S01]  /*1be10*/  @P5 STG.E.U16 desc[UR60][R28.64], R30 ;  /* 0x0000001e1c005986 */ /* 0x0001e2000c10153c */
[----:B------:R-:W-:-:S06]  /*1be20*/  ISETP.LT.AND P5, PT, R174, R88, !P2 ;  /* 0x00000058ae00720c */ /* 0x000fcc00057a1270 */
[----:B------:R-:W2:Y:S01]  /*1be30*/  LDC R52, c[0x0][0x228] ;  /* 0x00008a00ff347b82 */ /* 0x000ea20000000800 */
[----:B---3--:R-:W-:Y:S01]  /*1be40*/  ISETP.LT.AND P4, PT, R173, R59, !P2 ;  /* 0x0000003bad00720c */ /* 0x008fe20005781270 */
[C---:B------:R-:W-:Y:S01]  /*1be50*/  IMAD.IADD R59, R31.reuse, 0x1, R148 ;  /* 0x000000011f3b7824 */ /* 0x040fe200078e0294 */
[----:B------:R-:W-:Y:S01]  /*1be60*/  ISETP.LT.AND P3, PT, R172, R90, !P2 ;  /* 0x0000005aac00720c */ /* 0x000fe20005761270 */
[----:B------:R-:W-:-:S04]  /*1be70*/  IMAD.WIDE R2, R31, 0x2, R12 ;  /* 0x000000021f027825 */ /* 0x000fc800078e020c */
[----:B------:R-:W3:Y:S01]  /*1be80*/  LDC R91, c[0x0][0x22c] ;  /* 0x00008b00ff5b7b82 */ /* 0x000ee20000000800 */
[----:B------:R-:W-:Y:S01]  /*1be90*/  IMAD.WIDE R24, R31, 0x2, R54 ;  /* 0x000000021f187825 */ /* 0x000fe200078e0236 */
[----:B------:R-:W-:-:S03]  /*1bea0*/  PRMT R31, R96, 0x7632, R31 ;  /* 0x00007632601f7816 */ /* 0x000fc6000000001f */
[----:B------:R-:W-:Y:S01]  /*1beb0*/  VIADD R8, R175, 0xb ;  /* 0x0000000baf087836 */ /* 0x000fe20000000000 */
[----:B------:R-:W-:Y:S01]  /*1bec0*/  @P6 STG.E.U16 desc[UR60][R2.64], R96 ;  /* 0x0000006002006986 */ /* 0x000fe2000c10153c */
[C---:B-----5:R-:W-:Y:S01]  /*1bed0*/  IMAD.WIDE R26, R59.reuse, 0x2, R146 ;  /* 0x000000023b1a7825 */ /* 0x060fe200078e0292 */
[----:B0-----:R-:W-:Y:S01]  /*1bee0*/  ISETP.LT.AND P2, PT, R170, R10, !P2 ;  /* 0x0000000aaa00720c */ /* 0x001fe20005741270 */
[----:B------:R-:W0:Y:S01]  /*1bef0*/  LDC R58, c[0x0][0x228] ;  /* 0x00008a00ff3a7b82 */ /* 0x000e220000000800 */
[----:B------:R5:W-:Y:S01]  /*1bf00*/  @P1 STG.E.U16 desc[UR60][R24.64], R31 ;  /* 0x0000001f18001986 */ /* 0x000be2000c10153c */
[----:B------:R-:W-:Y:S01]  /*1bf10*/  IMAD.WIDE R28, R59, 0x2, R14 ;  /* 0x000000023b1c7825 */ /* 0x000fe200078e020e */
[----:B------:R-:W-:Y:S02]  /*1bf20*/  PRMT R57, R65, 0x7632, R57 ;  /* 0x0000763241397816 */ /* 0x000fe40000000039 */
[----:B-1----:R-:W-:-:S03]  /*1bf30*/  ISETP.GE.AND P1, PT, R8, R89, PT ;  /* 0x000000590800720c */ /* 0x002fc60003f26270 */
[----:B------:R-:W1:Y:S01]  /*1bf40*/  LDC R10, c[0x0][0x228] ;  /* 0x00008a00ff0a7b82 */ /* 0x000e620000000800 */
[----:B------:R-:W-:Y:S01]  /*1bf50*/  @P5 STG.E.U16 desc[UR60][R26.64], R65 ;  /* 0x000000411a005986 */ /* 0x000fe2000c10153c */
[----:B-----5:R-:W-:-:S06]  /*1bf60*/  IMAD.WIDE R30, R59, 0x2, R12 ;  /* 0x000000023b1e7825 */ /* 0x020fcc00078e020c */
[----:B------:R-:W5:Y:S01]  /*1bf70*/  LDC R8, c[0x0][0x228] ;  /* 0x00008a00ff087b82 */ /* 0x000f620000000800 */
[----:B------:R2:W-:Y:S01]  /*1bf80*/  @P4 STG.E.U16 desc[UR60][R28.64], R57 ;  /* 0x000000391c004986 */ /* 0x0005e2000c10153c */
[----:B----4-:R-:W-:-:S03]  /*1bf90*/  ISETP.LT.AND P4, PT, R173, R22, !P1 ;  /* 0x00000016ad00720c */ /* 0x010fc60004f81270 */
[----:B------:R4:W-:Y:S01]  /*1bfa0*/  @P3 STG.E.U16 desc[UR60][R30.64], R61 ;  /* 0x0000003d1e003986 */ /* 0x0009e2000c10153c */
[----:B--2---:R-:W-:Y:S02]  /*1bfb0*/  ISETP.LT.AND P3, PT, R174, R20, !P1 ;  /* 0x00000014ae00720c */ /* 0x004fe40004f61270 */
[----:B------:R-:W2:Y:S01]  /*1bfc0*/  LDC R20, c[0x0][0x228] ;  /* 0x00008a00ff147b82 */ /* 0x000ea20000000800 */
[----:B------:R-:W-:Y:S01]  /*1bfd0*/  PRMT R3, R61, 0x7632, R3 ;  /* 0x000076323d037816 */ /* 0x000fe20000000003 */
[----:B------:R-:W-:Y:S01]  /*1bfe0*/  VIADD R2, R175, 0xc ;  /* 0x0000000caf027836 */ /* 0x000fe20000000000 */
[----:B------:R-:W-:Y:S01]  /*1bff0*/  ISETP.LT.AND P5, PT, R172, R52, !P1 ;  /* 0x00000034ac00720c */ /* 0x000fe20004fa1270 */
[----:B------:R-:W-:-:S04]  /*1c000*/  IMAD.WIDE R56, R59, 0x2, R54 ;  /* 0x000000023b387825 */ /* 0x000fc800078e0236 */
[----:B------:R-:W2:Y:S01]  /*1c010*/  LDC R22, c[0x0][0x228] ;  /* 0x00008a00ff167b82 */ /* 0x000ea20000000800 */
[----:B------:R-:W-:Y:S01]  /*1c020*/  IMAD.IADD R59, R59, 0x1, R148 ;  /* 0x000000013b3b7824 */ /* 0x000fe200078e0294 */
[----:B------:R0:W-:Y:S01]  /*1c030*/  @P2 STG.E.U16 desc[UR60][R56.64], R3 ;  /* 0x0000000338002986 */ /* 0x0001e2000c10153c */
[----:B---3--:R-:W-:-:S05]  /*1c040*/  ISETP.GE.AND P2, PT, R2, R91, PT ;  /* 0x0000005b0200720c */ /* 0x008fca0003f46270 */
[----:B------:R-:W3:Y:S01]  /*1c050*/  LDC R65, c[0x0][0x22c] ;  /* 0x00008b00ff417b82 */ /* 0x000ee20000000800 */
[----:B------:R-:W-:Y:S01]  /*1c060*/  IMAD.WIDE R24, R59, 0x2, R14 ;  /* 0x000000023b187825 */ /* 0x000fe200078e020e */
[----:B----4-:R-:W-:-:S03]  /*1c070*/  PRMT R31, R93, 0x7632, R31 ;  /* 0x000076325d1f7816 */ /* 0x010fc6000000001f */
[----:B0-----:R-:W-:-:S03]  /*1c080*/  IMAD.WIDE R2, R59, 0x2, R146 ;  /* 0x000000023b027825 */ /* 0x001fc600078e0292 */
[----:B------:R-:W0:Y:S01]  /*1c090*/  LDC R30, c[0x0][0x228] ;  /* 0x00008a00ff1e7b82 */ /* 0x000e220000000800 */
[----:B------:R-:W-:Y:S01]  /*1c0a0*/  IMAD.WIDE R26, R59, 0x2, R12 ;  /* 0x000000023b1a7825 */ /* 0x000fe200078e020c */
[----:B------:R4:W-:Y:S01]  /*1c0b0*/  @P3 STG.E.U16 desc[UR60][R2.64], R93 ;  /* 0x0000005d02003986 */ /* 0x0009e2000c10153c */
[----:B------:R-:W-:-:S03]  /*1c0c0*/  ISETP.LT.AND P1, PT, R170, R58, !P1 ;  /* 0x0000003aaa00720c */ /* 0x000fc60004f21270 */
[----:B------:R3:W-:Y:S02]  /*1c0d0*/  @P4 STG.E.U16 desc[UR60][R24.64], R31 ;  /* 0x0000001f18004986 */ /* 0x0007e4000c10153c */
[----:B------:R-:W0:Y:S01]  /*1c0e0*/  LDC R61, c[0x0][0x22c] ;  /* 0x00008b00ff3d7b82 */ /* 0x000e220000000800 */
[----:B-1----:R-:W-:Y:S01]  /*1c0f0*/  ISETP.LT.AND P4, PT, R173, R10, !P2 ;  /* 0x0000000aad00720c */ /* 0x002fe20005781270 */
[----:B------:R1:W-:Y:S01]  /*1c100*/  @P5 STG.E.U16 desc[UR60][R26.64], R97 ;  /* 0x000000611a005986 */ /* 0x0003e2000c10153c */
[----:B-----5:R-:W-:Y:S01]  /*1c110*/  ISETP.LT.AND P5, PT, R174, R8, !P2 ;  /* 0x00000008ae00720c */ /* 0x020fe200057a1270 */
[----:B------:R-:W-:-:S04]  /*1c120*/  IMAD.WIDE R28, R59, 0x2, R54 ;  /* 0x000000023b1c7825 */ /* 0x000fc800078e0236 */
[----:B------:R-:W5:Y:S01]  /*1c130*/  LDC R10, c[0x0][0x228] ;  /* 0x00008a00ff0a7b82 */ /* 0x000f620000000800 */
[----:B------:R-:W-:Y:S01]  /*1c140*/  IMAD.IADD R59, R59, 0x1, R148 ;  /* 0x000000013b3b7824 */ /* 0x000fe200078e0294 */
[----:B------:R-:W-:Y:S01]  /*1c150*/  PRMT R57, R97, 0x7632, R57 ;  /* 0x0000763261397816 */ /* 0x000fe20000000039 */
[----:B------:R-:W-:Y:S01]  /*1c160*/  VIADD R8, R175, 0xd ;  /* 0x0000000daf087836 */ /* 0x000fe20000000000 */
[----:B--2---:R-:W-:-:S04]  /*1c170*/  ISETP.LT.AND P3, PT, R172, R20, !P2 ;  /* 0x00000014ac00720c */ /* 0x004fc80005761270 */
[----:B------:R-:W2:Y:S01]  /*1c180*/  LDC R52, c[0x0][0x228] ;  /* 0x00008a00ff347b82 */ /* 0x000ea20000000800 */
[C---:B----4-:R-:W-:Y:S01]  /*1c190*/  IMAD.WIDE R2, R59.reuse, 0x2, R146 ;  /* 0x000000023b027825 */ /* 0x050fe200078e0292 */
[----:B------:R-:W-:Y:S01]  /*1c1a0*/  ISETP.LT.AND P2, PT, R170, R22, !P2 ;  /* 0x00000016aa00720c */ /* 0x000fe20005741270 */
[----:B------:R4:W-:Y:S05]  /*1c1b0*/  @P1 STG.E.U16 desc[UR60][R28.64], R57 ;  /* 0x000000391c001986 */ /* 0x0009ea000c10153c */
[----:B------:R-:W2:Y:S01]  /*1c1c0*/  LDC R56, c[0x0][0x228] ;  /* 0x00008a00ff387b82 */ /* 0x000ea20000000800 */
[----:B---3--:R-:W-:Y:S01]  /*1c1d0*/  ISETP.GE.AND P1, PT, R8, R65, PT ;  /* 0x000000410800720c */ /* 0x008fe20003f26270 */
[----:B------:R3:W-:Y:S01]  /*1c1e0*/  @P5 STG.E.U16 desc[UR60][R2.64], R66 ;  /* 0x0000004202005986 */ /* 0x0007e2000c10153c */
[----:B------:R-:W-:Y:S01]  /*1c1f0*/  IMAD.WIDE R24, R59, 0x2, R14 ;  /* 0x000000023b187825 */ /* 0x000fe200078e020e */
[----:B------:R-:W-:-:S03]  /*1c200*/  PRMT R58, R62, 0x7632, R58 ;  /* 0x000076323e3a7816 */ /* 0x000fc6000000003a */
[C---:B-1----:R-:W-:Y:S01]  /*1c210*/  IMAD.WIDE R26, R59.reuse, 0x2, R12 ;  /* 0x000000023b1a7825 */ /* 0x042fe200078e020c */
[----:B------:R-:W1:Y:S01]  /*1c220*/  LDC R8, c[0x0][0x228] ;  /* 0x00008a00ff087b82 */ /* 0x000e620000000800 */
[----:B0-----:R-:W-:Y:S02]  /*1c230*/  ISETP.LT.AND P5, PT, R174, R30, !P1 ;  /* 0x0000001eae00720c */ /* 0x001fe40004fa1270 */
[----:B----4-:R-:W-:Y:S01]  /*1c240*/  IMAD.WIDE R28, R59, 0x2, R54 ;  /* 0x000000023b1c7825 */ /* 0x010fe200078e0236 */
[----:B---3--:R-:W-:-:S04]  /*1c250*/  PRMT R3, R66, 0x7632, R3 ;  /* 0x0000763242037816 */ /* 0x008fc80000000003 */
[----:B------:R-:W0:Y:S01]  /*1c260*/  LDC R20, c[0x0][0x228] ;  /* 0x00008a00ff147b82 */ /* 0x000e220000000800 */
[----:B------:R-:W-:Y:S01]  /*1c270*/  VIADD R2, R175, 0xe ;  /* 0x0000000eaf027836 */ /* 0x000fe20000000000 */
[----:B------:R3:W-:Y:S01]  /*1c280*/  @P4 STG.E.U16 desc[UR60][R24.64], R3 ;  /* 0x0000000318004986 */ /* 0x0007e2000c10153c */
[----:B------:R-:W-:-:S03]  /*1c290*/  IMAD.IADD R57, R59, 0x1, R148 ;  /* 0x000000013b397824 */ /* 0x000fc600078e0294 */
[----:B------:R-:W-:Y:S01]  /*1c2a0*/  @P3 STG.E.U16 desc[UR60][R26.64], R62 ;  /* 0x0000003e1a003986 */ /* 0x000fe2000c10153c */
[----:B-----5:R-:W-:Y:S01]  /*1c2b0*/  ISETP.LT.AND P4, PT, R173, R10, !P1 ;  /* 0x0000000aad00720c */ /* 0x020fe20004f81270 */
[----:B------:R-:W-:Y:S01]  /*1c2c0*/  IMAD.WIDE R30, R57, 0x2, R146 ;  /* 0x00000002391e7825 */ /* 0x000fe200078e0292 */
[----:B------:R-:W4:Y:S01]  /*1c2d0*/  LDC R10, c[0x0][0x228] ;  /* 0x00008a00ff0a7b82 */ /* 0x000f220000000800 */
[----:B------:R-:W-:Y:S01]  /*1c2e0*/  @P2 STG.E.U16 desc[UR60][R28.64], R58 ;  /* 0x0000003a1c002986 */ /* 0x000fe2000c10153c */
[----:B------:R-:W-:-:S06]  /*1c2f0*/  ISETP.GE.AND P2, PT, R2, R61, PT ;  /* 0x0000003d0200720c */ /* 0x000fcc0003f46270 */
[----:B------:R-:W5:Y:S01]  /*1c300*/  LDC R61, c[0x0][0x22c] ;  /* 0x00008b00ff3d7b82 */ /* 0x000f620000000800 */
[----:B--2---:R-:W-:Y:S01]  /*1c310*/  ISETP.LT.AND P3, PT, R172, R52, !P1 ;  /* 0x00000034ac00720c */ /* 0x004fe20004f61270 */
[----:B------:R2:W-:Y:S01]  /*1c320*/  @P5 STG.E.U16 desc[UR60][R30.64], R94 ;  /* 0x0000005e1e005986 */ /* 0x0005e2000c10153c */
[----:B------:R-:W-:Y:S01]  /*1c330*/  ISETP.LT.AND P1, PT, R170, R56, !P1 ;  /* 0x00000038aa00720c */ /* 0x000fe20004f21270 */
[----:B---3--:R-:W-:-:S04]  /*1c340*/  IMAD.WIDE R2, R57, 0x2, R14 ;  /* 0x0000000239027825 */ /* 0x008fc800078e020e */
[----:B------:R-:W3:Y:S08]  /*1c350*/  LDC R22, c[0x0][0x228] ;  /* 0x00008a00ff167b82 */ /* 0x000ef00000000800 */
[----:B------:R-:W3:Y:S01]  /*1c360*/  LDC R52, c[0x0][0x228] ;  /* 0x00008a00ff347b82 */ /* 0x000ee20000000800 */
[----:B--2---:R-:W-:Y:S02]  /*1c370*/  PRMT R94, R94, 0x7632, R94 ;  /* 0x000076325e5e7816 */ /* 0x004fe4000000005e */
[----:B-1----:R-:W-:-:S05]  /*1c380*/  ISETP.LT.AND P5, PT, R174, R8, !P2 ;  /* 0x00000008ae00720c */ /* 0x002fca00057a1270 */
[----:B------:R-:W1:Y:S01]  /*1c390*/  LDC R56, c[0x0][0x228] ;  /* 0x00008a00ff387b82 */ /* 0x000e620000000800 */
[----:B------:R2:W-:Y:S01]  /*1c3a0*/  @P4 STG.E.U16 desc[UR60][R2.64], R94 ;  /* 0x0000005e02004986 */ /* 0x0005e2000c10153c */
[----:B0-----:R-:W-:Y:S01]  /*1c3b0*/  ISETP.LT.AND P4, PT, R173, R20, !P2 ;  /* 0x00000014ad00720c */ /* 0x001fe20005781270 */
[----:B------:R-:W-:Y:S01]  /*1c3c0*/  IMAD.WIDE R24, R57, 0x2, R12 ;  /* 0x0000000239187825 */ /* 0x000fe200078e020c */
[----:B------:R-:W-:-:S04]  /*1c3d0*/  PRMT R31, R98, 0x7632, R31 ;  /* 0x00007632621f7816 */ /* 0x000fc8000000001f */
[----:B------:R-:W0:Y:S01]  /*1c3e0*/  LDC R20, c[0x0][0x228] ;  /* 0x00008a00ff147b82 */ /* 0x000e220000000800 */
[C---:B------:R-:W-:Y:S01]  /*1c3f0*/  IMAD.WIDE R26, R57.reuse, 0x2, R54 ;  /* 0x00000002391a7825 */ /* 0x040fe200078e0236 */
[----:B------:R-:W-:Y:S03]  /*1c400*/  @P3 STG.E.U16 desc[UR60][R24.64], R98 ;  /* 0x0000006218003986 */ /* 0x000fe6000c10153c */
[----:B------:R-:W-:Y:S02]  /*1c410*/  IMAD.IADD R59, R57, 0x1, R148 ;  /* 0x00000001393b7824 */ /* 0x000fe400078e0294 */
[----:B------:R-:W-:Y:S01]  /*1c420*/  VIADD R8, R175, 0xf ;  /* 0x0000000faf087836 */ /* 0x000fe20000000000 */
[----:B------:R3:W-:Y:S01]  /*1c430*/  @P1 STG.E.U16 desc[UR60][R26.64], R31 ;  /* 0x0000001f1a001986 */ /* 0x0007e2000c10153c */
[----:B------:R-:W-:Y:S01]  /*1c440*/  IMAD.WIDE R28, R59, 0x2, R146 ;  /* 0x000000023b1c7825 */ /* 0x000fe200078e0292 */
[----:B------:R-:W0:Y:S01]  /*1c450*/  LDC R58, c[0x0][0x228] ;  /* 0x00008a00ff3a7b82 */ /* 0x000e220000000800 */
[----:B--2---:R-:W-:-:S02]  /*1c460*/  PRMT R3, R67, 0x7632, R3 ;  /* 0x0000763243037816 */ /* 0x004fc40000000003 */
[----:B-----5:R-:W-:Y:S02]  /*1c470*/  ISETP.GE.AND P1, PT, R8, R61, PT ;  /* 0x0000003d0800720c */ /* 0x020fe40003f26270 */
[----:B----4-:R-:W-:-:S03]  /*1c480*/  ISETP.LT.AND P3, PT, R172, R10, !P2 ;  /* 0x0000000aac00720c */ /* 0x010fc60005761270 */
[----:B------:R-:W2:Y:S01]  /*1c490*/  LDC R61, c[0x0][0x22c] ;  /* 0x00008b00ff3d7b82 */ /* 0x000ea20000000800 */
[----:B---3--:R-:W-:Y:S01]  /*1c4a0*/  IMAD.WIDE R30, R59, 0x2, R14 ;  /* 0x000000023b1e7825 */ /* 0x008fe200078e020e */
[----:B------:R-:W-:Y:S01]  /*1c4b0*/  @P5 STG.E.U16 desc[UR60][R28.64], R67 ;  /* 0x000000431c005986 */ /* 0x000fe2000c10153c */
[----:B------:R-:W-:-:S03]  /*1c4c0*/  ISETP.LT.AND P2, PT, R170, R22, !P2 ;  /* 0x00000016aa00720c */ /* 0x000fc60005741270 */
[----:B------:R3:W-:Y:S02]  /*1c4d0*/  @P4 STG.E.U16 desc[UR60][R30.64], R3 ;  /* 0x000000031e004986 */ /* 0x0007e4000c10153c */
[----:B------:R-:W4:Y:S01]  /*1c4e0*/  LDC R10, c[0x0][0x228] ;  /* 0x00008a00ff0a7b82 */ /* 0x000f220000000800 */
[----:B------:R-:W-:Y:S02]  /*1c4f0*/  ISETP.LT.AND P4, PT, R174, R52, !P1 ;  /* 0x00000034ae00720c */ /* 0x000fe40004f81270 */
[----:B-1----:R-:W-:-:S05]  /*1c500*/  ISETP.LT.AND P5, PT, R173, R56, !P1 ;  /* 0x00000038ad00720c */ /* 0x002fca0004fa1270 */
[----:B------:R-:W1:Y:S01]  /*1c510*/  LDC R22, c[0x0][0x228] ;  /* 0x00008a00ff167b82 */ /* 0x000e620000000800 */
[----:B---3--:R-:W-:-:S07]  /*1c520*/  IMAD.WIDE R2, R59, 0x2, R12 ;  /* 0x000000023b027825 */ /* 0x008fce00078e020c */
[----:B------:R-:W3:Y:S01]  /*1c530*/  LDC R52, c[0x0][0x228] ;  /* 0x00008a00ff347b82 */ /* 0x000ee20000000800 */
[C---:B------:R-:W-:Y:S01]  /*1c540*/  IMAD.IADD R57, R59.reuse, 0x1, R148 ;  /* 0x000000013b397824 */ /* 0x040fe200078e0294 */
[----:B------:R5:W-:Y:S01]  /*1c550*/  @P3 STG.E.U16 desc[UR60][R2.64], R63 ;  /* 0x0000003f02003986 */ /* 0x000be2000c10153c */
[----:B------:R-:W-:Y:S01]  /*1c560*/  IMAD.WIDE R24, R59, 0x2, R54 ;  /* 0x000000023b187825 */ /* 0x000fe200078e0236 */
[----:B------:R-:W-:Y:S02]  /*1c570*/  PRMT R59, R63, 0x7632, R59 ;  /* 0x000076323f3b7816 */ /* 0x000fe4000000003b */
[----:B0-----:R-:W-:Y:S01]  /*1c580*/  ISETP.LT.AND P3, PT, R172, R20, !P1 ;  /* 0x00000014ac00720c */ /* 0x001fe20004f61270 */
[C---:B------:R-:W-:Y:S01]  /*1c590*/  IMAD.WIDE R26, R57.reuse, 0x2, R146 ;  /* 0x00000002391a7825 */ /* 0x040fe200078e0292 */
[----:B------:R-:W0:Y:S03]  /*1c5a0*/  LDC R31, c[0x0][0x22c] ;  /* 0x00008b00ff1f7b82 */ /* 0x000e260000000800 */
[----:B------:R-:W-:Y:S01]  /*1c5b0*/  IMAD.WIDE R28, R57, 0x2, R14 ;  /* 0x00000002391c7825 */ /* 0x000fe200078e020e */
[----:B-----5:R-:W-:-:S04]  /*1c5c0*/  PRMT R3, R95, 0x7632, R3 ;  /* 0x000076325f037816 */ /* 0x020fc80000000003 */
[----:B------:R-:W5:Y:S01]  /*1c5d0*/  LDC R20, c[0x0][0x228] ;  /* 0x00008a00ff147b82 */ /* 0x000f620000000800 */
[----:B------:R-:W-:Y:S01]  /*1c5e0*/  VIADD R8, R175, 0x10 ;  /* 0x00000010af087836 */ /* 0x000fe20000000000 */
[----:B------:R-:W-:Y:S01]  /*1c5f0*/  @P2 STG.E.U16 desc[UR60][R24.64], R59 ;  /* 0x0000003b18002986 */ /* 0x000fe2000c10153c */
[----:B------:R-:W-:-:S03]  /*1c600*/  ISETP.LT.AND P2, PT, R170, R58, !P1 ;  /* 0x0000003aaa00720c */ /* 0x000fc60004f41270 */
[----:B------:R-:W-:Y:S02]  /*1c610*/  @P4 STG.E.U16 desc[UR60][R26.64], R95 ;  /* 0x0000005f1a004986 */ /* 0x000fe4000c10153c */
[----:B------:R-:W5:Y:S02]  /*1c620*/  LDC R30, c[0x0][0x228] ;  /* 0x00008a00ff1e7b82 */ /* 0x000f640000000800 */
[----:B------:R1:W-:Y:S01]  /*1c630*/  @P5 STG.E.U16 desc[UR60][R28.64], R3 ;  /* 0x000000031c005986 */ /* 0x0003e2000c10153c */
[----:B--2---:R-:W-:-:S05]  /*1c640*/  ISETP.GE.AND P1, PT, R8, R61, PT ;  /* 0x0000003d0800720c */ /* 0x004fca0003f26270 */
[----:B------:R-:W2:Y:S01]  /*1c650*/  LDC R56, c[0x0][0x228] ;  /* 0x00008a00ff387b82 */ /* 0x000ea20000000800 */
[----:B----4-:R-:W-:Y:S01]  /*1c660*/  ISETP.LT.AND P4, PT, R174, R10, !P1 ;  /* 0x0000000aae00720c */ /* 0x010fe20004f81270 */
[----:B-1----:R-:W-:-:S06]  /*1c670*/  IMAD.WIDE R2, R57, 0x2, R12 ;  /* 0x0000000239027825 */ /* 0x002fcc00078e020c */
[----:B------:R-:W1:Y:S01]  /*1c680*/  LDC R58, c[0x0][0x228] ;  /* 0x00008a00ff3a7b82 */ /* 0x000e620000000800 */
[----:B------:R-:W-:Y:S01]  /*1c690*/  PRMT R27, R99, 0x7632, R27 ;  /* 0x00007632631b7816 */ /* 0x000fe2000000001b */
[----:B------:R-:W-:Y:S01]  /*1c6a0*/  @P3 STG.E.U16 desc[UR60][R2.64], R99 ;  /* 0x0000006302003986 */ /* 0x000fe2000c10153c */
[----:B------:R-:W-:Y:S01]  /*1c6b0*/  ISETP.LT.AND P3, PT, R173, R22, !P1 ;  /* 0x00000016ad00720c */ /* 0x000fe20004f61270 */
[----:B------:R-:W-:Y:S01]  /*1c6c0*/  IMAD.WIDE R24, R57, 0x2, R54 ;  /* 0x0000000239187825 */ /* 0x000fe200078e0236 */
[----:B---3--:R-:W-:-:S03]  /*1c6d0*/  ISETP.LT.AND P5, PT, R172, R52, !P1 ;  /* 0x00000034ac00720c */ /* 0x008fc60004fa1270 */
[----:B------:R-:W3:Y:S01]  /*1c6e0*/  LDC R10, c[0x0][0x228] ;  /* 0x00008a00ff0a7b82 */ /* 0x000ee20000000800 */
[----:B------:R-:W-:Y:S01]  /*1c6f0*/  IMAD.IADD R57, R57, 0x1, R148 ;  /* 0x0000000139397824 */ /* 0x000fe200078e0294 */
[----:B------:R4:W-:Y:S01]  /*1c700*/  @P2 STG.E.U16 desc[UR60][R24.64], R27 ;  /* 0x0000001b18002986 */ /* 0x0009e2000c10153c */
[----:B------:R-:W-:-:S05]  /*1c710*/  VIADD R8, R175, 0x11 ;  /* 0x00000011af087836 */ /* 0x000fca0000000000 */
[----:B------:R-:W3:Y:S01]  /*1c720*/  LDC R59, c[0x0][0x22c] ;  /* 0x00008b00ff3b7b82 */ /* 0x000ee20000000800 */
[----:B------:R-:W-:Y:S01]  /*1c730*/  IMAD.WIDE R28, R57, 0x2, R14 ;  /* 0x00000002391c7825 */ /* 0x000fe200078e020e */
[----:B0-----:R-:W-:-:S03]  /*1c740*/  ISETP.GE.AND P2, PT, R8, R31, PT ;  /* 0x0000001f0800720c */ /* 0x001fc60003f46270 */
[----:B----4-:R-:W-:-:S03]  /*1c750*/  IMAD.WIDE R26, R57, 0x2, R146 ;  /* 0x00000002391a7825 */ /* 0x010fc600078e0292 */
[----:B------:R-:W0:Y:S01]  /*1c760*/  LDC R22, c[0x0][0x228] ;  /* 0x00008a00ff167b82 */ /* 0x000e220000000800 */
[----:B------:R-:W-:Y:S01]  /*1c770*/  PRMT R25, R120, 0x7632, R25 ;  /* 0x0000763278197816 */ /* 0x000fe20000000019 */
[----:B------:R-:W-:Y:S01]  /*1c780*/  IMAD.WIDE R2, R57, 0x2, R12 ;  /* 0x0000000239027825 */ /* 0x000fe200078e020c */
[----:B------:R-:W-:Y:S01]  /*1c790*/  @P4 STG.E.U16 desc[UR60][R26.64], R120 ;  /* 0x000000781a004986 */ /* 0x000fe2000c10153c */
[----:B-----5:R-:W-:-:S03]  /*1c7a0*/  ISETP.LT.AND P1, PT, R170, R20, !P1 ;  /* 0x00000014aa00720c */ /* 0x020fc60004f21270 */
[----:B------:R4:W-:Y:S01]  /*1c7b0*/  @P3 STG.E.U16 desc[UR60][R28.64], R25 ;  /* 0x000000191c003986 */ /* 0x0009e2000c10153c */
[----:B------:R-:W5:Y:S01]  /*1c7c0*/  LDC R20, c[0x0][0x228] ;  /* 0x00008a00ff147b82 */ /* 0x000f620000000800 */
[----:B--2---:R-:W-:Y:S02]  /*1c7d0*/  ISETP.LT.AND P4, PT, R173, R56, !P2 ;  /* 0x00000038ad00720c */ /* 0x004fe40005781270 */
[----:B------:R2:W-:Y:S01]  /*1c7e0*/  @P5 STG.E.U16 desc[UR60][R2.64], R124 ;  /* 0x0000007c02005986 */ /* 0x0005e2000c10153c */
[----:B------:R-:W-:Y:S01]  /*1c7f0*/  ISETP.LT.AND P5, PT, R174, R30, !P2 ;  /* 0x0000001eae00720c */ /* 0x000fe200057a1270 */
[----:B------:R-:W-:Y:S02]  /*1c800*/  IMAD.IADD R31, R57, 0x1, R148 ;  /* 0x00000001391f7824 */ /* 0x000fe400078e0294 */
[----:B------:R-:W-:Y:S01]  /*1c810*/  VIADD R8, R175, 0x12 ;  /* 0x00000012af087836 */ /* 0x000fe20000000000 */
[----:B------:R-:W5:Y:S01]  /*1c820*/  LDC R52, c[0x0][0x228] ;  /* 0x00008a00ff347b82 */ /* 0x000f620000000800 */
[----:B-1----:R-:W-:-:S02]  /*1c830*/  ISETP.LT.AND P3, PT, R172, R58, !P2 ;  /* 0x0000003aac00720c */ /* 0x002fc40005761270 */
[----:B----4-:R-:W-:Y:S01]  /*1c840*/  PRMT R29, R124, 0x7632, R29 ;  /* 0x000076327c1d7816 */ /* 0x010fe2000000001d */
[----:B------:R-:W-:Y:S01]  /*1c850*/  IMAD.WIDE R24, R31, 0x2, R146 ;  /* 0x000000021f187825 */ /* 0x000fe200078e0292 */
[----:B------:R-:W-:-:S03]  /*1c860*/  PRMT R60, R128, 0x7632, R60 ;  /* 0x00007632803c7816 */ /* 0x000fc6000000003c */
[----:B------:R-:W1:Y:S01]  /*1c870*/  LDC R56, c[0x0][0x228] ;  /* 0x00008a00ff387b82 */ /* 0x000e620000000800 */
[----:B--2---:R-:W-:Y:S01]  /*1c880*/  IMAD.WIDE R2, R57, 0x2, R54 ;  /* 0x0000000239027825 */ /* 0x004fe200078e0236 */
[----:B---3--:R-:W-:-:S03]  /*1c890*/  ISETP.LT.AND P6, PT, R170, R10, !P2 ;  /* 0x0000000aaa00720c */ /* 0x008fc600057c1270 */
[----:B------:R-:W-:-:S03]  /*1c8a0*/  IMAD.WIDE R26, R31, 0x2, R14 ;  /* 0x000000021f1a7825 */ /* 0x000fc600078e020e */
[----:B------:R-:W2:Y:S01]  /*1c8b0*/  LDC R61, c[0x0][0x22c] ;  /* 0x00008b00ff3d7b82 */ /* 0x000ea20000000800 */
[----:B------:R-:W-:Y:S01]  /*1c8c0*/  ISETP.GE.AND P2, PT, R8, R59, PT ;  /* 0x0000003b0800720c */ /* 0x000fe20003f46270 */
[----:B------:R3:W-:Y:S04]  /*1c8d0*/  @P1 STG.E.U16 desc[UR60][R2.64], R29 ;  /* 0x0000001d02001986 */ /* 0x0007e8000c10153c */
[----:B------:R4:W-:Y:S02]  /*1c8e0*/  @P5 STG.E.U16 desc[UR60][R24.64], R128 ;  /* 0x0000008018005986 */ /* 0x0009e4000c10153c */
[----:B------:R-:W2:Y:S02]  /*1c8f0*/  LDC R58, c[0x0][0x228] ;  /* 0x00008a00ff3a7b82 */ /* 0x000ea40000000800 */
[----:B------:R-:W-:Y:S01]  /*1c900*/  @P4 STG.E.U16 desc[UR60][R26.64], R60 ;  /* 0x0000003c1a004986 */ /* 0x000fe2000c10153c */
[----:B0-----:R-:W-:-:S05]  /*1c910*/  ISETP.LT.AND P4, PT, R174, R22, !P2 ;  /* 0x00000016ae00720c */ /* 0x001fca0005781270 */
[----:B------:R-:W0:Y:S01]  /*1c920*/  LDC R10, c[0x0][0x228] ;  /* 0x00008a00ff0a7b82 */ /* 0x000e220000000800 */
[----:B---3--:R-:W-:Y:S01]  /*1c930*/  IMAD.WIDE R28, R31, 0x2, R12 ;  /* 0x000000021f1c7825 */ /* 0x008fe200078e020c */
[----:B------:R-:W-:-:S03]  /*1c940*/  PRMT R22, R140, 0x7632, R22 ;  /* 0x000076328c167816 */ /* 0x000fc60000000016 */
[C---:B------:R-:W-:Y:S01]  /*1c950*/  IMAD.IADD R57, R31.reuse, 0x1, R148 ;  /* 0x000000011f397824 */ /* 0x040fe200078e0294 */
[----:B------:R-:W-:Y:S01]  /*1c960*/  @P3 STG.E.U16 desc[UR60][R28.64], R140 ;  /* 0x0000008c1c003986 */ /* 0x000fe2000c10153c */
[----:B------:R-:W-:Y:S01]  /*1c970*/  IMAD.WIDE R30, R31, 0x2, R54 ;  /* 0x000000021f1e7825 */ /* 0x000fe200078e0236 */
[----:B------:R-:W3:Y:S01]  /*1c980*/  LDC R59, c[0x0][0x22c] ;  /* 0x00008b00ff3b7b82 */ /* 0x000ee20000000800 */
[----:B-----5:R-:W-:Y:S02]  /*1c990*/  ISETP.LT.AND P3, PT, R173, R20, !P2 ;  /* 0x00000014ad00720c */ /* 0x020fe40005761270 */
[----:B------:R-:W-:Y:S01]  /*1c9a0*/  IMAD.WIDE R2, R57, 0x2, R146 ;  /* 0x0000000239027825 */ /* 0x000fe200078e0292 */
[----:B------:R5:W-:Y:S03]  /*1c9b0*/  @P6 STG.E.U16 desc[UR60][R30.64], R22 ;  /* 0x000000161e006986 */ /* 0x000be6000c10153c */
[----:B------:R-:W-:Y:S01]  /*1c9c0*/  VIADD R8, R175, 0x13 ;  /* 0x00000013af087836 */ /* 0x000fe20000000000 */
[----:B------:R-:W3:Y:S01]  /*1c9d0*/  LDC R20, c[0x0][0x228] ;  /* 0x00008a00ff147b82 */ /* 0x000ee20000000800 */
[----:B------:R5:W-:Y:S01]  /*1c9e0*/  @P4 STG.E.U16 desc[UR60][R2.64], R121 ;  /* 0x0000007902004986 */ /* 0x000be2000c10153c */
[----:B------:R-:W-:Y:S01]  /*1c9f0*/  ISETP.LT.AND P4, PT, R172, R52, !P2 ;  /* 0x00000034ac00720c */ /* 0x000fe20005781270 */
[----:B----4-:R-:W-:Y:S01]  /*1ca00*/  IMAD.WIDE R24, R57, 0x2, R14 ;  /* 0x0000000239187825 */ /* 0x010fe200078e020e */
[----:B-1----:R-:W-:-:S02]  /*1ca10*/  ISETP.LT.AND P2, PT, R170, R56, !P2 ;  /* 0x00000038aa00720c */ /* 0x002fc40005741270 */
[----:B--2---:R-:W-:Y:S02]  /*1ca20*/  ISETP.GE.AND P1, PT, R8, R61, PT ;  /* 0x0000003d0800720c */ /* 0x004fe40003f26270 */
[----:B-----5:R-:W1:Y:S01]  /*1ca30*/  LDC R22, c[0x0][0x228] ;  /* 0x00008a00ff167b82 */ /* 0x020e620000000800 */
[----:B------:R-:W-:Y:S02]  /*1ca40*/  PRMT R3, R121, 0x7632, R3 ;  /* 0x0000763279037816 */ /* 0x000fe40000000003 */
[----:B------:R-:W-:-:S05]  /*1ca50*/  ISETP.LT.AND P5, PT, R174, R58, !P1 ;  /* 0x0000003aae00720c */ /* 0x000fca0004fa1270 */
[----:B------:R-:W2:Y:S01]  /*1ca60*/  LDC R30, c[0x0][0x228] ;  /* 0x00008a00ff1e7b82 */ /* 0x000ea20000000800 */
[----:B------:R4:W-:Y:S01]  /*1ca70*/  @P3 STG.E.U16 desc[UR60][R24.64], R3 ;  /* 0x0000000318003986 */ /* 0x0009e2000c10153c */
[----:B0-----:R-:W-:Y:S01]  /*1ca80*/  ISETP.LT.AND P3, PT, R173, R10, !P1 ;  /* 0x0000000aad00720c */ /* 0x001fe20004f61270 */
[----:B------:R-:W-:-:S05]  /*1ca90*/  IMAD.WIDE R26, R57, 0x2, R54 ;  /* 0x00000002391a7825 */ /* 0x000fca00078e0236 */
[----:B------:R-:W0:Y:S01]  /*1caa0*/  LDC R52, c[0x0][0x228] ;  /* 0x00008a00ff347b82 */ /* 0x000e220000000800 */
[----:B------:R-:W-:Y:S02]  /*1cab0*/  IMAD.IADD R31, R57, 0x1, R148 ;  /* 0x00000001391f7824 */ /* 0x000fe400078e0294 */
[----:B------:R-:W-:Y:S02]  /*1cac0*/  VIADD R8, R175, 0x14 ;  /* 0x00000014af087836 */ /* 0x000fe40000000000 */
[----:B----4-:R-:W-:Y:S01]  /*1cad0*/  IMAD.WIDE R2, R57, 0x2, R12 ;  /* 0x0000000239027825 */ /* 0x010fe200078e020c */
[----:B------:R-:W-:Y:S02]  /*1cae0*/  PRMT R25, R125, 0x7632, R25 ;  /* 0x000076327d197816 */ /* 0x000fe40000000019 */
[----:B------:R-:W4:Y:S01]  /*1caf0*/  LDC R10, c[0x0][0x228] ;  /* 0x00008a00ff0a7b82 */ /* 0x000f220000000800 */
[----:B------:R-:W-:Y:S01]  /*1cb00*/  IMAD.WIDE R28, R31, 0x2, R146 ;  /* 0x000000021f1c7825 */ /* 0x000fe200078e0292 */
[----:B------:R5:W-:Y:S04]  /*1cb10*/  @P4 STG.E.U16 desc[UR60][R2.64], R125 ;  /* 0x0000007d02004986 */ /* 0x000be8000c10153c */
[----:B------:R1:W-:Y:S01]  /*1cb20*/  @P2 STG.E.U16 desc[UR60][R26.64], R25 ;  /* 0x000000191a002986 */ /* 0x0003e2000c10153c */
[----:B---3--:R-:W-:Y:S01]  /*1cb30*/  ISETP.GE.AND P2, PT, R8, R59, PT ;  /* 0x0000003b0800720c */ /* 0x008fe20003f46270 */
[----:B------:R-:W3:Y:S02]  /*1cb40*/  LDC R56, c[0x0][0x228] ;  /* 0x00008a00ff387b82 */ /* 0x000ee40000000800 */
[----:B------:R-:W-:Y:S01]  /*1cb50*/  @P5 STG.E.U16 desc[UR60][R28.64], R129 ;  /* 0x000000811c005986 */ /* 0x000fe2000c10153c */
[----:B-----5:R-:W-:-:S05]  /*1cb60*/  PRMT R3, R129, 0x7632, R3 ;  /* 0x0000763281037816 */ /* 0x020fca0000000003 */
[----:B------:R-:W5:Y:S01]  /*1cb70*/  LDC R59, c[0x0][0x22c] ;  /* 0x00008b00ff3b7b82 */ /* 0x000f620000000800 */
[----:B-1----:R-:W-:-:S05]  /*1cb80*/  IMAD.WIDE R24, R31, 0x2, R14 ;  /* 0x000000021f187825 */ /* 0x002fca00078e020e */
[----:B------:R1:W-:Y:S02]  /*1cb90*/  @P3 STG.E.U16 desc[UR60][R24.64], R3 ;  /* 0x0000000318003986 */ /* 0x0003e4000c10153c */
[----:B------:R-:W5:Y:S01]  /*1cba0*/  LDC R58, c[0x0][0x228] ;  /* 0x00008a00ff3a7b82 */ /* 0x000f620000000800 */
[----:B------:R-:W-:Y:S02]  /*1cbb0*/  ISETP.LT.AND P3, PT, R172, R20, !P1 ;  /* 0x00000014ac00720c */ /* 0x000fe40004f61270 */
[----:B------:R-:W-:-:S05]  /*1cbc0*/  ISETP.LT.AND P1, PT, R170, R22, !P1 ;  /* 0x00000016aa00720c */ /* 0x000fca0004f21270 */
[----:B------:R-:W5:Y:S01]  /*1cbd0*/  LDC R60, c[0x0][0x228] ;  /* 0x00008a00ff3c7b82 */ /* 0x000f620000000800 */
[----:B--2---:R-:W-:Y:S01]  /*1cbe0*/  ISETP.LT.AND P4, PT, R174, R30, !P2 ;  /* 0x0000001eae00720c */ /* 0x004fe20005781270 */
[----:B-1----:R-:W-:Y:S01]  /*1cbf0*/  IMAD.WIDE R2, R31, 0x2, R12 ;  /* 0x000000021f027825 */ /* 0x002fe200078e020c */
[----:B0-----:R-:W-:-:S05]  /*1cc00*/  ISETP.LT.AND P5, PT, R173, R52, !P2 ;  /* 0x00000034ad00720c */ /* 0x001fca00057a1270 */
[----:B------:R-:W0:Y:S01]  /*1cc10*/  LDC R20, c[0x0][0x228] ;  /* 0x00008a00ff147b82 */ /* 0x000e220000000800 */
[----:B------:R1:W-:Y:S01]  /*1cc20*/  @P3 STG.E.U16 desc[UR60][R2.64], R141 ;  /* 0x0000008d02003986 */ /* 0x0003e2000c10153c */
[----:B------:R-:W-:Y:S01]  /*1cc30*/  IMAD.IADD R57, R31, 0x1, R148 ;  /* 0x000000011f397824 */ /* 0x000fe200078e0294 */
[----:B------:R-:W-:Y:S01]  /*1cc40*/  PRMT R30, R141, 0x7632, R30 ;  /* 0x000076328d1e7816 */ /* 0x000fe2000000001e */
[----:B------:R-:W-:-:S04]  /*1cc50*/  IMAD.WIDE R26, R31, 0x2, R54 ;  /* 0x000000021f1a7825 */ /* 0x000fc800078e0236 */
[----:B------:R-:W2:Y:S01]  /*1cc60*/  LDC R22, c[0x0][0x228] ;  /* 0x00008a00ff167b82 */ /* 0x000ea20000000800 */
[----:B----4-:R-:W-:Y:S01]  /*1cc70*/  ISETP.LT.AND P3, PT, R172, R10, !P2 ;  /* 0x0000000aac00720c */ /* 0x010fe20005761270 */
[----:B------:R-:W-:-:S06]  /*1cc80*/  VIADD R8, R175, 0x15 ;  /* 0x00000015af087836 */ /* 0x000fcc0000000000 */
[----:B------:R-:W4:Y:S01]  /*1cc90*/  LDC R61, c[0x0][0x22c] ;  /* 0x00008b00ff3d7b82 */ /* 0x000f220000000800 */
[----:B------:R-:W-:Y:S01]  /*1cca0*/  IMAD.WIDE R24, R57, 0x2, R146 ;  /* 0x0000000239187825 */ /* 0x000fe200078e0292 */
[----:B------:R-:W-:Y:S01]  /*1ccb0*/  PRMT R31, R122, 0x7632, R31 ;  /* 0x000076327a1f7816 */ /* 0x000fe2000000001f */
[----:B------:R-:W-:Y:S01]  /*1ccc0*/  @P1 STG.E.U16 desc[UR60][R26.64], R30 ;  /* 0x0000001e1a001986 */ /* 0x000fe2000c10153c */
[----:B---3--:R-:W-:-:S04]  /*1ccd0*/  ISETP.LT.AND P2, PT, R170, R56, !P2 ;  /* 0x00000038aa00720c */ /* 0x008fc80005741270 */
[----:B------:R-:W3:Y:S01]  /*1cce0*/  LDC R10, c[0x0][0x228] ;  /* 0x00008a00ff0a7b82 */ /* 0x000ee20000000800 */
[----:B------:R-:W-:Y:S01]  /*1ccf0*/  IMAD.WIDE R28, R57, 0x2, R14 ;  /* 0x00000002391c7825 */ /* 0x000fe200078e020e */
[----:B-----5:R-:W-:Y:S01]  /*1cd00*/  ISETP.GE.AND P1, PT, R8, R59, PT ;  /* 0x0000003b0800720c */ /* 0x020fe20003f26270 */
[----:B------:R5:W-:Y:S03]  /*1cd10*/  @P4 STG.E.U16 desc[UR60][R24.64], R122 ;  /* 0x0000007a18004986 */ /* 0x000be6000c10153c */
[----:B------:R-:W-:Y:S01]  /*1cd20*/  ISETP.LT.AND P6, PT, R174, R58, !P1 ;  /* 0x0000003aae00720c */ /* 0x000fe20004fc1270 */
[----:B------:R5:W-:Y:S01]  /*1cd30*/  @P5 STG.E.U16 desc[UR60][R28.64], R31 ;  /* 0x0000001f1c005986 */ /* 0x000be2000c10153c */
[----:B------:R-:W-:Y:S01]  /*1cd40*/  ISETP.LT.AND P5, PT, R173, R60, !P1 ;  /* 0x0000003cad00720c */ /* 0x000fe20004fa1270 */
[----:B------:R-:W3:Y:S01]  /*1cd50*/  LDC R52, c[0x0][0x228] ;  /* 0x00008a00ff347b82 */ /* 0x000ee20000000800 */
[----:B-1----:R-:W-:-:S04]  /*1cd60*/  IMAD.WIDE R2, R57, 0x2, R12 ;  /* 0x0000000239027825 */ /* 0x002fc800078e020c */
[C---:B------:R-:W-:Y:S02]  /*1cd70*/  IMAD.IADD R59, R57.reuse, 0x1, R148 ;  /* 0x00000001393b7824 */ /* 0x040fe400078e0294 */
[----:B-----5:R-:W-:Y:S01]  /*1cd80*/  IMAD.WIDE R24, R57, 0x2, R54 ;  /* 0x0000000239187825 */ /* 0x020fe200078e0236 */
[----:B------:R-:W1:Y:S01]  /*1cd90*/  LDC R58, c[0x0][0x228] ;  /* 0x00008a00ff3a7b82 */ /* 0x000e620000000800 */
[----:B------:R-:W-:Y:S02]  /*1cda0*/  PRMT R29, R126, 0x7632, R29 ;  /* 0x000076327e1d7816 */ /* 0x000fe4000000001d */
[----:B------:R-:W-:Y:S01]  /*1cdb0*/  VIADD R8, R175, 0x16 ;  /* 0x00000016af087836 */ /* 0x000fe20000000000 */
[----:B------:R5:W-:Y:S01]  /*1cdc0*/  @P3 STG.E.U16 desc[UR60][R2.64], R126 ;  /* 0x0000007e02003986 */ /* 0x000be2000c10153c */
[----:B------:R-:W-:-:S03]  /*1cdd0*/  IMAD.WIDE R26, R59, 0x2, R146 ;  /* 0x000000023b1a7825 */ /* 0x000fc600078e0292 */
[----:B------:R-:W1:Y:S01]  /*1cde0*/  LDC R63, c[0x0][0x22c] ;  /* 0x00008b00ff3f7b82 */ /* 0x000e620000000800 */
[----:B------:R5:W-:Y:S01]  /*1cdf0*/  @P2 STG.E.U16 desc[UR60][R24.64], R29 ;  /* 0x0000001d18002986 */ /* 0x000be2000c10153c */
[----:B0-----:R-:W-:Y:S02]  /*1ce00*/  ISETP.LT.AND P4, PT, R172, R20, !P1 ;  /* 0x00000014ac00720c */ /* 0x001fe40004f81270 */
[----:B--2---:R-:W-:Y:S02]  /*1ce10*/  ISETP.LT.AND P3, PT, R170, R22, !P1 ;  /* 0x00000016aa00720c */ /* 0x004fe40004f61270 */
[----:B----4-:R-:W-:Y:S02]  /*1ce20*/  ISETP.GE.AND P1, PT, R8, R61, PT ;  /* 0x0000003d0800720c */ /* 0x010fe40003f26270 */
[----:B-----5:R-:W-:Y:S01]  /*1ce30*/  PRMT R3, R130, 0x7632, R3 ;  /* 0x0000763282037816 */ /* 0x020fe20000000003 */
[----:B------:R-:W-:Y:S01]  /*1ce40*/  @P6 STG.E.U16 desc[UR60][R26.64], R130 ;  /* 0x000000821a006986 */ /* 0x000fe2000c10153c */
[----:B------:R-:W0:Y:S01]  /*1ce50*/  LDC R60, c[0x0][0x228] ;  /* 0x00008a00ff3c7b82 */ /* 0x000e220000000800 */
[----:B------:R-:W-:-:S05]  /*1ce60*/  IMAD.WIDE R28, R59, 0x2, R14 ;  /* 0x000000023b1c7825 */ /* 0x000fca00078e020e */
[----:B------:R2:W-:Y:S01]  /*1ce70*/  @P5 STG.E.U16 desc[UR60][R28.64], R3 ;  /* 0x000000031c005986 */ /* 0x0005e2000c10153c */
[----:B---3--:R-:W-:Y:S01]  /*1ce80*/  ISETP.LT.AND P5, PT, R174, R10, !P1 ;  /* 0x0000000aae00720c */ /* 0x008fe20004fa1270 */
[C---:B------:R-:W-:Y:S01]  /*1ce90*/  IMAD.WIDE R30, R59.reuse, 0x2, R12 ;  /* 0x000000023b1e7825 */ /* 0x040fe200078e020c */
[----:B------:R-:W3:Y:S01]  /*1cea0*/  LDC R10, c[0x0][0x228] ;  /* 0x00008a00ff0a7b82 */ /* 0x000ee20000000800 */
[----:B------:R-:W-:Y:S02]  /*1ceb0*/  PRMT R20, R142, 0x7632, R20 ;  /* 0x000076328e147816 */ /* 0x000fe40000000014 */
[----:B------:R-:W-:Y:S01]  /*1cec0*/  IMAD.WIDE R56, R59, 0x2, R54 ;  /* 0x000000023b387825 */ /* 0x000fe200078e0236 */
[----:B------:R-:W-:Y:S04]  /*1ced0*/  @P4 STG.E.U16 desc[UR60][R30.64], R142 ;  /* 0x0000008e1e004986 */ /* 0x000fe8000c10153c */
[----:B------:R-:W4:Y:S01]  /*1cee0*/  LDC R62, c[0x0][0x228] ;  /* 0x00008a00ff3e7b82 */ /* 0x000f220000000800 */
[----:B------:R5:W-:Y:S01]  /*1cef0*/  @P3 STG.E.U16 desc[UR60][R56.64], R20 ;  /* 0x0000001438003986 */ /* 0x000be2000c10153c */
[----:B------:R-:W-:Y:S01]  /*1cf00*/  ISETP.LT.AND P4, PT, R173, R52, !P1 ;  /* 0x00000034ad00720c */ /* 0x000fe20004f81270 */
[----:B------:R-:W-:-:S05]  /*1cf10*/  VIADD R2, R175, 0x17 ;  /* 0x00000017af027836 */ /* 0x000fca0000000000 */
[----:B------:R-:W4:Y:S01]  /*1cf20*/  LDC R8, c[0x0][0x228] ;  /* 0x00008a00ff087b82 */ /* 0x000f220000000800 */
[----:B-1----:R-:W-:Y:S01]  /*1cf30*/  ISETP.LT.AND P3, PT, R172, R58, !P1 ;  /* 0x0000003aac00720c */ /* 0x002fe20004f61270 */
[----:B--2---:R-:W-:Y:S01]  /*1cf40*/  IMAD.IADD R29, R59, 0x1, R148 ;  /* 0x000000013b1d7824 */ /* 0x004fe200078e0294 */
[----:B------:R-:W-:-:S05]  /*1cf50*/  ISETP.GE.AND P2, PT, R2, R63, PT ;  /* 0x0000003f0200720c */ /* 0x000fca0003f46270 */
[----:B-----5:R-:W1:Y:S01]  /*1cf60*/  LDC R20, c[0x0][0x228] ;  /* 0x00008a00ff147b82 */ /* 0x020e620000000800 */
[----:B------:R-:W-:Y:S01]  /*1cf70*/  IMAD.WIDE R2, R29, 0x2, R146 ;  /* 0x000000021d027825 */ /* 0x000fe200078e0292 */
[----:B------:R-:W-:-:S03]  /*1cf80*/  PRMT R56, R123, 0x7632, R56 ;  /* 0x000076327b387816 */ /* 0x000fc60000000038 */
[----:B------:R-:W-:-:S03]  /*1cf90*/  IMAD.WIDE R24, R29, 0x2, R14 ;  /* 0x000000021d187825 */ /* 0x000fc600078e020e */
[----:B------:R-:W2:Y:S01]  /*1cfa0*/  LDC R61, c[0x0][0x22c] ;  /* 0x00008b00ff3d7b82 */ /* 0x000ea20000000800 */
[----:B------:R-:W-:Y:S01]  /*1cfb0*/  IMAD.WIDE R26, R29, 0x2, R12 ;  /* 0x000000021d1a7825 */ /* 0x000fe200078e020c */
[----:B------:R-:W-:Y:S04]  /*1cfc0*/  @P5 STG.E.U16 desc[UR60][R2.64], R123 ;  /* 0x0000007b02005986 */ /* 0x000fe8000c10153c */
[----:B------:R5:W-:Y:S02]  /*1cfd0*/  @P4 STG.E.U16 desc[UR60][R24.64], R56 ;  /* 0x0000003818004986 */ /* 0x000be4000c10153c */
[----:B------:R-:W2:Y:S02]  /*1cfe0*/  LDC R22, c[0x0][0x228] ;  /* 0x00008a00ff167b82 */ /* 0x000ea40000000800 */
[----:B------:R-:W-:Y:S01]  /*1cff0*/  @P3 STG.E.U16 desc[UR60][R26.64], R127 ;  /* 0x0000007f1a003986 */ /* 0x000fe2000c10153c */
[----:B---3--:R-:W-:-:S05]  /*1d000*/  ISETP.LT.AND P3, PT, R172, R10, !P2 ;  /* 0x0000000aac00720c */ /* 0x008fca0005761270 */
[----:B------:R-:W3:Y:S01]  /*1d010*/  LDC R52, c[0x0][0x228] ;  /* 0x00008a00ff347b82 */ /* 0x000ee20000000800 */
[----:B0-----:R-:W-:Y:S02]  /*1d020*/  ISETP.LT.AND P1, PT, R170, R60, !P1 ;  /* 0x0000003caa00720c */ /* 0x001fe40004f21270 */
[----:B----4-:R-:W-:-:S05]  /*1d030*/  ISETP.LT.AND P6, PT, R174, R62, !P2 ;  /* 0x0000003eae00720c */ /* 0x010fca00057c1270 */
[----:B------:R-:W0:Y:S01]  /*1d040*/  LDC R10, c[0x0][0x228] ;  /* 0x00008a00ff0a7b82 */ /* 0x000e220000000800 */
[----:B------:R-:W-:Y:S01]  /*1d050*/  ISETP.LT.AND P4, PT, R173, R8, !P2 ;  /* 0x00000008ad00720c */ /* 0x000fe20005781270 */
[----:B------:R-:W-:Y:S01]  /*1d060*/  IMAD.IADD R57, R29, 0x1, R148 ;  /* 0x000000011d397824 */ /* 0x000fe200078e0294 */
[----:B------:R-:W-:Y:S01]  /*1d070*/  PRMT R59, R127, 0x7632, R59 ;  /* 0x000076327f3b7816 */ /* 0x000fe2000000003b */
[----:B------:R-:W-:Y:S01]  /*1d080*/  IMAD.WIDE R28, R29, 0x2, R54 ;  /* 0x000000021d1c7825 */ /* 0x000fe200078e0236 */
[----:B-1----:R-:W-:-:S03]  /*1d090*/  ISETP.LT.AND P2, PT, R170, R20, !P2 ;  /* 0x00000014aa00720c */ /* 0x002fc60005741270 */
[----:B------:R-:W1:Y:S01]  /*1d0a0*/  LDC R63, c[0x0][0x22c] ;  /* 0x00008b00ff3f7b82 */ /* 0x000e620000000800 */
[----:B------:R-:W-:Y:S01]  /*1d0b0*/  IMAD.WIDE R30, R57, 0x2, R146 ;  /* 0x00000002391e7825 */ /* 0x000fe200078e0292 */
[----:B-----5:R-:W-:-:S03]  /*1d0c0*/  PRMT R25, R131, 0x7632, R25 ;  /* 0x0000763283197816 */ /* 0x020fc60000000019 */
[----:B------:R-:W-:Y:S02]  /*1d0d0*/  VIADD R8, R175, 0x18 ;  /* 0x00000018af087836 */ /* 0x000fe40000000000 */
[----:B------:R-:W-:Y:S01]  /*1d0e0*/  IMAD.WIDE R2, R57, 0x2, R14 ;  /* 0x0000000239027825 */ /* 0x000fe200078e020e */
[----:B------:R-:W4:Y:S01]  /*1d0f0*/  LDC R20, c[0x0][0x228] ;  /* 0x00008a00ff147b82 */ /* 0x000f220000000800 */
[----:B------:R-:W-:Y:S01]  /*1d100*/  @P1 STG.E.U16 desc[UR60][R28.64], R59 ;  /* 0x0000003b1c001986 */ /* 0x000fe2000c10153c */
[----:B--2---:R-:W-:-:S03]  /*1d110*/  ISETP.GE.AND P1, PT, R8, R61, PT ;  /* 0x0000003d0800720c */ /* 0x004fc60003f26270 */
[----:B------:R-:W-:Y:S03]  /*1d120*/  @P6 STG.E.U16 desc[UR60][R30.64], R131 ;  /* 0x000000831e006986 */ /* 0x000fe6000c10153c */
[----:B------:R-:W2:Y:S01]  /*1d130*/  LDC R56, c[0x0][0x228] ;  /* 0x00008a00ff387b82 */ /* 0x000ea20000000800 */
[----:B------:R5:W-:Y:S01]  /*1d140*/  @P4 STG.E.U16 desc[UR60][R2.64], R25 ;  /* 0x0000001902004986 */ /* 0x000be2000c10153c */
[----:B------:R-:W-:Y:S02]  /*1d150*/  ISETP.LT.AND P5, PT, R174, R22, !P1 ;  /* 0x00000016ae00720c */ /* 0x000fe40004fa1270 */
[----:B---3--:R-:W-:-:S04]  /*1d160*/  ISETP.LT.AND P6, PT, R173, R52, !P1 ;  /* 0x00000034ad00720c */ /* 0x008fc80004fc1270 */
[----:B------:R-:W3:Y:S01]  /*1d170*/  LDC R58, c[0x0][0x228] ;  /* 0x00008a00ff3a7b82 */ /* 0x000ee20000000800 */
[----:B-----5:R-:W-:-:S07]  /*1d180*/  IMAD.WIDE R24, R57, 0x2, R12 ;  /* 0x0000000239187825 */ /* 0x020fce00078e020c */
[----:B------:R-:W5:Y:S01]  /*1d190*/  LDC R60, c[0x0][0x228] ;  /* 0x00008a00ff3c7b82 */ /* 0x000f620000000800 */
[----:B------:R-:W-:Y:S01]  /*1d1a0*/  @P3 STG.E.U16 desc[UR60][R24.64], R143 ;  /* 0x0000008f18003986 */ /* 0x000fe2000c10153c */
[----:B0-----:R-:W-:Y:S01]  /*1d1b0*/  ISETP.LT.AND P3, PT, R172, R10, !P1 ;  /* 0x0000000aac00720c */ /* 0x001fe20004f61270 */
[----:B------:R-:W-:Y:S01]  /*1d1c0*/  IMAD.IADD R59, R57, 0x1, R148 ;  /* 0x00000001393b7824 */ /* 0x000fe200078e0294 */
[----:B------:R-:W-:Y:S01]  /*1d1d0*/  PRMT R3, R143, 0x7632, R3 ;  /* 0x000076328f037816 */ /* 0x000fe20000000003 */
[----:B------:R-:W-:-:S03]  /*1d1e0*/  IMAD.WIDE R26, R57, 0x2, R54 ;  /* 0x00000002391a7825 */ /* 0x000fc600078e0236 */
[----:B------:R-:W0:Y:S01]  /*1d1f0*/  LDC R10, c[0x0][0x228] ;  /* 0x00008a00ff0a7b82 */ /* 0x000e220000000800 */
[----:B------:R-:W-:Y:S01]  /*1d200*/  VIADD R8, R175, 0x19 ;  /* 0x00000019af087836 */ /* 0x000fe20000000000 */
[----:B------:R-:W-:Y:S01]  /*1d210*/  PRMT R52, R32, 0x7632, R52 ;  /* 0x0000763220347816 */ /* 0x000fe20000000034 */
[C---:B------:R-:W-:Y:S01]  /*1d220*/  IMAD.WIDE R28, R59.reuse, 0x2, R146 ;  /* 0x000000023b1c7825 */ /* 0x040fe200078e0292 */
[----:B------:R-:W-:Y:S04]  /*1d230*/  @P2 STG.E.U16 desc[UR60][R26.64], R3 ;  /* 0x000000031a002986 */ /* 0x000fe8000c10153c */
[----:B------:R-:W0:Y:S01]  /*1d240*/  LDC R61, c[0x0][0x22c] ;  /* 0x00008b00ff3d7b82 */ /* 0x000e220000000800 */
[----:B------:R-:W-:Y:S01]  /*1d250*/  IMAD.WIDE R30, R59, 0x2, R14 ;  /* 0x000000023b1e7825 */ /* 0x000fe200078e020e */
[----:B-1----:R-:W-:Y:S01]  /*1d260*/  ISETP.GE.AND P2, PT, R8, R63, PT ;  /* 0x0000003f0800720c */ /* 0x002fe20003f46270 */
[----:B------:R1:W-:Y:S05]  /*1d270*/  @P5 STG.E.U16 desc[UR60][R28.64], R32 ;  /* 0x000000201c005986 */ /* 0x0003ea000c10153c */
[----:B------:R-:W0:Y:S01]  /*1d280*/  LDC R22, c[0x0][0x228] ;  /* 0x00008a00ff167b82 */ /* 0x000e220000000800 */
[----:B------:R3:W-:Y:S01]  /*1d290*/  @P6 STG.E.U16 desc[UR60][R30.64], R52 ;  /* 0x000000341e006986 */ /* 0x0007e2000c10153c */
[----:B----4-:R-:W-:-:S02]  /*1d2a0*/  ISETP.LT.AND P4, PT, R172, R20, !P2 ;  /* 0x00000014ac00720c */ /* 0x010fc40005781270 */
[----:B--2---:R-:W-:-:S04]  /*1d2b0*/  ISETP.LT.AND P1, PT, R170, R56, !P1 ;  /* 0x00000038aa00720c */ /* 0x004fc80004f21270 */
[----:B-1----:R-:W1:Y:S01]  /*1d2c0*/  LDC R32, c[0x0][0x228] ;  /* 0x00008a00ff207b82 */ /* 0x002e620000000800 */
[----:B---3--:R-:W-:-:S07]  /*1d2d0*/  ISETP.LT.AND P5, PT, R174, R58, !P2 ;  /* 0x0000003aae00720c */ /* 0x008fce00057a1270 */
[----:B------:R-:W2:Y:S01]  /*1d2e0*/  LDC R52, c[0x0][0x228] ;  /* 0x00008a00ff347b82 */ /* 0x000ea20000000800 */
[----:B-----5:R-:W-:-:S07]  /*1d2f0*/  ISETP.LT.AND P6, PT, R173, R60, !P2 ;  /* 0x0000003cad00720c */ /* 0x020fce00057c1270 */
[----:B------:R-:W3:Y:S01]  /*1d300*/  LDC R20, c[0x0][0x228] ;  /* 0x00008a00ff147b82 */ /* 0x000ee20000000800 */
[----:B------:R-:W-:Y:S01]  /*1d310*/  IMAD.WIDE R2, R59, 0x2, R12 ;  /* 0x000000023b027825 */ /* 0x000fe200078e020c */
[----:B------:R-:W-:-:S03]  /*1d320*/  PRMT R31, R132, 0x7632, R31 ;  /* 0x00007632841f7816 */ /* 0x000fc6000000001f */
[----:B------:R-:W-:-:S03]  /*1d330*/  IMAD.IADD R57, R59, 0x1, R148 ;  /* 0x000000013b397824 */ /* 0x000fc600078e0294 */
[----:B------:R-:W4:Y:S01]  /*1d340*/  LDC R63, c[0x0][0x22c] ;  /* 0x00008b00ff3f7b82 */ /* 0x000f220000000800 */
[----:B------:R-:W-:Y:S01]  /*1d350*/  IMAD.WIDE R24, R59, 0x2, R54 ;  /* 0x000000023b187825 */ /* 0x000fe200078e0236 */
[----:B0-----:R-:W-:-:S03]  /*1d360*/  ISETP.LT.AND P2, PT, R170, R10, !P2 ;  /* 0x0000000aaa00720c */ /* 0x001fc60005741270 */
[----:B------:R-:W-:Y:S01]  /*1d370*/  VIADD R8, R175, 0x1a ;  /* 0x0000001aaf087836 */ /* 0x000fe20000000000 */
[----:B------:R-:W-:Y:S02]  /*1d380*/  @P3 STG.E.U16 desc[UR60][R2.64], R132 ;  /* 0x0000008402003986 */ /* 0x000fe4000c10153c */
[----:B------:R-:W0:Y:S01]  /*1d390*/  LDC R56, c[0x0][0x228] ;  /* 0x00008a00ff387b82 */ /* 0x000e220000000800 */
[C---:B------:R-:W-:Y:S01]  /*1d3a0*/  IMAD.WIDE R26, R57.reuse, 0x2, R146 ;  /* 0x00000002391a7825 */ /* 0x040fe200078e0292 */
[----:B------:R-:W-:Y:S01]  /*1d3b0*/  PRMT R59, R100, 0x7632, R59 ;  /* 0x00007632643b7816 */ /* 0x000fe2000000003b */
[----:B------:R5:W-:Y:S01]  /*1d3c0*/  @P1 STG.E.U16 desc[UR60][R24.64], R31 ;  /* 0x0000001f18001986 */ /* 0x000be2000c10153c */
[----:B------:R-:W-:Y:S01]  /*1d3d0*/  ISETP.GE.AND P1, PT, R8, R61, PT ;  /* 0x0000003d0800720c */ /* 0x000fe20003f26270 */
[----:B------:R-:W-:-:S03]  /*1d3e0*/  IMAD.WIDE R28, R57, 0x2, R14 ;  /* 0x00000002391c7825 */ /* 0x000fc600078e020e */
[----:B------:R-:W0:Y:S01]  /*1d3f0*/  LDC R58, c[0x0][0x228] ;  /* 0x00008a00ff3a7b82 */ /* 0x000e220000000800 */
[----:B------:R-:W-:Y:S01]  /*1d400*/  @P5 STG.E.U16 desc[UR60][R26.64], R100 ;  /* 0x000000641a005986 */ /* 0x000fe2000c10153c */
[----:B------:R-:W-:-:S06]  /*1d410*/  ISETP.LT.AND P3, PT, R174, R22, !P1 ;  /* 0x00000016ae00720c */ /* 0x000fcc0004f61270 */
[----:B------:R-:W0:Y:S01]  /*1d420*/  LDC R60, c[0x0][0x228] ;  /* 0x00008a00ff3c7b82 */ /* 0x000e220000000800 */
[----:B-----5:R-:W-:Y:S01]  /*1d430*/  IMAD.WIDE R30, R57, 0x2, R12 ;  /* 0x00000002391e7825 */ /* 0x020fe200078e020c */
[----:B------:R5:W-:Y:S01]  /*1d440*/  @P6 STG.E.U16 desc[UR60][R28.64], R59 ;  /* 0x0000003b1c006986 */ /* 0x000be2000c10153c */
[----:B------:R-:W-:-:S05]  /*1d450*/  PRMT R22, R68, 0x7632, R22 ;  /* 0x0000763244167816 */ /* 0x000fca0000000016 */
[----:B------:R-:W0:Y:S01]  /*1d460*/  LDC R10, c[0x0][0x228] ;  /* 0x00008a00ff0a7b82 */ /* 0x000e220000000800 */
[----:B------:R-:W-:Y:S01]  /*1d470*/  IMAD.WIDE R2, R57, 0x2, R54 ;  /* 0x0000000239027825 */ /* 0x000fe200078e0236 */
[----:B------:R4:W-:Y:S01]  /*1d480*/  @P4 STG.E.U16 desc[UR60][R30.64], R68 ;  /* 0x000000441e004986 */ /* 0x0009e2000c10153c */
[----:B-1----:R-:W-:Y:S02]  /*1d490*/  ISETP.LT.AND P4, PT, R173, R32, !P1 ;  /* 0x00000020ad00720c */ /* 0x002fe40004f81270 */
[----:B-----5:R-:W-:-:S03]  /*1d4a0*/  IMAD.IADD R59, R57, 0x1, R148 ;  /* 0x00000001393b7824 */ /* 0x020fc600078e0294 */
[----:B------:R-:W1:Y:S01]  /*1d4b0*/  LDC R57, c[0x0][0x22c] ;  /* 0x00008b00ff397b82 */ /* 0x000e620000000800 */
[----:B--2---:R-:W-:Y:S01]  /*1d4c0*/  ISETP.LT.AND P5, PT, R172, R52, !P1 ;  /* 0x00000034ac00720c */ /* 0x004fe20004fa1270 */
[----:B------:R2:W-:Y:S01]  /*1d4d0*/  @P2 STG.E.U16 desc[UR60][R2.64], R22 ;  /* 0x0000001602002986 */ /* 0x0005e2000c10153c */
[----:B---3--:R-:W-:Y:S01]  /*1d4e0*/  ISETP.LT.AND P1, PT, R170, R20, !P1 ;  /* 0x00000014aa00720c */ /* 0x008fe20004f21270 */
[----:B------:R-:W-:-:S04]  /*1d4f0*/  VIADD R8, R175, 0x1b ;  /* 0x0000001baf087836 */ /* 0x000fc80000000000 */
[----:B------:R-:W3:Y:S01]  /*1d500*/  LDC R20, c[0x0][0x228] ;  /* 0x00008a00ff147b82 */ /* 0x000ee20000000800 */
[----:B------:R-:W-:Y:S01]  /*1d510*/  IMAD.WIDE R24, R59, 0x2, R146 ;  /* 0x000000023b187825 */ /* 0x000fe200078e0292 */
[----:B----4-:R-:W-:-:S06]  /*1d520*/  PRMT R30, R33, 0x7632, R30 ;  /* 0x00007632211e7816 */ /* 0x010fcc000000001e */
[----:B--2---:R-:W2:Y:S01]  /*1d530*/  LDC R22, c[0x0][0x228] ;  /* 0x00008a00ff167b82 */ /* 0x004ea20000000800 */
[----:B------:R-:W-:Y:S01]  /*1d540*/  IMAD.WIDE R26, R59, 0x2, R14 ;  /* 0x000000023b1a7825 */ /* 0x000fe200078e020e */
[----:B------:R-:W-:-:S06]  /*1d550*/  ISETP.GE.AND P2, PT, R8, R63, PT ;  /* 0x0000003f0800720c */ /* 0x000fcc0003f46270 */
[----:B------:R-:W4:Y:S01]  /*1d560*/  LDC R32, c[0x0][0x228] ;  /* 0x00008a00ff207b82 */ /* 0x000f220000000800 */
[C---:B------:R-:W-:Y:S01]  /*1d570*/  IMAD.WIDE R28, R59.reuse, 0x2, R12 ;  /* 0x000000023b1c7825 */ /* 0x040fe200078e020c */
[----:B------:R5:W-:Y:S01]  /*1d580*/  @P3 STG.E.U16 desc[UR60][R24.64], R33 ;  /* 0x0000002118003986 */ /* 0x000be2000c10153c */
[----:B0-----:R-:W-:Y:S02]  /*1d590*/  ISETP.LT.AND P3, PT, R174, R56, !P2 ;  /* 0x00000038ae00720c */ /* 0x001fe40005761270 */
[----:B------:R-:W-:Y:S01]  /*1d5a0*/  IMAD.WIDE R2, R59, 0x2, R54 ;  /* 0x000000023b027825 */ /* 0x000fe200078e0236 */
[----:B------:R0:W-:Y:S01]  /*1d5b0*/  @P4 STG.E.U16 desc[UR60][R26.64], R30 ;  /* 0x0000001e1a004986 */ /* 0x0001e2000c10153c */
[----:B------:R-:W-:Y:S01]  /*1d5c0*/  ISETP.LT.AND P4, PT, R173, R58, !P2 ;  /* 0x0000003aad00720c */ /* 0x000fe20005781270 */
[----:B------:R-:W4:Y:S02]  /*1d5d0*/  LDC R52, c[0x0][0x228] ;  /* 0x00008a00ff347b82 */ /* 0x000f240000000800 */
[----:B------:R1:W-:Y:S01]  /*1d5e0*/  @P5 STG.E.U16 desc[UR60][R28.64], R133 ;  /* 0x000000851c005986 */ /* 0x0003e2000c10153c */
[----:B------:R-:W-:Y:S01]  /*1d5f0*/  ISETP.LT.AND P5, PT, R172, R60, !P2 ;  /* 0x0000003cac00720c */ /* 0x000fe200057a1270 */
[----:B-----5:R-:W-:-:S04]  /*1d600*/  IMAD.IADD R33, R59, 0x1, R148 ;  /* 0x000000013b217824 */ /* 0x020fc800078e0294 */
[----:B------:R-:W5:Y:S01]  /*1d610*/  LDC R59, c[0x0][0x22c] ;  /* 0x00008b00ff3b7b82 */ /* 0x000f620000000800 */
[----:B------:R-:W-:Y:S01]  /*1d620*/  PRMT R31, R133, 0x7632, R31 ;  /* 0x00007632851f7816 */ /* 0x000fe2000000001f */
[----:B------:R-:W-:Y:S01]  /*1d630*/  VIADD R8, R175, 0x1c ;  /* 0x0000001caf087836 */ /* 0x000fe20000000000 */
[----:B------:R-:W-:Y:S01]  /*1d640*/  ISETP.LT.AND P2, PT, R170, R10, !P2 ;  /* 0x0000000aaa00720c */ /* 0x000fe20005741270 */
[----:B------:R-:W-:Y:S01]  /*1d650*/  IMAD.WIDE R24, R33, 0x2, R146 ;  /* 0x0000000221187825 */ /* 0x000fe200078e0292 */
[----:B------:R-:W-:-:S03]  /*1d660*/  PRMT R60, R101, 0x7632, R60 ;  /* 0x00007632653c7816 */ /* 0x000fc6000000003c */
[----:B------:R-:W5:Y:S01]  /*1d670*/  LDC R10, c[0x0][0x228] ;  /* 0x00008a00ff0a7b82 */ /* 0x000f620000000800 */
[C---:B0-----:R-:W-:Y:S01]  /*1d680*/  IMAD.WIDE R26, R33.reuse, 0x2, R14 ;  /* 0x00000002211a7825 */ /* 0x041fe200078e020e */
[----:B------:R0:W-:Y:S01]  /*1d690*/  @P1 STG.E.U16 desc[UR60][R2.64], R31 ;  /* 0x0000001f02001986 */ /* 0x0001e2000c10153c */
[----:B-1----:R-:W-:Y:S02]  /*1d6a0*/  ISETP.GE.AND P1, PT, R8, R57, PT ;  /* 0x000000390800720c */ /* 0x002fe40003f26270 */
[----:B------:R-:W-:Y:S01]  /*1d6b0*/  IMAD.WIDE R28, R33, 0x2, R12 ;  /* 0x00000002211c7825 */ /* 0x000fe200078e020c */
[----:B------:R1:W-:Y:S01]  /*1d6c0*/  @P3 STG.E.U16 desc[UR60][R24.64], R101 ;  /* 0x0000006518003986 */ /* 0x0003e2000c10153c */
[----:B---3--:R-:W-:Y:S01]  /*1d6d0*/  ISETP.LT.AND P3, PT, R174, R20, !P1 ;  /* 0x00000014ae00720c */ /* 0x008fe20004f61270 */
[----:B------:R-:W3:Y:S02]  /*1d6e0*/  LDC R56, c[0x0][0x228] ;  /* 0x00008a00ff387b82 */ /* 0x000ee40000000800 */
[----:B------:R1:W-:Y:S01]  /*1d6f0*/  @P4 STG.E.U16 desc[UR60][R26.64], R60 ;  /* 0x0000003c1a004986 */ /* 0x0003e2000c10153c */
[----:B--2---:R-:W-:-:S03]  /*1d700*/  ISETP.LT.AND P4, PT, R173, R22, !P1 ;  /* 0x00000016ad00720c */ /* 0x004fc60004f81270 */
[----:B------:R-:W-:Y:S01]  /*1d710*/  @P5 STG.E.U16 desc[UR60][R28.64], R69 ;  /* 0x000000451c005986 */ /* 0x000fe2000c10153c */
[----:B0-----:R-:W-:Y:S01]  /*1d720*/  PRMT R3, R69, 0x7632, R3 ;  /* 0x0000763245037816 */ /* 0x001fe20000000003 */
[C---:B------:R-:W-:Y:S01]  /*1d730*/  IMAD.WIDE R30, R33.reuse, 0x2, R54 ;  /* 0x00000002211e7825 */ /* 0x040fe200078e0236 */
[----:B----4-:R-:W-:Y:S01]  /*1d740*/  ISETP.LT.AND P5, PT, R172, R32, !P1 ;  /* 0x00000020ac00720c */ /* 0x010fe20004fa1270 */
[----:B------:R-:W0:Y:S02]  /*1d750*/  LDC R20, c[0x0][0x228] ;  /* 0x00008a00ff147b82 */ /* 0x000e240000000800 */
[----:B------:R-:W-:Y:S01]  /*1d760*/  IMAD.IADD R33, R33, 0x1, R148 ;  /* 0x0000000121217824 */ /* 0x000fe200078e0294 */
[----:B------:R2:W-:Y:S01]  /*1d770*/  @P2 STG.E.U16 desc[UR60][R30.64], R3 ;  /* 0x000000031e002986 */ /* 0x0005e2000c10153c */
[----:B------:R-:W-:Y:S02]  /*1d780*/  VIADD R8, R175, 0x1d ;  /* 0x0000001daf087836 */ /* 0x000fe40000000000 */
[C---:B-1----:R-:W-:Y:S01]  /*1d790*/  IMAD.WIDE R24, R33.reuse, 0x2, R14 ;  /* 0x0000000221187825 */ /* 0x042fe200078e020e */
[----:B------:R-:W-:Y:S01]  /*1d7a0*/  ISETP.LT.AND P2, PT, R170, R52, !P1 ;  /* 0x00000034aa00720c */ /* 0x000fe20004f41270 */
[----:B------:R-:W1:Y:S02]  /*1d7b0*/  LDC R58, c[0x0][0x228] ;  /* 0x00008a00ff3a7b82 */ /* 0x000e640000000800 */
[----:B------:R-:W-:Y:S01]  /*1d7c0*/  IMAD.WIDE R26, R33, 0x2, R12 ;  /* 0x00000002211a7825 */ /* 0x000fe200078e020c */
[----:B-----5:R-:W-:-:S03]  /*1d7d0*/  ISETP.GE.AND P1, PT, R8, R59, PT ;  /* 0x0000003b0800720c */ /* 0x020fc60003f26270 */
[----:B--2---:R-:W-:Y:S01]  /*1d7e0*/  IMAD.WIDE R2, R33, 0x2, R146 ;  /* 0x0000000221027825 */ /* 0x004fe200078e0292 */
[----:B------:R-:W-:Y:S01]  /*1d7f0*/  PRMT R30, R34, 0x7632, R30 ;  /* 0x00007632221e7816 */ /* 0x000fe2000000001e */
[----:B------:R-:W2:Y:S03]  /*1d800*/  LDC R57, c[0x0][0x22c] ;  /* 0x00008b00ff397b82 */ /* 0x000ea60000000800 */
[----:B------:R-:W-:Y:S04]  /*1d810*/  @P3 STG.E.U16 desc[UR60][R2.64], R34 ;  /* 0x0000002202003986 */ /* 0x000fe8000c10153c */
[----:B------:R-:W-:Y:S01]  /*1d820*/  @P4 STG.E.U16 desc[UR60][R24.64], R30 ;  /* 0x0000001e18004986 */ /* 0x000fe2000c10153c */
[----:B------:R-:W4:Y:S03]  /*1d830*/  LDC R22, c[0x0][0x228] ;  /* 0x00008a00ff167b82 */ /* 0x000f260000000800 */
[----:B------:R-:W-:Y:S01]  /*1d840*/  @P5 STG.E.U16 desc[UR60][R26.64], R134 ;  /* 0x000000861a005986 */ /* 0x000fe2000c10153c */
[----:B------:R-:W-:-:S04]  /*1d850*/  ISETP.LT.AND P5, PT, R174, R10, !P1 ;  /* 0x0000000aae00720c */ /* 0x000fc80004fa1270 */
[----:B------:R-:W5:Y:S01]  /*1d860*/  LDC R10, c[0x0][0x228] ;  /* 0x00008a00ff0a7b82 */ /* 0x000f620000000800 */
[----:B------:R-:W-:Y:S01]  /*1d870*/  IMAD.WIDE R28, R33, 0x2, R54 ;  /* 0x00000002211c7825 */ /* 0x000fe200078e0236 */
[----:B------:R-:W-:Y:S02]  /*1d880*/  PRMT R31, R134, 0x7632, R31 ;  /* 0x00007632861f7816 */ /* 0x000fe4000000001f */
[----:B---3--:R-:W-:-:S03]  /*1d890*/  ISETP.LT.AND P4, PT, R173, R56, !P1 ;  /* 0x00000038ad00720c */ /* 0x008fc60004f81270 */
[----:B------:R3:W-:Y:S01]  /*1d8a0*/  @P2 STG.E.U16 desc[UR60][R28.64], R31 ;  /* 0x0000001f1c002986 */ /* 0x0007e2000c10153c */
[----:B0-----:R-:W-:Y:S01]  /*1d8b0*/  ISETP.LT.AND P2, PT, R170, R20, !P1 ;  /* 0x00000014aa00720c */ /* 0x001fe20004f41270 */
[----:B------:R-:W0:Y:S01]  /*1d8c0*/  LDC R32, c[0x0][0x228] ;  /* 0x00008a00ff207b82 */ /* 0x000e220000000800 */
[----:B------:R-:W-:-:S07]  /*1d8d0*/  VIADD R8, R175, 0x1e ;  /* 0x0000001eaf087836 */ /* 0x000fce0000000000 */
[----:B------:R-:W0:Y:S01]  /*1d8e0*/  LDC R20, c[0x0][0x228] ;  /* 0x00008a00ff147b82 */ /* 0x000e220000000800 */
[----:B---3--:R-:W-:Y:S01]  /*1d8f0*/  IMAD.IADD R29, R33, 0x1, R148 ;  /* 0x00000001211d7824 */ /* 0x008fe200078e0294 */
[----:B-1----:R-:W-:Y:S02]  /*1d900*/  ISETP.LT.AND P3, PT, R172, R58, !P1 ;  /* 0x0000003aac00720c */ /* 0x002fe40004f61270 */
[----:B------:R-:W-:Y:S01]  /*1d910*/  PRMT R52, R102, 0x7632, R52 ;  /* 0x0000763266347816 */ /* 0x000fe20000000034 */
[C---:B------:R-:W-:Y:S01]  /*1d920*/  IMAD.WIDE R2, R29.reuse, 0x2, R146 ;  /* 0x000000021d027825 */ /* 0x040fe200078e0292 */
[----:B--2---:R-:W-:Y:S02]  /*1d930*/  ISETP.GE.AND P1, PT, R8, R57, PT ;  /* 0x000000390800720c */ /* 0x004fe40003f26270 */
[----:B------:R-:W1:Y:S01]  /*1d940*/  LDC R34, c[0x0][0x228] ;  /* 0x00008a00ff227b82 */ /* 0x000e620000000800 */
[----:B------:R-:W-:Y:S01]  /*1d950*/  IMAD.WIDE R24, R29, 0x2, R14 ;  /* 0x000000021d187825 */ /* 0x000fe200078e020e */
[----:B------:R-:W-:Y:S01]  /*1d960*/  @P5 STG.E.U16 desc[UR60][R2.64], R102 ;  /* 0x0000006602005986 */ /* 0x000fe2000c10153c */
[----:B----4-:R-:W-:-:S05]  /*1d970*/  ISETP.LT.AND P6, PT, R174, R22, !P1 ;  /* 0x00000016ae00720c */ /* 0x010fca0004fc1270 */
[----:B------:R-:W2:Y:S01]  /*1d980*/  LDC R57, c[0x0][0x22c] ;  /* 0x00008b00ff397b82 */ /* 0x000ea20000000800 */
[----:B------:R3:W-:Y:S01]  /*1d990*/  @P4 STG.E.U16 desc[UR60][R24.64], R52 ;  /* 0x0000003418004986 */ /* 0x0007e2000c10153c */
[----:B-----5:R-:W-:Y:S01]  /*1d9a0*/  ISETP.LT.AND P4, PT, R173, R10, !P1 ;  /* 0x0000000aad00720c */ /* 0x020fe20004f81270 */
[----:B------:R-:W-:-:S05]  /*1d9b0*/  IMAD.IADD R33, R29, 0x1, R148 ;  /* 0x000000011d217824 */ /* 0x000fca00078e0294 */
[----:B------:R-:W4:Y:S01]  /*1d9c0*/  LDC R22, c[0x0][0x228] ;  /* 0x00008a00ff167b82 */ /* 0x000f220000000800 */
[----:B------:R-:W-:Y:S01]  /*1d9d0*/  IMAD.WIDE R26, R29, 0x2, R12 ;  /* 0x000000021d1a7825 */ /* 0x000fe200078e020c */
[----:B------:R-:W-:-:S06]  /*1d9e0*/  PRMT R56, R70, 0x7632, R56 ;  /* 0x0000763246387816 */ /* 0x000fcc0000000038 */
[----:B------:R-:W5:Y:S01]  /*1d9f0*/  LDC R10, c[0x0][0x228] ;  /* 0x00008a00ff0a7b82 */ /* 0x000f620000000800 */
[----:B------:R-:W-:Y:S01]  /*1da00*/  IMAD.WIDE R28, R29, 0x2, R54 ;  /* 0x000000021d1c7825 */ /* 0x000fe200078e0236 */
[----:B------:R-:W-:Y:S01]  /*1da10*/  @P3 STG.E.U16 desc[UR60][R26.64], R70 ;  /* 0x000000461a003986 */ /* 0x000fe2000c10153c */
[----:B0-----:R-:W-:-:S03]  /*1da20*/  ISETP.LT.AND P3, PT, R172, R32, !P1 ;  /* 0x00000020ac00720c */ /* 0x001fc60004f61270 */
[----:B------:R-:W-:Y:S01]  /*1da30*/  @P2 STG.E.U16 desc[UR60][R28.64], R56 ;  /* 0x000000381c002986 */ /* 0x000fe2000c10153c */
[----:B------:R-:W-:Y:S01]  /*1da40*/  ISETP.LT.AND P2, PT, R170, R20, !P1 ;  /* 0x00000014aa00720c */ /* 0x000fe20004f41270 */
[----:B------:R-:W0:Y:S01]  /*1da50*/  LDC R59, c[0x0][0x22c] ;  /* 0x00008b00ff3b7b82 */ /* 0x000e220000000800 */
[----:B------:R-:W-:Y:S01]  /*1da60*/  IMAD.WIDE R30, R33, 0x2, R146 ;  /* 0x00000002211e7825 */ /* 0x000fe200078e0292 */
[----:B---3--:R-:W-:-:S03]  /*1da70*/  PRMT R25, R35, 0x7632, R25 ;  /* 0x0000763223197816 */ /* 0x008fc60000000019 */
[----:B------:R-:W-:-:S03]  /*1da80*/  IMAD.WIDE R2, R33, 0x2, R14 ;  /* 0x0000000221027825 */ /* 0x000fc600078e020e */
[----:B------:R-:W3:Y:S01]  /*1da90*/  LDC R20, c[0x0][0x228] ;  /* 0x00008a00ff147b82 */ /* 0x000ee20000000800 */
[----:B------:R-:W-:Y:S01]  /*1daa0*/  VIADD R8, R175, 0x1f ;  /* 0x0000001faf087836 */ /* 0x000fe20000000000 */
[----:B------:R-:W-:Y:S06]  /*1dab0*/  @P6 STG.E.U16 desc[UR60][R30.64], R35 ;  /* 0x000000231e006986 */ /* 0x000fec000c10153c */
[----:B------:R-:W0:Y:S01]  /*1dac0*/  LDC R32, c[0x0][0x228] ;  /* 0x00008a00ff207b82 */ /* 0x000e220000000800 */
[----:B------:R1:W-:Y:S01]  /*1dad0*/  @P4 STG.E.U16 desc[UR60][R2.64], R25 ;  /* 0x0000001902004986 */ /* 0x0003e2000c10153c */
[----:B--2---:R-:W-:-:S04]  /*1dae0*/  ISETP.GE.AND P1, PT, R8, R57, PT ;  /* 0x000000390800720c */ /* 0x004fc80003f26270 */
[----:B----4-:R-:W-:Y:S02]  /*1daf0*/  ISETP.LT.AND P5, PT, R174, R22, !P1 ;  /* 0x00000016ae00720c */ /* 0x010fe40004fa1270 */
[----:B------:R-:W2:Y:S01]  /*1db00*/  LDC R52, c[0x0][0x228] ;  /* 0x00008a00ff347b82 */ /* 0x000ea20000000800 */
[----:B-1----:R-:W-:-:S07]  /*1db10*/  IMAD.WIDE R24, R33, 0x2, R12 ;  /* 0x0000000221187825 */ /* 0x002fce00078e020c */
[----:B------:R-:W1:Y:S01]  /*1db20*/  LDC R22, c[0x0][0x228] ;  /* 0x00008a00ff167b82 */ /* 0x000e620000000800 */
[----:B------:R-:W-:Y:S01]  /*1db30*/  @P3 STG.E.U16 desc[UR60][R24.64], R135 ;  /* 0x0000008718003986 */ /* 0x000fe2000c10153c */
[----:B-----5:R-:W-:Y:S01]  /*1db40*/  ISETP.LT.AND P3, PT, R172, R10, !P1 ;  /* 0x0000000aac00720c */ /* 0x020fe20004f61270 */
[----:B------:R-:W-:Y:S01]  /*1db50*/  IMAD.WIDE R26, R33, 0x2, R54 ;  /* 0x00000002211a7825 */ /* 0x000fe200078e0236 */
[----:B------:R-:W-:-:S04]  /*1db60*/  PRMT R3, R135, 0x7632, R3 ;  /* 0x0000763287037816 */ /* 0x000fc80000000003 */
[----:B------:R-:W4:Y:S01]  /*1db70*/  LDC R10, c[0x0][0x228] ;  /* 0x00008a00ff0a7b82 */ /* 0x000f220000000800 */
[----:B------:R-:W-:Y:S01]  /*1db80*/  VIADD R8, R175, 0x20 ;  /* 0x00000020af087836 */ /* 0x000fe20000000000 */
[----:B------:R5:W-:Y:S01]  /*1db90*/  @P2 STG.E.U16 desc[UR60][R26.64], R3 ;  /* 0x000000031a002986 */ /* 0x000be2000c10153c */
[----:B------:R-:W-:Y:S02]  /*1dba0*/  ISETP.LT.AND P6, PT, R173, R34, !P1 ;  /* 0x00000022ad00720c */ /* 0x000fe40004fc1270 */
[----:B---3--:R-:W-:-:S03]  /*1dbb0*/  ISETP.LT.AND P1, PT, R170, R20, !P1 ;  /* 0x00000014aa00720c */ /* 0x008fc60004f21270 */
[----:B------:R-:W3:Y:S01]  /*1dbc0*/  LDC R57, c[0x0][0x22c] ;  /* 0x00008b00ff397b82 */ /* 0x000ee20000000800 */
[----:B0-----:R-:W-:Y:S01]  /*1dbd0*/  ISETP.GE.AND P2, PT, R8, R59, PT ;  /* 0x0000003b0800720c */ /* 0x001fe20003f46270 */
[----:B------:R-:W-:-:S03]  /*1dbe0*/  IMAD.IADD R35, R33, 0x1, R148 ;  /* 0x0000000121237824 */ /* 0x000fc600078e0294 */
[----:B------:R-:W-:-:S03]  /*1dbf0*/  ISETP.LT.AND P4, PT, R174, R32, !P2 ;  /* 0x00000020ae00720c */ /* 0x000fc60005781270 */
[----:B------:R-:W0:Y:S01]  /*1dc00*/  LDC R20, c[0x0][0x228] ;  /* 0x00008a00ff147b82 */ /* 0x000e220000000800 */
[----:B------:R-:W-:Y:S01]  /*1dc10*/  IMAD.WIDE R28, R35, 0x2, R146 ;  /* 0x00000002231c7825 */ /* 0x000fe200078e0292 */
[----:B------:R-:W-:-:S03]  /*1dc20*/  PRMT R34, R103, 0x7632, R34 ;  /* 0x0000763267227816 */ /* 0x000fc60000000022 */
[----:B------:R-:W-:-:S03]  /*1dc30*/  IMAD.WIDE R30, R35, 0x2, R14 ;  /* 0x00000002231e7825 */ /* 0x000fc600078e020e */
[----:B------:R-:W0:Y:S01]  /*1dc40*/  LDC R32, c[0x0][0x228] ;  /* 0x00008a00ff207b82 */ /* 0x000e220000000800 */
[----:B------:R-:W-:Y:S01]  /*1dc50*/  @P5 STG.E.U16 desc[UR60][R28.64], R103 ;  /* 0x000000671c005986 */ /* 0x000fe2000c10153c */
[----:B--2---:R-:W-:Y:S01]  /*1dc60*/  ISETP.LT.AND P5, PT, R173, R52, !P2 ;  /* 0x00000034ad00720c */ /* 0x004fe200057a1270 */
[C---:B------:R-:W-:Y:S02]  /*1dc70*/  IMAD.IADD R33, R35.reuse, 0x1, R148 ;  /* 0x0000000123217824 */ /* 0x040fe400078e0294 */
[----:B------:R2:W-:Y:S01]  /*1dc80*/  @P6 STG.E.U16 desc[UR60][R30.64], R34 ;  /* 0x000000221e006986 */ /* 0x0005e2000c10153c */
[----:B-1----:R-:W-:Y:S01]  /*1dc90*/  ISETP.LT.AND P6, PT, R172, R22, !P2 ;  /* 0x00000016ac00720c */ /* 0x002fe200057c1270 */
[C---:B-----5:R-:W-:Y:S01]  /*1dca0*/  IMAD.WIDE R2, R35.reuse, 0x2, R12 ;  /* 0x0000000223027825 */ /* 0x060fe200078e020c */
[----:B----4-:R-:W-:Y:S01]  /*1dcb0*/  ISETP.LT.AND P2, PT, R170, R10, !P2 ;  /* 0x0000000aaa00720c */ /* 0x010fe20005741270 */
[----:B------:R-:W1:Y:S02]  /*1dcc0*/  LDC R22, c[0x0][0x228] ;  /* 0x00008a00ff167b82 */ /* 0x000e640000000800 */
[----:B------:R-:W-:Y:S01]  /*1dcd0*/  IMAD.WIDE R24, R35, 0x2, R54 ;  /* 0x0000000223187825 */ /* 0x000fe200078e0236 */
[----:B------:R-:W-:-:S03]  /*1dce0*/  PRMT R56, R71, 0x7632, R56 ;  /* 0x0000763247387816 */ /* 0x000fc60000000038 */
[----:B------:R-:W-:Y:S02]  /*1dcf0*/  VIADD R8, R175, 0x21 ;  /* 0x00000021af087836 */ /* 0x000fe40000000000 */
[----:B--2---:R-:W2:Y:S01]  /*1dd00*/  LDC R34, c[0x0][0x228] ;  /* 0x00008a00ff227b82 */ /* 0x004ea20000000800 */
[----:B------:R4:W-:Y:S07]  /*1dd10*/  @P3 STG.E.U16 desc[UR60][R2.64], R71 ;  /* 0x0000004702003986 */ /* 0x0009ee000c10153c */
[----:B------:R-:W5:Y:S01]  /*1dd20*/  LDC R35, c[0x0][0x22c] ;  /* 0x00008b00ff237b82 */ /* 0x000f620000000800 */
[----:B------:R-:W-:Y:S01]  /*1dd30*/  @P1 STG.E.U16 desc[UR60][R24.64], R56 ;  /* 0x0000003818001986 */ /* 0x000fe2000c10153c */
[----:B------:R-:W-:-:S06]  /*1dd40*/  IMAD.WIDE R26, R33, 0x2, R146 ;  /* 0x00000002211a7825 */ /* 0x000fcc00078e0292 */
[----:B------:R-:W1:Y:S01]  /*1dd50*/  LDC R10, c[0x0][0x228] ;  /* 0x00008a00ff0a7b82 */ /* 0x000e620000000800 */
[----:B---3--:R-:W-:Y:S01]  /*1dd60*/  ISETP.GE.AND P1, PT, R8, R57, PT ;  /* 0x000000390800720c */ /* 0x008fe20003f26270 */
[----:B------:R-:W-:Y:S01]  /*1dd70*/  IMAD.WIDE R28, R33, 0x2, R14 ;  /* 0x00000002211c7825 */ /* 0x000fe200078e020e */
[----:B------:R-:W-:-:S03]  /*1dd80*/  PRMT R58, R36, 0x7632, R58 ;  /* 0x00007632243a7816 */ /* 0x000fc6000000003a */
[----:B------:R-:W-:Y:S02]  /*1dd90*/  IMAD.WIDE R30, R33, 0x2, R12 ;  /* 0x00000002211e7825 */ /* 0x000fe400078e020c */
[----:B------:R-:W3:Y:S01]  /*1dda0*/  LDC R57, c[0x0][0x22c] ;  /* 0x00008b00ff397b82 */ /* 0x000ee20000000800 */
[----:B0-----:R-:W-:Y:S01]  /*1ddb0*/  ISETP.LT.AND P3, PT, R174, R20, !P1 ;  /* 0x00000014ae00720c */ /* 0x001fe20004f61270 */
[----:B------:R-:W-:Y:S01]  /*1ddc0*/  @P4 STG.E.U16 desc[UR60][R26.64], R36 ;  /* 0x000000241a004986 */ /* 0x000fe2000c10153c */
[----:B------:R-:W-:-:S03]  /*1ddd0*/  ISETP.LT.AND P4, PT, R173, R32, !P1 ;  /* 0x00000020ad00720c */ /* 0x000fc60004f81270 */
[----:B------:R-:W-:Y:S02]  /*1dde0*/  @P5 STG.E.U16 desc[UR60][R28.64], R58 ;  /* 0x0000003a1c005986 */ /* 0x000fe4000c10153c */
[----:B------:R-:W0:Y:S02]  /*1ddf0*/  LDC R52, c[0x0][0x228] ;  /* 0x00008a00ff347b82 */ /* 0x000e240000000800 */
[----:B------:R2:W-:Y:S01]  /*1de00*/  @P6 STG.E.U16 desc[UR60][R30.64], R104 ;  /* 0x000000681e006986 */ /* 0x0005e2000c10153c */
[----:B----4-:R-:W-:-:S05]  /*1de10*/  IMAD.WIDE R2, R33, 0x2, R54 ;  /* 0x0000000221027825 */ /* 0x010fca00078e0236 */
[----:B------:R-:W4:Y:S01]  /*1de20*/  LDC R20, c[0x0][0x228] ;  /* 0x00008a00ff147b82 */ /* 0x000f220000000800 */
[----:B------:R-:W-:Y:S02]  /*1de30*/  VIADD R8, R175, 0x22 ;  /* 0x00000022af087836 */ /* 0x000fe40000000000 */
[----:B--2---:R-:W-:Y:S01]  /*1de40*/  IMAD.IADD R31, R33, 0x1, R148 ;  /* 0x00000001211f7824 */ /* 0x004fe200078e0294 */
[----:B------:R-:W-:-:S04]  /*1de50*/  PRMT R104, R104, 0x7632, R104 ;  /* 0x0000763268687816 */ /* 0x000fc80000000068 */
[----:B------:R-:W2:Y:S01]  /*1de60*/  LDC R30, c[0x0][0x228] ;  /* 0x00008a00ff1e7b82 */ /* 0x000ea20000000800 */
[C---:B------:R-:W-:Y:S01]  /*1de70*/  IMAD.WIDE R24, R31.reuse, 0x2, R146 ;  /* 0x000000021f187825 */ /* 0x040fe200078e0292 */
[----:B------:R-:W-:Y:S01]  /*1de80*/  PRMT R33, R136, 0x7632, R33 ;  /* 0x0000763288217816 */ /* 0x000fe20000000021 */
[----:B------:R3:W-:Y:S02]  /*1de90*/  @P2 STG.E.U16 desc[UR60][R2.64], R104 ;  /* 0x0000006802002986 */ /* 0x0007e4000c10153c */
[----:B------:R-:W-:Y:S01]  /*1dea0*/  IMAD.WIDE R26, R31, 0x2, R14 ;  /* 0x000000021f1a7825 */ /* 0x000fe200078e020e */
[----:B------:R-:W-:Y:S01]  /*1deb0*/  ISETP.LT.AND P5, PT, R172, R34, !P1 ;  /* 0x00000022ac00720c */ /* 0x000fe20004fa1270 */
[----:B------:R-:W-:Y:S01]  /*1dec0*/  @P3 STG.E.U16 desc[UR60][R24.64], R136 ;  /* 0x0000008818003986 */ /* 0x000fe2000c10153c */
[----:B-----5:R-:W-:Y:S01]  /*1ded0*/  ISETP.GE.AND P2, PT, R8, R35, PT ;  /* 0x000000230800720c */ /* 0x020fe20003f46270 */
[----:B------:R-:W5:Y:S01]  /*1dee0*/  LDC R32, c[0x0][0x228] ;  /* 0x00008a00ff207b82 */ /* 0x000f620000000800 */
[----:B-1----:R-:W-:Y:S01]  /*1def0*/  ISETP.LT.AND P3, PT, R170, R10, !P1 ;  /* 0x0000000aaa00720c */ /* 0x002fe20004f61270 */
[----:B------:R1:W-:Y:S01]  /*1df00*/  @P4 STG.E.U16 desc[UR60][R26.64], R33 ;  /* 0x000000211a004986 */ /* 0x0003e2000c10153c */
[----:B------:R-:W-:Y:S01]  /*1df10*/  VIADD R8, R175, 0x23 ;  /* 0x00000023af087836 */ /* 0x000fe20000000000 */
[----:B------:R-:W-:-:S04]  /*1df20*/  ISETP.LT.AND P4, PT, R174, R22, !P2 ;  /* 0x00000016ae00720c */ /* 0x000fc80005781270 */
[----:B------:R-:W5:Y:S01]  /*1df30*/  LDC R10, c[0x0][0x228] ;  /* 0x00008a00ff0a7b82 */ /* 0x000f620000000800 */
[----:B------:R-:W-:Y:S01]  /*1df40*/  IMAD.WIDE R28, R31, 0x2, R12 ;  /* 0x000000021f1c7825 */ /* 0x000fe200078e020c */
[----:B---3--:R-:W-:Y:S02]  /*1df50*/  ISETP.GE.AND P1, PT, R8, R57, PT ;  /* 0x000000390800720c */ /* 0x008fe40003f26270 */
[----:B------:R-:W-:-:S04]  /*1df60*/  PRMT R8, R72, 0x7632, R8 ;  /* 0x0000763248087816 */ /* 0x000fc80000000008 */
[----:B------:R-:W3:Y:S01]  /*1df70*/  LDC R22, c[0x0][0x228] ;  /* 0x00008a00ff167b82 */ /* 0x000ee20000000800 */
[----:B------:R-:W-:Y:S01]  /*1df80*/  IMAD.WIDE R2, R31, 0x2, R54 ;  /* 0x000000021f027825 */ /* 0x000fe200078e0236 */
[----:B------:R2:W-:Y:S01]  /*1df90*/  @P5 STG.E.U16 desc[UR60][R28.64], R72 ;  /* 0x000000481c005986 */ /* 0x0005e2000c10153c */
[----:B0-----:R-:W-:-:S03]  /*1dfa0*/  ISETP.LT.AND P5, PT, R173, R52, !P2 ;  /* 0x00000034ad00720c */ /* 0x001fc600057a1270 */
[----:B------:R-:W-:Y:S01]  /*1dfb0*/  @P3 STG.E.U16 desc[UR60][R2.64], R8 ;  /* 0x0000000802003986 */ /* 0x000fe2000c10153c */
[----:B----4-:R-:W-:Y:S01]  /*1dfc0*/  ISETP.LT.AND P3, PT, R172, R20, !P2 ;  /* 0x00000014ac00720c */ /* 0x010fe20005761270 */
[----:B------:R-:W0:Y:S01]  /*1dfd0*/  LDC R34, c[0x0][0x228] ;  /* 0x00008a00ff227b82 */ /* 0x000e220000000800 */
[----:B-1----:R-:W-:-:S07]  /*1dfe0*/  IMAD.IADD R33, R31, 0x1, R148 ;  /* 0x000000011f217824 */ /* 0x002fce00078e0294 */
[----:B------:R-:W1:Y:S01]  /*1dff0*/  LDC R57, c[0x0][0x22c] ;  /* 0x00008b00ff397b82 */ /* 0x000e620000000800 */
[----:B------:R-:W-:Y:S01]  /*1e000*/  IMAD.WIDE R24, R33, 0x2, R146 ;  /* 0x0000000221187825 */ /* 0x000fe200078e0292 */
[----:B------:R-:W-:-:S03]  /*1e010*/  PRMT R20, R37, 0x7632, R20 ;  /* 0x0000763225147816 */ /* 0x000fc60000000014 */
[----:B------:R-:W-:-:S03]  /*1e020*/  IMAD.WIDE R26, R33, 0x2, R14 ;  /* 0x00000002211a7825 */ /* 0x000fc600078e020e */
[----:B------:R-:W4:Y:S01]  /*1e030*/  LDC R36, c[0x0][0x228] ;  /* 0x00008a00ff247b82 */ /* 0x000f220000000800 */
[----:B--2---:R-:W-:Y:S01]  /*1e040*/  IMAD.WIDE R28, R33, 0x2, R12 ;  /* 0x00000002211c7825 */ /* 0x004fe200078e020c */
[----:B------:R-:W-:Y:S01]  /*1e050*/  ISETP.LT.AND P2, PT, R170, R30, !P2 ;  /* 0x0000001eaa00720c */ /* 0x000fe20005741270 */
[----:B------:R2:W-:Y:S05]  /*1e060*/  @P4 STG.E.U16 desc[UR60][R24.64], R37 ;  /* 0x0000002518004986 */ /* 0x0005ea000c10153c */
[----:B------:R-:W4:Y:S01]  /*1e070*/  LDC R52, c[0x0][0x228] ;  /* 0x00008a00ff347b82 */ /* 0x000f220000000800 */
[----:B------:R0:W-:Y:S01]  /*1e080*/  @P5 STG.E.U16 desc[UR60][R26.64], R20 ;  /* 0x000000141a005986 */ /* 0x0001e2000c10153c */
[----:B-----5:R-:W-:-:S02]  /*1e090*/  ISETP.LT.AND P4, PT, R173, R10, !P1 ;  /* 0x0000000aad00720c */ /* 0x020fc40004f81270 */
[----:B------:R-:W-:Y:S01]  /*1e0a0*/  ISETP.LT.AND P6, PT, R174, R32, !P1 ;  /* 0x00000020ae00720c */ /* 0x000fe20004fc1270 */
[----:B------:R-:W-:Y:S03]  /*1e0b0*/  @P3 STG.E.U16 desc[UR60][R28.64], R105 ;  /* 0x000000691c003986 */ /* 0x000fe6000c10153c */
[----:B--2---:R-:W2:Y:S01]  /*1e0c0*/  LDC R37, c[0x0][0x22c] ;  /* 0x00008b00ff257b82 */ /* 0x004ea20000000800 */
[----:B---3--:R-:W-:Y:S01]  /*1e0d0*/  ISETP.LT.AND P3, PT, R172, R22, !P1 ;  /* 0x00000016ac00720c */ /* 0x008fe20004f61270 */
[----:B------:R-:W-:Y:S01]  /*1e0e0*/  IMAD.IADD R35, R33, 0x1, R148 ;  /* 0x0000000121237824 */ /* 0x000fe200078e0294 */
[----:B------:R-:W-:-:S05]  /*1e0f0*/  PRMT R25, R105, 0x7632, R25 ;  /* 0x0000763269197816 */ /* 0x000fca0000000019 */
[----:B------:R-:W3:Y:S01]  /*1e100*/  LDC R10, c[0x0][0x228] ;  /* 0x00008a00ff0a7b82 */ /* 0x000ee20000000800 */
[----:B------:R-:W-:-:S07]  /*1e110*/  IMAD.WIDE R30, R33, 0x2, R54 ;  /* 0x00000002211e7825 */ /* 0x000fce00078e0236 */
[----:B0-----:R-:W0:Y:S01]  /*1e120*/  LDC R20, c[0x0][0x228] ;  /* 0x00008a00ff147b82 */ /* 0x001e220000000800 */
[----:B------:R-:W-:-:S07]  /*1e130*/  VIADD R8, R175, 0x24 ;  /* 0x00000024af087836 */ /* 0x000fce0000000000 */
[----:B------:R-:W5:Y:S01]  /*1e140*/  LDC R22, c[0x0][0x228] ;  /* 0x00008a00ff167b82 */ /* 0x000f620000000800 */
[----:B------:R-:W-:Y:S01]  /*1e150*/  IMAD.WIDE R2, R35, 0x2, R146 ;  /* 0x0000000223027825 */ /* 0x000fe200078e0292 */
[----:B------:R4:W-:Y:S01]  /*1e160*/  @P2 STG.E.U16 desc[UR60][R30.64], R25 ;  /* 0x000000191e002986 */ /* 0x0009e2000c10153c */
[----:B------:R-:W-:Y:S02]  /*1e170*/  ISETP.LT.AND P1, PT, R170, R34, !P1 ;  /* 0x00000022aa00720c */ /* 0x000fe40004f21270 */
[----:B-1----:R-:W-:-:S03]  /*1e180*/  ISETP.GE.AND P2, PT, R8, R57, PT ;  /* 0x000000390800720c */ /* 0x002fc60003f46270 */
[----:B------:R-:W1:Y:S01]  /*1e190*/  LDC R32, c[0x0][0x228] ;  /* 0x00008a00ff207b82 */ /* 0x000e620000000800 */
[----:B------:R2:W-:Y:S01]  /*1e1a0*/  @P6 STG.E.U16 desc[UR60][R2.64], R137 ;  /* 0x0000008902006986 */ /* 0x0005e2000c10153c */
[----:B----4-:R-:W-:Y:S02]  /*1e1b0*/  ISETP.LT.AND P5, PT, R174, R36, !P2 ;  /* 0x00000024ae00720c */ /* 0x010fe400057a1270 */
[----:B------:R-:W-:Y:S01]  /*1e1c0*/  PRMT R57, R137, 0x7632, R57 ;  /* 0x0000763289397816 */ /* 0x000fe20000000039 */
[----:B------:R-:W-:Y:S01]  /*1e1d0*/  VIADD R8, R175, 0x25 ;  /* 0x00000025af087836 */ /* 0x000fe20000000000 */
[----:B------:R-:W-:Y:S01]  /*1e1e0*/  ISETP.LT.AND P6, PT, R173, R52, !P2 ;  /* 0x00000034ad00720c */ /* 0x000fe200057c1270 */
[----:B------:R-:W-:Y:S01]  /*1e1f0*/  IMAD.WIDE R24, R35, 0x2, R12 ;  /* 0x0000000223187825 */ /* 0x000fe200078e020c */
[----:B------:R-:W4:Y:S01]  /*1e200*/  LDC R34, c[0x0][0x228] ;  /* 0x00008a00ff227b82 */ /* 0x000f220000000800 */
[----:B------:R-:W-:Y:S02]  /*1e210*/  PRMT R58, R73, 0x7632, R58 ;  /* 0x00007632493a7816 */ /* 0x000fe4000000003a */
[----:B--2---:R-:W-:-:S05]  /*1e220*/  IMAD.WIDE R2, R35, 0x2, R14 ;  /* 0x0000000223027825 */ /* 0x004fca00078e020e */
[----:B------:R-:W2:Y:S01]  /*1e230*/  LDC R36, c[0x0][0x228] ;  /* 0x00008a00ff247b82 */ /* 0x000ea20000000800 */
[C---:B------:R-:W-:Y:S01]  /*1e240*/  IMAD.WIDE R26, R35.reuse, 0x2, R54 ;  /* 0x00000002231a7825 */ /* 0x040fe200078e0236 */
[----:B------:R5:W-:Y:S03]  /*1e250*/  @P4 STG.E.U16 desc[UR60][R2.64], R57 ;  /* 0x0000003902004986 */ /* 0x000be6000c10153c */
[----:B------:R-:W-:Y:S01]  /*1e260*/  IMAD.IADD R33, R35, 0x1, R148 ;  /* 0x0000000123217824 */ /* 0x000fe200078e0294 */
[----:B------:R-:W-:Y:S02]  /*1e270*/  @P3 STG.E.U16 desc[UR60][R24.64], R73 ;  /* 0x0000004918003986 */ /* 0x000fe4000c10153c */
[----:B------:R-:W2:Y:S01]  /*1e280*/  LDC R35, c[0x0][0x22c] ;  /* 0x00008b00ff237b82 */ /* 0x000ea20000000800 */
[----:B------:R-:W-:Y:S01]  /*1e290*/  ISETP.GE.AND P3, PT, R8, R37, PT ;  /* 0x000000250800720c */ /* 0x000fe20003f66270 */
[----:B------:R-:W-:Y:S01]  /*1e2a0*/  IMAD.WIDE R28, R33, 0x2, R146 ;  /* 0x00000002211c7825 */ /* 0x000fe200078e0292 */
[----:B------:R-:W-:Y:S01]  /*1e2b0*/  @P1 STG.E.U16 desc[UR60][R26.64], R58 ;  /* 0x0000003a1a001986 */ /* 0x000fe2000c10153c */
[----:B------:R-:W-:-:S02]  /*1e2c0*/  PRMT R59, R38, 0x7632, R59 ;  /* 0x00007632263b7816 */ /* 0x000fc4000000003b */
[C---:B------:R-:W-:Y:S01]  /*1e2d0*/  IMAD.WIDE R30, R33.reuse, 0x2, R14 ;  /* 0x00000002211e7825 */ /* 0x040fe200078e020e */
[----:B---3--:R-:W-:Y:S01]  /*1e2e0*/  ISETP.LT.AND P1, PT, R172, R10, !P2 ;  /* 0x0000000aac00720c */ /* 0x008fe20005721270 */
[----:B------:R-:W3:Y:S01]  /*1e2f0*/  LDC R52, c[0x0][0x228] ;  /* 0x00008a00ff347b82 */ /* 0x000ee20000000800 */
[----:B0-----:R-:W-:Y:S02]  /*1e300*/  ISETP.LT.AND P2, PT, R170, R20, !P2 ;  /* 0x00000014aa00720c */ /* 0x001fe40005741270 */
[----:B-----5:R-:W-:Y:S01]  /*1e310*/  ISETP.LT.AND P4, PT, R174, R22, !P3 ;  /* 0x00000016ae00720c */ /* 0x020fe20005f81270 */
[----:B------:R-:W-:Y:S04]  /*1e320*/  @P5 STG.E.U16 desc[UR60][R28.64], R38 ;  /* 0x000000261c005986 */ /* 0x000fe8000c10153c */
[----:B------:R-:W0:Y:S01]  /*1e330*/  LDC R57, c[0x0][0x228] ;  /* 0x00008a00ff397b82 */ /* 0x000e220000000800 */
[----:B------:R5:W-:Y:S07]  /*1e340*/  @P6 STG.E.U16 desc[UR60][R30.64], R59 ;  /* 0x0000003b1e006986 */ /* 0x000bee000c10153c */
[----:B------:R-:W0:Y:S01]  /*1e350*/  LDC R56, c[0x0][0x228] ;  /* 0x00008a00ff387b82 */ /* 0x000e220000000800 */
[----:B------:R-:W-:Y:S01]  /*1e360*/  IMAD.WIDE R2, R33, 0x2, R12 ;  /* 0x0000000221027825 */ /* 0x000fe200078e020c */
[----:B------:R-:W-:-:S03]  /*1e370*/  PRMT R22, R106, 0x7632, R22 ;  /* 0x000076326a167816 */ /* 0x000fc60000000016 */
[----:B-----5:R-:W-:-:S03]  /*1e380*/  IMAD.IADD R31, R33, 0x1, R148 ;  /* 0x00000001211f7824 */ /* 0x020fc600078e0294 */
[----:B------:R-:W5:Y:S01]  /*1e390*/  LDC R10, c[0x0][0x228] ;  /* 0x00008a00ff0a7b82 */ /* 0x000f620000000800 */
[----:B------:R-:W-:Y:S01]  /*1e3a0*/  IMAD.WIDE R24, R33, 0x2, R54 ;  /* 0x0000000221187825 */ /* 0x000fe200078e0236 */
[----:B-1----:R-:W-:-:S03]  /*1e3b0*/  ISETP.LT.AND P5, PT, R173, R32, !P3 ;  /* 0x00000020ad00720c */ /* 0x002fc60005fa1270 */
[----:B------:R-:W-:Y:S01]  /*1e3c0*/  IMAD.WIDE R26, R31, 0x2, R146 ;  /* 0x000000021f1a7825 */ /* 0x000fe200078e0292 */
[----:B------:R-:W-:Y:S02]  /*1e3d0*/  @P1 STG.E.U16 desc[UR60][R2.64], R106 ;  /* 0x0000006a02001986 */ /* 0x000fe4000c10153c */
[----:B------:R-:W1:Y:S01]  /*1e3e0*/  LDC R37, c[0x0][0x22c] ;  /* 0x00008b00ff257b82 */ /* 0x000e620000000800 */
[----:B------:R-:W-:Y:S01]  /*1e3f0*/  VIADD R8, R175, 0x26 ;  /* 0x00000026af087836 */ /* 0x000fe20000000000 */
[----:B------:R3:W-:Y:S04]  /*1e400*/  @P2 STG.E.U16 desc[UR60][R24.64], R22 ;  /* 0x0000001618002986 */ /* 0x0007e8000c10153c */
[----:B------:R-:W-:Y:S01]  /*1e410*/  @P4 STG.E.U16 desc[UR60][R26.64], R138 ;  /* 0x0000008a1a004986 */ /* 0x000fe2000c10153c */
[----:B----4-:R-:W-:Y:S01]  /*1e420*/  ISETP.LT.AND P4, PT, R172, R34, !P3 ;  /* 0x00000022ac00720c */ /* 0x010fe20005f81270 */
[----:B------:R-:W4:Y:S01]  /*1e430*/  LDC R20, c[0x0][0x228] ;  /* 0x00008a00ff147b82 */ /* 0x000f220000000800 */
[----:B------:R-:W-:Y:S01]  /*1e440*/  IMAD.WIDE R28, R31, 0x2, R14 ;  /* 0x000000021f1c7825 */ /* 0x000fe200078e020e */
[----:B------:R-:W-:-:S02]  /*1e450*/  PRMT R30, R138, 0x7632, R30 ;  /* 0x000076328a1e7816 */ /* 0x000fc4000000001e */
[----:B--2---:R-:W-:Y:S02]  /*1e460*/  ISETP.LT.AND P2, PT, R170, R36, !P3 ;  /* 0x00000024aa00720c */ /* 0x004fe40005f41270 */
[----:B------:R-:W-:Y:S02]  /*1e470*/  ISETP.GE.AND P1, PT, R8, R35, PT ;  /* 0x000000230800720c */ /* 0x000fe40003f26270 */
[----:B---3--:R-:W2:Y:S01]  /*1e480*/  LDC R22, c[0x0][0x228] ;  /* 0x00008a00ff167b82 */ /* 0x008ea20000000800 */
[----:B------:R3:W-:Y:S01]  /*1e490*/  @P5 STG.E.U16 desc[UR60][R28.64], R30 ;  /* 0x0000001e1c005986 */ /* 0x0007e2000c10153c */
[----:B------:R-:W-:Y:S01]  /*1e4a0*/  ISETP.LT.AND P6, PT, R174, R52, !P1 ;  /* 0x00000034ae00720c */ /* 0x000fe20004fc1270 */
[----:B------:R-:W-:Y:S01]  /*1e4b0*/  IMAD.WIDE R2, R31, 0x2, R12 ;  /* 0x000000021f027825 */ /* 0x000fe200078e020c */
[----:B0-----:R-:W-:-:S04]  /*1e4c0*/  ISETP.LT.AND P3, PT, R172, R57, !P1 ;  /* 0x00000039ac00720c */ /* 0x001fc80004f61270 */
[----:B------:R-:W0:Y:S01]  /*1e4d0*/  LDC R34, c[0x0][0x228] ;  /* 0x00008a00ff227b82 */ /* 0x000e220000000800 */
[----:B------:R-:W-:Y:S01]  /*1e4e0*/  ISETP.LT.AND P5, PT, R173, R56, !P1 ;  /* 0x00000038ad00720c */ /* 0x000fe20004fa1270 */
[----:B------:R-:W-:-:S06]  /*1e4f0*/  IMAD.WIDE R24, R31, 0x2, R54 ;  /* 0x000000021f187825 */ /* 0x000fcc00078e0236 */
[----:B------:R-:W2:Y:S01]  /*1e500*/  LDC R36, c[0x0][0x228] ;  /* 0x00008a00ff247b82 */ /* 0x000ea20000000800 */
[----:B---3--:R-:W-:Y:S01]  /*1e510*/  PRMT R29, R74, 0x7632, R29 ;  /* 0x000076324a1d7816 */ /* 0x008fe2000000001d */
[----:B------:R-:W-:Y:S01]  /*1e520*/  IMAD.IADD R35, R31, 0x1, R148 ;  /* 0x000000011f237824 */ /* 0x000fe200078e0294 */
[----:B------:R3:W-:Y:S05]  /*1e530*/  @P4 STG.E.U16 desc[UR60][R2.64], R74 ;  /* 0x0000004a02004986 */ /* 0x0007ea000c10153c */
[----:B------:R-:W2:Y:S01]  /*1e540*/  LDC R57, c[0x0][0x22c] ;  /* 0x00008b00ff397b82 */ /* 0x000ea20000000800 */
[----:B-----5:R-:W-:Y:S01]  /*1e550*/  ISETP.LT.AND P4, PT, R170, R10, !P1 ;  /* 0x0000000aaa00720c */ /* 0x020fe20004f81270 */
[----:B------:R-:W-:Y:S01]  /*1e560*/  VIADD R8, R175, 0x27 ;  /* 0x00000027af087836 */ /* 0x000fe20000000000 */
[----:B------:R5:W-:Y:S01]  /*1e570*/  @P2 STG.E.U16 desc[UR60][R24.64], R29 ;  /* 0x0000001d18002986 */ /* 0x000be2000c10153c */
[----:B------:R-:W-:-:S04]  /*1e580*/  IMAD.WIDE R26, R35, 0x2, R146 ;  /* 0x00000002231a7825 */ /* 0x000fc800078e0292 */
[----:B------:R-:W2:Y:S01]  /*1e590*/  LDC R38, c[0x0][0x228] ;  /* 0x00008a00ff267b82 */ /* 0x000ea20000000800 */
[----:B---3--:R-:W-:Y:S02]  /*1e5a0*/  PRMT R3, R39, 0x7632, R3 ;  /* 0x0000763227037816 */ /* 0x008fe40000000003 */
[----:B-1----:R-:W-:Y:S01]  /*1e5b0*/  ISETP.GE.AND P1, PT, R8, R37, PT ;  /* 0x000000250800720c */ /* 0x002fe20003f26270 */
[----:B-----5:R-:W-:-:S04]  /*1e5c0*/  IMAD.WIDE R28, R35, 0x2, R14 ;  /* 0x00000002231c7825 */ /* 0x020fc800078e020e */
[----:B------:R-:W1:Y:S01]  /*1e5d0*/  LDC R37, c[0x0][0x22c] ;  /* 0x00008b00ff257b82 */ /* 0x000e620000000800 */
[----:B------:R-:W-:Y:S01]  /*1e5e0*/  @P6 STG.E.U16 desc[UR60][R26.64], R39 ;  /* 0x000000271a006986 */ /* 0x000fe2000c10153c */
[----:B------:R-:W-:Y:S01]  /*1e5f0*/  PRMT R25, R107, 0x7632, R25 ;  /* 0x000076326b197816 */ /* 0x000fe20000000019 */
[C---:B------:R-:W-:Y:S02]  /*1e600*/  IMAD.WIDE R30, R35.reuse, 0x2, R12 ;  /* 0x00000002231e7825 */ /* 0x040fe400078e020c */
[----:B------:R3:W-:Y:S01]  /*1e610*/  @P5 STG.E.U16 desc[UR60][R28.64], R3 ;  /* 0x000000031c005986 */ /* 0x0007e2000c10153c */
[----:B----4-:R-:W-:Y:S01]  /*1e620*/  ISETP.LT.AND P5, PT, R174, R20, !P1 ;  /* 0x00000014ae00720c */ /* 0x010fe20004fa1270 */
[----:B------:R-:W-:Y:S01]  /*1e630*/  IMAD.WIDE R32, R35, 0x2, R54 ;  /* 0x0000000223207825 */ /* 0x000fe200078e0236 */
[----:B------:R-:W4:Y:S01]  /*1e640*/  LDC R10, c[0x0][0x228] ;  /* 0x00008a00ff0a7b82 */ /* 0x000f220000000800 */
[----:B------:R-:W-:Y:S01]  /*1e650*/  @P3 STG.E.U16 desc[UR60][R30.64], R107 ;  /* 0x0000006b1e003986 */ /* 0x000fe2000c10153c */
[----:B0-----:R-:W-:Y:S01]  /*1e660*/  ISETP.LT.AND P3, PT, R172, R34, !P1 ;  /* 0x00000022ac00720c */ /* 0x001fe20004f61270 */
[----:B------:R-:W-:-:S02]  /*1e670*/  VIADD R2, R175, 0x28 ;  /* 0x00000028af027836 */ /* 0x000fc40000000000 */
[----:B------:R0:W-:Y:S03]  /*1e680*/  @P4 STG.E.U16 desc[UR60][R32.64], R25 ;  /* 0x0000001920004986 */ /* 0x0001e6000c10153c */
[----:B------:R-:W5:Y:S01]  /*1e690*/  LDC R20, c[0x0][0x228] ;  /* 0x00008a00ff147b82 */ /* 0x000f620000000800 */
[----:B--2---:R-:W-:Y:S01]  /*1e6a0*/  ISETP.LT.AND P4, PT, R173, R22, !P1 ;  /* 0x00000016ad00720c */ /* 0x004fe20004f81270 */
[----:B---3--:R-:W-:Y:S01]  /*1e6b0*/  IMAD.IADD R29, R35, 0x1, R148 ;  /* 0x00000001231d7824 */ /* 0x008fe200078e0294 */
[----:B------:R-:W-:Y:S02]  /*1e6c0*/  ISETP.LT.AND P1, PT, R170, R36, !P1 ;  /* 0x00000024aa00720c */ /* 0x000fe40004f21270 */
[----:B------:R-:W-:-:S03]  /*1e6d0*/  ISETP.GE.AND P2, PT, R2, R57, PT ;  /* 0x000000390200720c */ /* 0x000fc60003f46270 */
[----:B------:R-:W2:Y:S01]  /*1e6e0*/  LDC R22, c[0x0][0x228] ;  /* 0x00008a00ff167b82 */ /* 0x000ea20000000800 */
[----:B------:R-:W-:Y:S01]  /*1e6f0*/  IMAD.WIDE R2, R29, 0x2, R146 ;  /* 0x000000021d027825 */ /* 0x000fe200078e0292 */
[----:B------:R-:W-:Y:S02]  /*1e700*/  PRMT R35, R139, 0x7632, R35 ;  /* 0x000076328b237816 */ /* 0x000fe40000000023 */
[----:B------:R-:W-:Y:S01]  /*1e710*/  ISETP.LT.AND P6, PT, R174, R38, !P2 ;  /* 0x00000026ae00720c */ /* 0x000fe200057c1270 */
[----:B0-----:R-:W-:Y:S01]  /*1e720*/  IMAD.WIDE R24, R29, 0x2, R14 ;  /* 0x000000021d187825 */ /* 0x001fe200078e020e */
[----:B------:R-:W-:Y:S02]  /*1e730*/  PRMT R38, R75, 0x7632, R38 ;  /* 0x000076324b267816 */ /* 0x000fe40000000026 */
[----:B------:R-:W0:Y:S01]  /*1e740*/  LDC R32, c[0x0][0x228] ;  /* 0x00008a00ff207b82 */ /* 0x000e220000000800 */
[C---:B------:R-:W-:Y:S02]  /*1e750*/  IMAD.IADD R33, R29.reuse, 0x1, R148 ;  /* 0x000000011d217824 */ /* 0x040fe400078e0294 */
[C---:B------:R-:W-:Y:S01]  /*1e760*/  IMAD.WIDE R26, R29.reuse, 0x2, R12 ;  /* 0x000000021d1a7825 */ /* 0x040fe200078e020c */
[----:B------:R-:W-:Y:S03]  /*1e770*/  @P5 STG.E.U16 desc[UR60][R2.64], R139 ;  /* 0x0000008b02005986 */ /* 0x000fe6000c10153c */
[----:B------:R-:W-:Y:S01]  /*1e780*/  IMAD.WIDE R28, R29, 0x2, R54 ;  /* 0x000000021d1c7825 */ /* 0x000fe200078e0236 */
[----:B------:R3:W-:Y:S01]  /*1e790*/  @P4 STG.E.U16 desc[UR60][R24.64], R35 ;  /* 0x0000002318004986 */ /* 0x0007e2000c10153c */
[----:B------:R-:W0:Y:S02]  /*1e7a0*/  LDC R34, c[0x0][0x228] ;  /* 0x00008a00ff227b82 */ /* 0x000e240000000800 */
[----:B------:R-:W-:Y:S01]  /*1e7b0*/  VIADD R8, R175, 0x29 ;  /* 0x00000029af087836 */ /* 0x000fe20000000000 */
[----:B------:R-:W-:Y:S04]  /*1e7c0*/  @P3 STG.E.U16 desc[UR60][R26.64], R75 ;  /* 0x0000004b1a003986 */ /* 0x000fe8000c10153c */
[----:B------:R3:W-:Y:S01]  /*1e7d0*/  @P1 STG.E.U16 desc[UR60][R28.64], R38 ;  /* 0x000000261c001986 */ /* 0x0007e2000c10153c */
[----:B-1----:R-:W-:Y:S01]  /*1e7e0*/  ISETP.GE.AND P1, PT, R8, R37, PT ;  /* 0x000000250800720c */ /* 0x002fe20003f26270 */
[----:B------:R-:W1:Y:S01]  /*1e7f0*/  LDC R36, c[0x0][0x228] ;  /* 0x00008a00ff247b82 */ /* 0x000e620000000800 */
[----:B----4-:R-:W-:-:S02]  /*1e800*/  ISETP.LT.AND P4, PT, R173, R10, !P2 ;  /* 0x0000000aad00720c */ /* 0x010fc40005781270 */
[----:B-----5:R-:W-:-:S05]  /*1e810*/  ISETP.LT.AND P3, PT, R172, R20, !P2 ;  /* 0x00000014ac00720c */ /* 0x020fca0005761270 */
[----:B------:R-:W4:Y:S01]  /*1e820*/  LDC R37, c[0x0][0x22c] ;  /* 0x00008b00ff257b82 */ /* 0x000f220000000800 */
[----:B------:R-:W-:-:S07]  /*1e830*/  IMAD.WIDE R30, R33, 0x2, R146 ;  /* 0x00000002211e7825 */ /* 0x000fce00078e0292 */
[----:B------:R-:W5:Y:S01]  /*1e840*/  LDC R10, c[0x0][0x228] ;  /* 0x00008a00ff0a7b82 */ /* 0x000f620000000800 */
[----:B--2---:R-:W-:-:S07]  /*1e850*/  ISETP.LT.AND P2, PT, R170, R22, !P2 ;  /* 0x00000016aa00720c */ /* 0x004fce0005741270 */
[----:B------:R-:W2:Y:S01]  /*1e860*/  LDC R20, c[0x0][0x228] ;  /* 0x00008a00ff147b82 */ /* 0x000ea20000000800 */
[----:B---3--:R-:W-:Y:S01]  /*1e870*/  PRMT R25, R40, 0x7632, R25 ;  /* 0x0000763228197816 */ /* 0x008fe20000000019 */
[C---:B------:R-:W-:Y:S01]  /*1e880*/  IMAD.WIDE R2, R33.reuse, 0x2, R14 ;  /* 0x0000000221027825 */ /* 0x040fe200078e020e */
[----:B------:R-:W-:Y:S04]  /*1e890*/  @P6 STG.E.U16 desc[UR60][R30.64], R40 ;  /* 0x000000281e006986 */ /* 0x000fe8000c10153c */
[----:B------:R3:W-:Y:S01]  /*1e8a0*/  @P4 STG.E.U16 desc[UR60][R2.64], R25 ;  /* 0x0000001902004986 */ /* 0x0007e2000c10153c */
[----:B------:R-:W1:Y:S01]  /*1e8b0*/  LDC R38, c[0x0][0x228] ;  /* 0x00008a00ff267b82 */ /* 0x000e620000000800 */
[----:B------:R-:W-:-:S04]  /*1e8c0*/  IMAD.WIDE R26, R33, 0x2, R54 ;  /* 0x00000002211a7825 */ /* 0x000fc800078e0236 */
[----:B------:R-:W-:-:S03]  /*1e8d0*/  VIADD R8, R175, 0x2a ;  /* 0x0000002aaf087836 */ /* 0x000fc60000000000 */
[----:B------:R-:W1:Y:S01]  /*1e8e0*/  LDC R22, c[0x0][0x228] ;  /* 0x00008a00ff167b82 */ /* 0x000e620000000800 */
[----:B---3--:R-:W-:Y:S01]  /*1e8f0*/  IMAD.WIDE R24, R33, 0x2, R12 ;  /* 0x0000000221187825 */ /* 0x008fe200078e020c */
[----:B------:R-:W-:-:S04]  /*1e900*/  PRMT R3, R108, 0x7632, R3 ;  /* 0x000076326c037816 */ /* 0x000fc80000000003 */
[----:B------:R-:W-:Y:S02]  /*1e910*/  @P3 STG.E.U16 desc[UR60][R24.64], R108 ;  /* 0x0000006c18003986 */ /* 0x000fe4000c10153c */
[----:B------:R-:W3:Y:S02]  /*1e920*/  LDC R39, c[0x0][0x228] ;  /* 0x00008a00ff277b82 */ /* 0x000ee40000000800 */
[----:B------:R1:W-:Y:S01]  /*1e930*/  @P2 STG.E.U16 desc[UR60][R26.64], R3 ;  /* 0x000000031a002986 */ /* 0x0003e2000c10153c */
[----:B----4-:R-:W-:Y:S02]  /*1e940*/  ISETP.GE.AND P2, PT, R8, R37, PT ;  /* 0x000000250800720c */ /* 0x010fe40003f46270 */
[----:B0-----:R-:W-:-:S03]  /*1e950*/  ISETP.LT.AND P5, PT, R174, R32, !P1 ;  /* 0x00000020ae00720c */ /* 0x001fc60004fa1270 */
[----:B------:R-:W0:Y:S01]  /*1e960*/  LDC R37, c[0x0][0x22c] ;  /* 0x00008b00ff257b82 */ /* 0x000e220000000800 */
[----:B------:R-:W-:Y:S02]  /*1e970*/  ISETP.LT.AND P6, PT, R173, R34, !P1 ;  /* 0x00000022ad00720c */ /* 0x000fe40004fc1270 */
[----:B-----5:R-:W-:Y:S02]  /*1e980*/  ISETP.LT.AND P3, PT, R172, R10, !P1 ;  /* 0x0000000aac00720c */ /* 0x020fe40004f61270 */
[----:B--2---:R-:W-:-:S03]  /*1e990*/  ISETP.LT.AND P1, PT, R170, R20, !P1 ;  /* 0x00000014aa00720c */ /* 0x004fc60004f21270 */
[----:B------:R-:W2:Y:S01]  /*1e9a0*/  LDC R10, c[0x0][0x228] ;  /* 0x00008a00ff0a7b82 */ /* 0x000ea20000000800 */
[----:B------:R-:W-:-:S07]  /*1e9b0*/  IMAD.IADD R35, R33, 0x1, R148 ;  /* 0x0000000121237824 */ /* 0x000fce00078e0294 */
[----:B------:R-:W4:Y:S01]  /*1e9c0*/  LDC R20, c[0x0][0x228] ;  /* 0x00008a00ff147b82 */ /* 0x000f220000000800 */
[----:B------:R-:W-:Y:S01]  /*1e9d0*/  IMAD.WIDE R28, R35, 0x2, R146 ;  /* 0x00000002231c7825 */ /* 0x000fe200078e0292 */
[----:B------:R-:W-:-:S03]  /*1e9e0*/  PRMT R33, R116, 0x7632, R33 ;  /* 0x0000763274217816 */ /* 0x000fc60000000021 */
[----:B------:R-:W-:-:S03]  /*1e9f0*/  IMAD.WIDE R30, R35, 0x2, R14 ;  /* 0x00000002231e7825 */ /* 0x000fc600078e020e */
[----:B------:R-:W5:Y:S01]  /*1ea00*/  LDC R32, c[0x0][0x228] ;  /* 0x00008a00ff207b82 */ /* 0x000f620000000800 */
[----:B------:R-:W-:Y:S01]  /*1ea10*/  @P5 STG.E.U16 desc[UR60][R28.64], R116 ;  /* 0x000000741c005986 */ /* 0x000fe2000c10153c */
[----:B-1----:R-:W-:Y:S01]  /*1ea20*/  ISETP.LT.AND P4, PT, R174, R36, !P2 ;  /* 0x00000024ae00720c */ /* 0x002fe20005781270 */
[----:B------:R-:W-:Y:S01]  /*1ea30*/  IMAD.WIDE R2, R35, 0x2, R12 ;  /* 0x0000000223027825 */ /* 0x000fe200078e020c */
[----:B------:R-:W-:Y:S01]  /*1ea40*/  ISETP.LT.AND P5, PT, R173, R38, !P2 ;  /* 0x00000026ad00720c */ /* 0x000fe200057a1270 */
[----:B------:R1:W-:Y:S03]  /*1ea50*/  @P6 STG.E.U16 desc[UR60][R30.64], R33 ;  /* 0x000000211e006986 */ /* 0x0003e6000c10153c */
[----:B------:R-:W3:Y:S01]  /*1ea60*/  LDC R34, c[0x0][0x228] ;  /* 0x00008a00ff227b82 */ /* 0x000ee20000000800 */
[----:B------:R-:W-:Y:S01]  /*1ea70*/  ISETP.LT.AND P6, PT, R172, R22, !P2 ;  /* 0x00000016ac00720c */ /* 0x000fe200057c1270 */
[----:B------:R-:W-:Y:S01]  /*1ea80*/  IMAD.WIDE R24, R35, 0x2, R54 ;  /* 0x0000000223187825 */ /* 0x000fe200078e0236 */
[----:B------:R0:W-:Y:S03]  /*1ea90*/  @P3 STG.E.U16 desc[UR60][R2.64], R76 ;  /* 0x0000004c02003986 */ /* 0x0001e6000c10153c */
[----:B------:R-:W-:-:S02]  /*1eaa0*/  VIADD R8, R175, 0x2b ;  /* 0x0000002baf087836 */ /* 0x000fc40000000000 */
[----:B------:R-:W3:Y:S01]  /*1eab0*/  LDC R22, c[0x0][0x228] ;  /* 0x00008a00ff167b82 */ /* 0x000ee20000000800 */
[----:B-1----:R-:W-:Y:S01]  /*1eac0*/  PRMT R31, R76, 0x7632, R31 ;  /* 0x000076324c1f7816 */ /* 0x002fe2000000001f */
[----:B------:R-:W-:-:S04]  /*1ead0*/  IMAD.IADD R33, R35, 0x1, R148 ;  /* 0x0000000123217824 */ /* 0x000fc800078e0294 */
[----:B------:R1:W-:Y:S01]  /*1eae0*/  @P1 STG.E.U16 desc[UR60][R24.64], R31 ;  /* 0x0000001f18001986 */ /* 0x0003e2000c10153c */
[C---:B------:R-:W-:Y:S01]  /*1eaf0*/  IMAD.WIDE R26, R33.reuse, 0x2, R146 ;  /* 0x00000002211a7825 */ /* 0x040fe200078e0292 */
[----:B------:R-:W3:Y:S01]  /*1eb00*/  LDC R35, c[0x0][0x22c] ;  /* 0x00008b00ff237b82 */ /* 0x000ee20000000800 */
[----:B0-----:R-:W-:Y:S02]  /*1eb10*/  ISETP.GE.AND P1, PT, R8, R37, PT ;  /* 0x000000250800720c */ /* 0x001fe40003f26270 */
[----:B------:R-:W-:Y:S01]  /*1eb20*/  IMAD.WIDE R28, R33, 0x2, R14 ;  /* 0x00000002211c7825 */ /* 0x000fe200078e020e */
[----:B------:R-:W-:Y:S02]  /*1eb30*/  PRMT R3, R41, 0x7632, R3 ;  /* 0x0000763229037816 */ /* 0x000fe40000000003 */
[----:B--2---:R-:W-:Y:S02]  /*1eb40*/  ISETP.LT.AND P2, PT, R170, R10, !P2 ;  /* 0x0000000aaa00720c */ /* 0x004fe40005741270 */
[----:B------:R-:W0:Y:S01]  /*1eb50*/  LDC R36, c[0x0][0x228] ;  /* 0x00008a00ff247b82 */ /* 0x000e220000000800 */
[----:B-1----:R-:W-:Y:S01]  /*1eb60*/  IMAD.WIDE R30, R33, 0x2, R12 ;  /* 0x00000002211e7825 */ /* 0x002fe200078e020c */
[----:B----4-:R-:W-:Y:S01]  /*1eb70*/  ISETP.LT.AND P3, PT, R174, R20, !P1 ;  /* 0x00000014ae00720c */ /* 0x010fe20004f61270 */
[----:B------:R-:W-:Y:S05]  /*1eb80*/  @P4 STG.E.U16 desc[UR60][R26.64], R41 ;  /* 0x000000291a004986 */ /* 0x000fea000c10153c */
[----:B------:R-:W1:Y:S01]  /*1eb90*/  LDC R38, c[0x0][0x228] ;  /* 0x00008a00ff267b82 */ /* 0x000e620000000800 */
[----:B------:R2:W-:Y:S01]  /*1eba0*/  @P5 STG.E.U16 desc[UR60][R28.64], R3 ;  /* 0x000000031c005986 */ /* 0x0005e2000c10153c */
[----:B-----5:R-:W-:-:S03]  /*1ebb0*/  ISETP.LT.AND P4, PT, R173, R32, !P1 ;  /* 0x00000020ad00720c */ /* 0x020fc60004f81270 */
[----:B------:R4:W-:Y:S03]  /*1ebc0*/  @P6 STG.E.U16 desc[UR60][R30.64], R109 ;  /* 0x0000006d1e006986 */ /* 0x0009e6000c10153c */
[----:B------:R-:W5:Y:S01]  /*1ebd0*/  LDC R10, c[0x0][0x228] ;  /* 0x00008a00ff0a7b82 */ /* 0x000f620000000800 */
[----:B------:R-:W-:Y:S01]  /*1ebe0*/  PRMT R32, R109, 0x7632, R32 ;  /* 0x000076326d207816 */ /* 0x000fe20000000020 */
[----:B--2---:R-:W-:-:S06]  /*1ebf0*/  IMAD.WIDE R2, R33, 0x2, R54 ;  /* 0x0000000221027825 */ /* 0x004fcc00078e0236 */
[----:B------:R-:W2:Y:S01]  /*1ec00*/  LDC R37, c[0x0][0x22c] ;  /* 0x00008b00ff257b82 */ /* 0x000ea20000000800 */
[----:B----4-:R-:W-:Y:S01]  /*1ec10*/  IMAD.IADD R31, R33, 0x1, R148 ;  /* 0x00000001211f7824 */ /* 0x010fe200078e0294 */
[----:B---3--:R-:W-:-:S03]  /*1ec20*/  ISETP.LT.AND P5, PT, R172, R34, !P1 ;  /* 0x00000022ac00720c */ /* 0x008fc60004fa1270 */
[----:B------:R-:W-:-:S03]  /*1ec30*/  IMAD.WIDE R24, R31, 0x2, R146 ;  /* 0x000000021f187825 */ /* 0x000fc600078e0292 */
[----:B------:R-:W3:Y:S01]  /*1ec40*/  LDC R20, c[0x0][0x228] ;  /* 0x00008a00ff147b82 */ /* 0x000ee20000000800 */
[----:B------:R4:W-:Y:S01]  /*1ec50*/  @P2 STG.E.U16 desc[UR60][R2.64], R32 ;  /* 0x0000002002002986 */ /* 0x0009e2000c10153c */
[----:B------:R-:W-:-:S03]  /*1ec60*/  VIADD R8, R175, 0x2c ;  /* 0x0000002caf087836 */ /* 0x000fc60000000000 */
[----:B------:R-:W-:Y:S01]  /*1ec70*/  @P3 STG.E.U16 desc[UR60][R24.64], R117 ;  /* 0x0000007518003986 */ /* 0x000fe2000c10153c */
[----:B------:R-:W-:Y:S02]  /*1ec80*/  ISETP.LT.AND P3, PT, R170, R22, !P1 ;  /* 0x00000016aa00720c */ /* 0x000fe40004f61270 */
[----:B------:R-:W3:Y:S01]  /*1ec90*/  LDC R22, c[0x0][0x228] ;  /* 0x00008a00ff167b82 */ /* 0x000ee20000000800 */
[----:B------:R-:W-:Y:S01]  /*1eca0*/  IMAD.WIDE R26, R31, 0x2, R14 ;  /* 0x000000021f1a7825 */ /* 0x000fe200078e020e */
[----:B------:R-:W-:Y:S02]  /*1ecb0*/  PRMT R30, R117, 0x7632, R30 ;  /* 0x00007632751e7816 */ /* 0x000fe4000000001e */
[----:B------:R-:W-:Y:S01]  /*1ecc0*/  ISETP.GE.AND P2, PT, R8, R35, PT ;  /* 0x000000230800720c */ /* 0x000fe20003f46270 */
[----:B------:R-:W-:Y:S02]  /*1ecd0*/  IMAD.WIDE R28, R31, 0x2, R12 ;  /* 0x000000021f1c7825 */ /* 0x000fe400078e020c */
[----:B------:R5:W-:Y:S01]  /*1ece0*/  @P4 STG.E.U16 desc[UR60][R26.64], R30 ;  /* 0x0000001e1a004986 */ /* 0x000be2000c10153c */
[----:B0-----:R-:W-:Y:S01]  /*1ecf0*/  ISETP.LT.AND P6, PT, R174, R36, !P2 ;  /* 0x00000024ae00720c */ /* 0x001fe200057c1270 */
[----:B------:R-:W-:Y:S01]  /*1ed00*/  VIADD R8, R175, 0x2d ;  /* 0x0000002daf087836 */ /* 0x000fe20000000000 */
[----:B------:R-:W-:Y:S01]  /*1ed10*/  ISETP.LT.AND P4, PT, R172, R39, !P2 ;  /* 0x00000027ac00720c */ /* 0x000fe20005781270 */
[----:B------:R0:W-:Y:S01]  /*1ed20*/  @P5 STG.E.U16 desc[UR60][R28.64], R77 ;  /* 0x0000004d1c005986 */ /* 0x0001e2000c10153c */
[----:B-1----:R-:W-:Y:S01]  /*1ed30*/  ISETP.LT.AND P5, PT, R173, R38, !P2 ;  /* 0x00000026ad00720c */ /* 0x002fe200057a1270 */
[----:B----4-:R-:W1:Y:S01]  /*1ed40*/  LDC R32, c[0x0][0x228] ;  /* 0x00008a00ff207b82 */ /* 0x010e620000000800 */
[----:B------:R-:W-:Y:S01]  /*1ed50*/  IMAD.WIDE R2, R31, 0x2, R54 ;  /* 0x000000021f027825 */ /* 0x000fe200078e0236 */
[----:B-----5:R-:W-:-:S03]  /*1ed60*/  ISETP.LT.AND P2, PT, R170, R10, !P2 ;  /* 0x0000000aaa00720c */ /* 0x020fc60005741270 */
[----:B------:R-:W-:Y:S01]  /*1ed70*/  IMAD.IADD R33, R31, 0x1, R148 ;  /* 0x000000011f217824 */ /* 0x000fe200078e0294 */
[----:B------:R-:W-:Y:S02]  /*1ed80*/  PRMT R27, R77, 0x7632, R27 ;  /* 0x000076324d1b7816 */ /* 0x000fe4000000001b */
[----:B------:R-:W4:Y:S01]  /*1ed90*/  LDC R39, c[0x0][0x22c] ;  /* 0x00008b00ff277b82 */ /* 0x000f220000000800 */
[----:B--2---:R-:W-:Y:S01]  /*1eda0*/  ISETP.GE.AND P1, PT, R8, R37, PT ;  /* 0x000000250800720c */ /* 0x004fe20003f26270 */
[----:B------:R-:W-:-:S06]  /*1edb0*/  IMAD.WIDE R24, R33, 0x2, R146 ;  /* 0x0000000221187825 */ /* 0x000fcc00078e0292 */
[----:B------:R-:W2:Y:S01]  /*1edc0*/  LDC R34, c[0x0][0x228] ;  /* 0x00008a00ff227b82 */ /* 0x000ea20000000800 */
[----:B------:R5:W-:Y:S01]  /*1edd0*/  @P3 STG.E.U16 desc[UR60][R2.64], R27 ;  /* 0x0000001b02003986 */ /* 0x000be2000c10153c */
[----:B---3--:R-:W-:Y:S01]  /*1ede0*/  ISETP.LT.AND P3, PT, R174, R20, !P1 ;  /* 0x00000014ae00720c */ /* 0x008fe20004f61270 */
[----:B0-----:R-:W-:-:S05]  /*1edf0*/  IMAD.WIDE R28, R33, 0x2, R12 ;  /* 0x00000002211c7825 */ /* 0x001fca00078e020c */
[----:B------:R-:W0:Y:S01]  /*1ee00*/  LDC R10, c[0x0][0x228] ;  /* 0x00008a00ff0a7b82 */ /* 0x000e220000000800 */
[----:B------:R3:W-:Y:S01]  /*1ee10*/  @P6 STG.E.U16 desc[UR60][R24.64], R42 ;  /* 0x0000002a18006986 */ /* 0x0007e2000c10153c */
[----:B-----5:R-:W-:Y:S01]  /*1ee20*/  PRMT R3, R42, 0x7632, R3 ;  /* 0x000076322a037816 */ /* 0x020fe20000000003 */
[----:B------:R-:W-:-:S05]  /*1ee30*/  IMAD.WIDE R26, R33, 0x2, R14 ;  /* 0x00000002211a7825 */ /* 0x000fca00078e020e */
[----:B------:R-:W5:Y:S01]  /*1ee40*/  LDC R36, c[0x0][0x228] ;  /* 0x00008a00ff247b82 */ /* 0x000f620000000800 */
[C---:B------:R-:W-:Y:S01]  /*1ee50*/  IMAD.IADD R35, R33.reuse, 0x1, R148 ;  /* 0x0000000121237824 */ /* 0x040fe200078e0294 */
[----:B------:R1:W-:Y:S01]  /*1ee60*/  @P5 STG.E.U16 desc[UR60][R26.64], R3 ;  /* 0x000000031a005986 */ /* 0x0003e2000c10153c */
[----:B------:R-:W-:Y:S01]  /*1ee70*/  IMAD.WIDE R30, R33, 0x2, R54 ;  /* 0x00000002211e7825 */ /* 0x000fe200078e0236 */
[----:B---3--:R-:W-:Y:S02]  /*1ee80*/  PRMT R25, R110, 0x7632, R25 ;  /* 0x000076326e197816 */ /* 0x008fe40000000019 */
[----:B------:R-:W-:Y:S01]  /*1ee90*/  @P4 STG.E.U16 desc[UR60][R28.64], R110 ;  /* 0x0000006e1c004986 */ /* 0x000fe2000c10153c */
[----:B------:R-:W-:Y:S01]  /*1eea0*/  ISETP.LT.AND P4, PT, R173, R22, !P1 ;  /* 0x00000016ad00720c */ /* 0x000fe20004f81270 */
[----:B------:R-:W3:Y:S01]  /*1eeb0*/  LDC R20, c[0x0][0x228] ;  /* 0x00008a00ff147b82 */ /* 0x000ee20000000800 */
[----:B------:R-:W-:Y:S01]  /*1eec0*/  VIADD R8, R175, 0x2e ;  /* 0x0000002eaf087836 */ /* 0x000fe20000000000 */
[----:B------:R4:W-:Y:S01]  /*1eed0*/  @P2 STG.E.U16 desc[UR60][R30.64], R25 ;  /* 0x000000191e002986 */ /* 0x0009e2000c10153c */
[----:B-1----:R-:W-:-:S05]  /*1eee0*/  IMAD.WIDE R2, R35, 0x2, R146 ;  /* 0x0000000223027825 */ /* 0x002fca00078e0292 */
[----:B------:R-:W1:Y:S01]  /*1eef0*/  LDC R22, c[0x0][0x228] ;  /* 0x00008a00ff167b82 */ /* 0x000e620000000800 */
[----:B------:R2:W-:Y:S07]  /*1ef00*/  @P3 STG.E.U16 desc[UR60][R2.64], R118 ;  /* 0x0000007602003986 */ /* 0x0005ee000c10153c */
[----:B------:R-:W1:Y:S01]  /*1ef10*/  LDC R33, c[0x0][0x22c] ;  /* 0x00008b00ff217b82 */ /* 0x000e620000000800 */
[----:B----4-:R-:W-:Y:S01]  /*1ef20*/  IMAD.WIDE R24, R35, 0x2, R14 ;  /* 0x0000000223187825 */ /* 0x010fe200078e020e */
[----:B------:R-:W-:-:S02]  /*1ef30*/  ISETP.LT.AND P3, PT, R172, R32, !P1 ;  /* 0x00000020ac00720c */ /* 0x000fc40004f61270 */
[----:B------:R-:W-:Y:S02]  /*1ef40*/  ISETP.GE.AND P2, PT, R8, R39, PT ;  /* 0x000000270800720c */ /* 0x000fe40003f46270 */
[----:B--2---:R-:W-:Y:S02]  /*1ef50*/  PRMT R3, R118, 0x7632, R3 ;  /* 0x0000763276037816 */ /* 0x004fe40000000003 */
[----:B------:R-:W2:Y:S01]  /*1ef60*/  LDC R30, c[0x0][0x228] ;  /* 0x00008a00ff1e7b82 */ /* 0x000ea20000000800 */
[----:B------:R-:W-:Y:S02]  /*1ef70*/  ISETP.LT.AND P1, PT, R170, R34, !P1 ;  /* 0x00000022aa00720c */ /* 0x000fe40004f21270 */
[----:B------:R4:W-:Y:S01]  /*1ef80*/  @P4 STG.E.U16 desc[UR60][R24.64], R3 ;  /* 0x0000000318004986 */ /* 0x0009e2000c10153c */
[----:B0-----:R-:W-:-:S04]  /*1ef90*/  ISETP.LT.AND P4, PT, R173, R10, !P2 ;  /* 0x0000000aad00720c */ /* 0x001fc80005781270 */
[----:B------:R-:W0:Y:S01]  /*1efa0*/  LDC R10, c[0x0][0x228] ;  /* 0x00008a00ff0a7b82 */ /* 0x000e220000000800 */
[----:B-----5:R-:W-:Y:S01]  /*1efb0*/  ISETP.LT.AND P5, PT, R174, R36, !P2 ;  /* 0x00000024ae00720c */ /* 0x020fe200057a1270 */
[----:B------:R-:W-:-:S06]  /*1efc0*/  IMAD.WIDE R26, R35, 0x2, R54 ;  /* 0x00000002231a7825 */ /* 0x000fcc00078e0236 */
[----:B------:R-:W5:Y:S01]  /*1efd0*/  LDC R32, c[0x0][0x228] ;  /* 0x00008a00ff207b82 */ /* 0x000f620000000800 */
[----:B----4-:R-:W-:Y:S01]  /*1efe0*/  IMAD.WIDE R2, R35, 0x2, R12 ;  /* 0x0000000223027825 */ /* 0x010fe200078e020c */
[----:B------:R-:W-:-:S03]  /*1eff0*/  PRMT R25, R78, 0x7632, R25 ;  /* 0x000076324e197816 */ /* 0x000fc60000000019 */
[----:B------:R-:W-:Y:S01]  /*1f000*/  IMAD.IADD R31, R35, 0x1, R148 ;  /* 0x00000001231f7824 */ /* 0x000fe200078e0294 */
[----:B------:R-:W-:Y:S01]  /*1f010*/  @P3 STG.E.U16 desc[UR60][R2.64], R78 ;  /* 0x0000004e02003986 */ /* 0x000fe2000c10153c */
[----:B------:R-:W-:Y:S01]  /*1f020*/  VIADD R8, R175, 0x2f ;  /* 0x0000002faf087836 */ /* 0x000fe20000000000 */
[----:B------:R-:W4:Y:S02]  /*1f030*/  LDC R34, c[0x0][0x228] ;  /* 0x00008a00ff227b82 */ /* 0x000f240000000800 */
[----:B------:R2:W-:Y:S01]  /*1f040*/  @P1 STG.E.U16 desc[UR60][R26.64], R25 ;  /* 0x000000191a001986 */ /* 0x0005e2000c10153c */
[----:B---3--:R-:W-:Y:S01]  /*1f050*/  ISETP.LT.AND P1, PT, R172, R20, !P2 ;  /* 0x00000014ac00720c */ /* 0x008fe20005721270 */
[----:B------:R-:W-:Y:S01]  /*1f060*/  IMAD.WIDE R28, R31, 0x2, R146 ;  /* 0x000000021f1c7825 */ /* 0x000fe200078e0292 */
[----:B-1----:R-:W-:-:S03]  /*1f070*/  ISETP.LT.AND P2, PT, R170, R22, !P2 ;  /* 0x00000016aa00720c */ /* 0x002fc60005741270 */
[----:B------:R-:W1:Y:S01]  /*1f080*/  LDC R35, c[0x0][0x22c] ;  /* 0x00008b00ff237b82 */ /* 0x000e620000000800 */
[----:B------:R-:W-:Y:S01]  /*1f090*/  ISETP.GE.AND P3, PT, R8, R33, PT ;  /* 0x000000210800720c */ /* 0x000fe20003f66270 */
[----:B------:R-:W-:Y:S01]  /*1f0a0*/  @P5 STG.E.U16 desc[UR60][R28.64], R43 ;  /* 0x0000002b1c005986 */ /* 0x000fe2000c10153c */
[----:B--2---:R-:W-:Y:S01]  /*1f0b0*/  PRMT R27, R43, 0x7632, R27 ;  /* 0x000076322b1b7816 */ /* 0x004fe2000000001b */
[----:B------:R-:W-:-:S04]  /*1f0c0*/  IMAD.WIDE R24, R31, 0x2, R14 ;  /* 0x000000021f187825 */ /* 0x000fc800078e020e */
[----:B------:R-:W2:Y:S01]  /*1f0d0*/  LDC R36, c[0x0][0x228] ;  /* 0x00008a00ff247b82 */ /* 0x000ea20000000800 */
[----:B------:R-:W-:Y:S01]  /*1f0e0*/  IMAD.WIDE R2, R31, 0x2, R12 ;  /* 0x000000021f027825 */ /* 0x000fe200078e020c */
[----:B------:R3:W-:Y:S01]  /*1f0f0*/  @P4 STG.E.U16 desc[UR60][R24.64], R27 ;  /* 0x0000001b18004986 */ /* 0x0007e2000c10153c */
[----:B------:R-:W-:-:S05]  /*1f100*/  ISETP.LT.AND P4, PT, R174, R30, !P3 ;  /* 0x0000001eae00720c */ /* 0x000fca0005f81270 */
[----:B------:R-:W2:Y:S01]  /*1f110*/  LDC R38, c[0x0][0x228] ;  /* 0x00008a00ff267b82 */ /* 0x000ea20000000800 */
[----:B------:R-:W-:Y:S01]  /*1f120*/  PRMT R30, R111, 0x7632, R30 ;  /* 0x000076326f1e7816 */ /* 0x000fe2000000001e */
[----:B------:R1:W-:Y:S06]  /*1f130*/  @P1 STG.E.U16 desc[UR60][R2.64], R111 ;  /* 0x0000006f02001986 */ /* 0x0003ec000c10153c */
[----:B------:R-:W2:Y:S01]  /*1f140*/  LDC R20, c[0x0][0x228] ;  /* 0x00008a00ff147b82 */ /* 0x000ea20000000800 */
[----:B---3--:R-:W-:-:S07]  /*1f150*/  IMAD.WIDE R26, R31, 0x2, R54 ;  /* 0x000000021f1a7825 */ /* 0x008fce00078e0236 */
[----:B------:R-:W3:Y:S01]  /*1f160*/  LDC R37, c[0x0][0x22c] ;  /* 0x00008b00ff257b82 */ /* 0x000ee20000000800 */
[----:B------:R-:W-:Y:S01]  /*1f170*/  @P2 STG.E.U16 desc[UR60][R26.64], R30 ;  /* 0x0000001e1a002986 */ /* 0x000fe2000c10153c */
[----:B0-----:R-:W-:Y:S02]  /*1f180*/  ISETP.LT.AND P2, PT, R172, R10, !P3 ;  /* 0x0000000aac00720c */ /* 0x001fe40005f41270 */
[----:B-----5:R-:W-:-:S04]  /*1f190*/  ISETP.LT.AND P5, PT, R173, R32, !P3 ;  /* 0x00000020ad00720c */ /* 0x020fc80005fa1270 */
[----:B------:R-:W0:Y:S01]  /*1f1a0*/  LDC R10, c[0x0][0x228] ;  /* 0x00008a00ff0a7b82 */ /* 0x000e220000000800 */
[----:B------:R-:W-:Y:S02]  /*1f1b0*/  VIADD R8, R175, 0x30 ;  /* 0x00000030af087836 */ /* 0x000fe40000000000 */
[----:B------:R-:W-:-:S05]  /*1f1c0*/  IMAD.IADD R33, R31, 0x1, R148 ;  /* 0x000000011f217824 */ /* 0x000fca00078e0294 */
[----:B------:R-:W5:Y:S01]  /*1f1d0*/  LDC R22, c[0x0][0x228] ;  /* 0x00008a00ff167b82 */ /* 0x000f620000000800 */
[----:B------:R-:W-:Y:S01]  /*1f1e0*/  IMAD.WIDE R24, R33, 0x2, R146 ;  /* 0x0000000221187825 */ /* 0x000fe200078e0292 */
[----:B----4-:R-:W-:-:S06]  /*1f1f0*/  ISETP.LT.AND P3, PT, R170, R34, !P3 ;  /* 0x00000022aa00720c */ /* 0x010fcc0005f61270 */
[----:B------:R-:W4:Y:S01]  /*1f200*/  LDC R32, c[0x0][0x228] ;  /* 0x00008a00ff207b82 */ /* 0x000f220000000800 */
[----:B------:R-:W-:Y:S01]  /*1f210*/  IMAD.WIDE R28, R33, 0x2, R14 ;  /* 0x00000002211c7825 */ /* 0x000fe200078e020e */
[----:B------:R-:W-:Y:S02]  /*1f220*/  PRMT R31, R119, 0x7632, R31 ;  /* 0x00007632771f7816 */ /* 0x000fe4000000001f */
[----:B-1----:R-:W-:Y:S01]  /*1f230*/  ISETP.GE.AND P1, PT, R8, R35, PT ;  /* 0x000000230800720c */ /* 0x002fe20003f26270 */
[----:B------:R-:W-:Y:S01]  /*1f240*/  IMAD.WIDE R2, R33, 0x2, R12 ;  /* 0x0000000221027825 */ /* 0x000fe200078e020c */
[----:B------:R1:W-:Y:S02]  /*1f250*/  @P4 STG.E.U16 desc[UR60][R24.64], R119 ;  /* 0x0000007718004986 */ /* 0x0003e4000c10153c */
[----:B------:R-:W4:Y:S01]  /*1f260*/  LDC R34, c[0x0][0x228] ;  /* 0x00008a00ff227b82 */ /* 0x000f220000000800 */
[----:B------:R-:W-:Y:S01]  /*1f270*/  VIADD R8, R175, 0x31 ;  /* 0x00000031af087836 */ /* 0x000fe20000000000 */
[----:B--2---:R-:W-:Y:S01]  /*1f280*/  ISETP.LT.AND P6, PT, R174, R36, !P1 ;  /* 0x00000024ae00720c */ /* 0x004fe20004fc1270 */
[----:B------:R2:W-:Y:S01]  /*1f290*/  @P5 STG.E.U16 desc[UR60][R28.64], R31 ;  /* 0x0000001f1c005986 */ /* 0x0005e2000c10153c */
[----:B------:R-:W-:-:S02]  /*1f2a0*/  ISETP.LT.AND P4, PT, R173, R38, !P1 ;  /* 0x00000026ad00720c */ /* 0x000fc40004f81270 */
[----:B------:R-:W-:Y:S01]  /*1f2b0*/  ISETP.LT.AND P5, PT, R172, R20, !P1 ;  /* 0x00000014ac00720c */ /* 0x000fe20004fa1270 */
[----:B------:R0:W-:Y:S01]  /*1f2c0*/  @P2 STG.E.U16 desc[UR60][R2.64], R79 ;  /* 0x0000004f02002986 */ /* 0x0001e2000c10153c */
[----:B------:R-:W4:Y:S01]  /*1f2d0*/  LDC R20, c[0x0][0x228] ;  /* 0x00008a00ff147b82 */ /* 0x000f220000000800 */
[C---:B------:R-:W-:Y:S01]  /*1f2e0*/  IMAD.IADD R35, R33.reuse, 0x1, R148 ;  /* 0x0000000121237824 */ /* 0x040fe200078e0294 */
[----:B---3--:R-:W-:Y:S01]  /*1f2f0*/  ISETP.GE.AND P2, PT, R8, R37, PT ;  /* 0x000000250800720c */ /* 0x008fe20003f46270 */
[----:B-1----:R-:W-:Y:S01]  /*1f300*/  IMAD.WIDE R24, R33, 0x2, R54 ;  /* 0x0000000221187825 */ /* 0x002fe200078e0236 */
[----:B--2---:R-:W-:-:S04]  /*1f310*/  PRMT R29, R79, 0x7632, R29 ;  /* 0x000076324f1d7816 */ /* 0x004fc8000000001d */
[----:B------:R-:W1:Y:S01]  /*1f320*/  LDC R37, c[0x0][0x22c] ;  /* 0x00008b00ff257b82 */ /* 0x000e620000000800 */
[----:B------:R-:W-:Y:S01]  /*1f330*/  IMAD.WIDE R26, R35, 0x2, R146 ;  /* 0x00000002231a7825 */ /* 0x000fe200078e0292 */
[----:B0-----:R-:W-:Y:S01]  /*1f340*/  PRMT R3, R44, 0x7632, R3 ;  /* 0x000076322c037816 */ /* 0x001fe20000000003 */
[----:B------:R0:W-:Y:S01]  /*1f350*/  @P3 STG.E.U16 desc[UR60][R24.64], R29 ;  /* 0x0000001d18003986 */ /* 0x0001e2000c10153c */
[----:B------:R-:W-:-:S04]  /*1f360*/  ISETP.LT.AND P1, PT, R170, R10, !P1 ;  /* 0x0000000aaa00720c */ /* 0x000fc80004f21270 */
[----:B------:R-:W2:Y:S01]  /*1f370*/  LDC R36, c[0x0][0x228] ;  /* 0x00008a00ff247b82 */ /* 0x000ea20000000800 */
[----:B------:R-:W-:Y:S01]  /*1f380*/  @P6 STG.E.U16 desc[UR60][R26.64], R44 ;  /* 0x0000002c1a006986 */ /* 0x000fe2000c10153c */
[----:B-----5:R-:W-:Y:S01]  /*1f390*/  ISETP.LT.AND P3, PT, R174, R22, !P2 ;  /* 0x00000016ae00720c */ /* 0x020fe20005761270 */
[----:B0-----:R-:W-:-:S05]  /*1f3a0*/  IMAD.WIDE R28, R35, 0x2, R14 ;  /* 0x00000002231c7825 */ /* 0x001fca00078e020e */
[----:B------:R-:W0:Y:S01]  /*1f3b0*/  LDC R10, c[0x0][0x228] ;  /* 0x00008a00ff0a7b82 */ /* 0x000e220000000800 */
[----:B------:R-:W-:Y:S01]  /*1f3c0*/  IMAD.WIDE R30, R35, 0x2, R12 ;  /* 0x00000002231e7825 */ /* 0x000fe200078e020c */
[----:B------:R3:W-:Y:S01]  /*1f3d0*/  @P4 STG.E.U16 desc[UR60][R28.64], R3 ;  /* 0x000000031c004986 */ /* 0x0007e2000c10153c */
[----:B----4-:R-:W-:Y:S02]  /*1f3e0*/  ISETP.LT.AND P4, PT, R173, R32, !P2 ;  /* 0x00000020ad00720c */ /* 0x010fe40005781270 */
[----:B------:R-:W-:-:S03]  /*1f3f0*/  IMAD.IADD R33, R35, 0x1, R148 ;  /* 0x0000000123217824 */ /* 0x000fc600078e0294 */
[----:B------:R-:W4:Y:S01]  /*1f400*/  LDC R38, c[0x0][0x228] ;  /* 0x00008a00ff267b82 */ /* 0x000f220000000800 */
[----:B------:R5:W-:Y:S01]  /*1f410*/  @P5 STG.E.U16 desc[UR60][R30.64], R112 ;  /* 0x000000701e005986 */ /* 0x000be2000c10153c */
[----:B------:R-:W-:Y:S01]  /*1f420*/  ISETP.LT.AND P5, PT, R172, R34, !P2 ;  /* 0x00000022ac00720c */ /* 0x000fe200057a1270 */
[----:B------:R-:W-:Y:S01]  /*1f430*/  IMAD.WIDE R24, R33, 0x2, R146 ;  /* 0x0000000221187825 */ /* 0x000fe200078e0292 */
[----:B------:R-:W-:-:S03]  /*1f440*/  PRMT R32, R80, 0x7632, R32 ;  /* 0x0000763250207816 */ /* 0x000fc60000000020 */
[----:B---3--:R-:W-:Y:S01]  /*1f450*/  IMAD.WIDE R2, R35, 0x2, R54 ;  /* 0x0000000223027825 */ /* 0x008fe200078e0236 */
[----:B------:R-:W3:Y:S01]  /*1f460*/  LDC R22, c[0x0][0x228] ;  /* 0x00008a00ff167b82 */ /* 0x000ee20000000800 */
[----:B-----5:R-:W-:Y:S02]  /*1f470*/  PRMT R31, R112, 0x7632, R31 ;  /* 0x00007632701f7816 */ /* 0x020fe4000000001f */
[----:B------:R-:W-:-:S05]  /*1f480*/  IMAD.WIDE R26, R33, 0x2, R14 ;  /* 0x00000002211a7825 */ /* 0x000fca00078e020e */
[----:B------:R-:W5:Y:S01]  /*1f490*/  LDC R35, c[0x0][0x22c] ;  /* 0x00008b00ff237b82 */ /* 0x000f620000000800 */
[----:B------:R-:W-:Y:S01]  /*1f4a0*/  VIADD R8, R175, 0x32 ;  /* 0x00000032af087836 */ /* 0x000fe20000000000 */
[----:B------:R0:W-:Y:S01]  /*1f4b0*/  @P1 STG.E.U16 desc[UR60][R2.64], R31 ;  /* 0x0000001f02001986 */ /* 0x0001e2000c10153c */
[----:B------:R-:W-:-:S03]  /*1f4c0*/  ISETP.LT.AND P2, PT, R170, R20, !P2 ;  /* 0x00000014aa00720c */ /* 0x000fc60005741270 */
[----:B------:R-:W-:Y:S02]  /*1f4d0*/  @P3 STG.E.U16 desc[UR60][R24.64], R80 ;  /* 0x0000005018003986 */ /* 0x000fe4000c10153c */
[----:B------:R-:W3:Y:S02]  /*1f4e0*/  LDC R20, c[0x0][0x228] ;  /* 0x00008a00ff147b82 */ /* 0x000ee40000000800 */
[----:B------:R0:W-:Y:S01]  /*1f4f0*/  @P4 STG.E.U16 desc[UR60][R26.64], R32 ;  /* 0x000000201a004986 */ /* 0x0001e2000c10153c */
[----:B-1----:R-:W-:Y:S01]  /*1f500*/  ISETP.GE.AND P4, PT, R8, R37, PT ;  /* 0x000000250800720c */ /* 0x002fe20003f86270 */
[----:B------:R-:W-:-:S03]  /*1f510*/  IMAD.WIDE R28, R33, 0x2, R12 ;  /* 0x00000002211c7825 */ /* 0x000fc600078e020c */
[----:B--2---:R-:W-:Y:S01]  /*1f520*/  ISETP.LT.AND P3, PT, R174, R36, !P4 ;  /* 0x00000024ae00720c */ /* 0x004fe20006761270 */
[----:B------:R-:W1:Y:S01]  /*1f530*/  LDC R30, c[0x0][0x228] ;  /* 0x00008a00ff1e7b82 */ /* 0x000e620000000800 */
[----:B------:R2:W-:Y:S01]  /*1f540*/  @P5 STG.E.U16 desc[UR60][R28.64], R84 ;  /* 0x000000541c005986 */ /* 0x0005e2000c10153c */
[----:B------:R-:W-:Y:S01]  /*1f550*/  VIADD R8, R175, 0x35 ;  /* 0x00000035af087836 */ /* 0x000fe20000000000 */
[----:B0-----:R-:W-:Y:S01]  /*1f560*/  ISETP.LT.AND P5, PT, R172, R10, !P4 ;  /* 0x0000000aac00720c */ /* 0x001fe200067a1270 */
[----:B------:R-:W-:-:S04]  /*1f570*/  IMAD.IADD R31, R33, 0x1, R148 ;  /* 0x00000001211f7824 */ /* 0x000fc800078e0294 */
[----:B------:R-:W0:Y:S01]  /*1f580*/  LDC R32, c[0x0][0x228] ;  /* 0x00008a00ff207b82 */ /* 0x000e220000000800 */
[----:B------:R-:W-:Y:S01]  /*1f590*/  IMAD.WIDE R2, R33, 0x2, R54 ;  /* 0x0000000221027825 */ /* 0x000fe200078e0236 */
[----:B------:R-:W-:Y:S02]  /*1f5a0*/  ISETP.GE.AND P1, PT, R8, R53, PT ;  /* 0x000000350800720c */ /* 0x000fe40003f26270 */
[----:B--2---:R-:W-:-:S04]  /*1f5b0*/  PRMT R29, R84, 0x7632, R29 ;  /* 0x00007632541d7816 */ /* 0x004fc8000000001d */
[----:B------:R-:W2:Y:S01]  /*1f5c0*/  LDC R10, c[0x0][0x228] ;  /* 0x00008a00ff0a7b82 */ /* 0x000ea20000000800 */
[----:B------:R-:W-:Y:S01]  /*1f5d0*/  IMAD.WIDE R24, R31, 0x2, R146 ;  /* 0x000000021f187825 */ /* 0x000fe200078e0292 */
[----:B----4-:R-:W-:-:S03]  /*1f5e0*/  ISETP.LT.AND P6, PT, R173, R38, !P4 ;  /* 0x00000026ad00720c */ /* 0x010fc600067c1270 */
[----:B------:R-:W-:Y:S01]  /*1f5f0*/  VIADD R8, R175, 0x33 ;  /* 0x00000033af087836 */ /* 0x000fe20000000000 */
[----:B------:R4:W-:Y:S02]  /*1f600*/  @P2 STG.E.U16 desc[UR60][R2.64], R29 ;  /* 0x0000001d02002986 */ /* 0x0009e4000c10153c */
[----:B------:R-:W2:Y:S02]  /*1f610*/  LDC R37, c[0x0][0x22c] ;  /* 0x00008b00ff257b82 */ /* 0x000ea40000000800 */
[----:B------:R-:W-:Y:S01]  /*1f620*/  @P3 STG.E.U16 desc[UR60][R24.64], R45 ;  /* 0x0000002d18003986 */ /* 0x000fe2000c10153c */
[----:B-----5:R-:W-:Y:S01]  /*1f630*/  ISETP.GE.AND P3, PT, R8, R35, PT ;  /* 0x000000230800720c */ /* 0x020fe20003f66270 */
[----:B------:R-:W-:-:S04]  /*1f640*/  IMAD.WIDE R26, R31, 0x2, R14 ;  /* 0x000000021f1a7825 */ /* 0x000fc800078e020e */
[----:B------:R-:W5:Y:S01]  /*1f650*/  LDC R34, c[0x0][0x228] ;  /* 0x00008a00ff227b82 */ /* 0x000f620000000800 */
[----:B------:R-:W-:Y:S01]  /*1f660*/  PRMT R33, R45, 0x7632, R33 ;  /* 0x000076322d217816 */ /* 0x000fe20000000021 */
[----:B----4-:R-:W-:Y:S01]  /*1f670*/  IMAD.WIDE R28, R31, 0x2, R12 ;  /* 0x000000021f1c7825 */ /* 0x010fe200078e020c */
[----:B---3--:R-:W-:-:S05]  /*1f680*/  ISETP.LT.AND P4, PT, R170, R20, !P4 ;  /* 0x00000014aa00720c */ /* 0x008fca0006781270 */
[----:B------:R-:W3:Y:S01]  /*1f690*/  LDC R35, c[0x0][0x228] ;  /* 0x00008a00ff237b82 */ /* 0x000ee20000000800 */
[----:B------:R-:W-:Y:S01]  /*1f6a0*/  ISETP.LT.AND P2, PT, R174, R22, !P3 ;  /* 0x00000016ae00720c */ /* 0x000fe20005f41270 */
[----:B------:R4:W-:Y:S01]  /*1f6b0*/  @P6 STG.E.U16 desc[UR60][R26.64], R33 ;  /* 0x000000211a006986 */ /* 0x0009e2000c10153c */
[----:B-1----:R-:W-:-:S03]  /*1f6c0*/  ISETP.LT.AND P6, PT, R173, R30, !P3 ;  /* 0x0000001ead00720c */ /* 0x002fc60005fc1270 */
[----:B------:R1:W-:Y:S02]  /*1f6d0*/  @P5 STG.E.U16 desc[UR60][R28.64], R113 ;  /* 0x000000711c005986 */ /* 0x0003e4000c10153c */
[----:B------:R-:W3:Y:S01]  /*1f6e0*/  LDC R36, c[0x0][0x228] ;  /* 0x00008a00ff247b82 */ /* 0x000ee20000000800 */
[----:B0-----:R-:W-:Y:S01]  /*1f6f0*/  ISETP.LT.AND P5, PT, R172, R32, !P3 ;  /* 0x00000020ac00720c */ /* 0x001fe20005fa1270 */
[----:B------:R-:W-:Y:S01]  /*1f700*/  IMAD.WIDE R2, R31, 0x2, R54 ;  /* 0x000000021f027825 */ /* 0x000fe200078e0236 */
[----:B------:R-:W-:-:S03]  /*1f710*/  PRMT R22, R113, 0x7632, R22 ;  /* 0x0000763271167816 */ /* 0x000fc60000000016 */
[----:B----4-:R-:W-:Y:S02]  /*1f720*/  IMAD.IADD R33, R31, 0x1, R148 ;  /* 0x000000011f217824 */ /* 0x010fe400078e0294 */
[----:B------:R-:W0:Y:S01]  /*1f730*/  LDC R20, c[0x0][0x228] ;  /* 0x00008a00ff147b82 */ /* 0x000e220000000800 */
[----:B--2---:R-:W-:Y:S01]  /*1f740*/  ISETP.LT.AND P3, PT, R170, R10, !P3 ;  /* 0x0000000aaa00720c */ /* 0x004fe20005f61270 */
[----:B------:R-:W-:Y:S01]  /*1f750*/  IMAD.WIDE R24, R33, 0x2, R146 ;  /* 0x0000000221187825 */ /* 0x000fe200078e0292 */
[----:B------:R-:W-:-:S03]  /*1f760*/  PRMT R31, R81, 0x7632, R31 ;  /* 0x00007632511f7816 */ /* 0x000fc6000000001f */
[----:B------:R-:W-:Y:S02]  /*1f770*/  VIADD R8, R175, 0x34 ;  /* 0x00000034af087836 */ /* 0x000fe40000000000 */
[----:B------:R-:W2:Y:S01]  /*1f780*/  LDC R10, c[0x0][0x228] ;  /* 0x00008a00ff0a7b82 */ /* 0x000ea20000000800 */
[C---:B------:R-:W-:Y:S01]  /*1f790*/  IMAD.WIDE R26, R33.reuse, 0x2, R14 ;  /* 0x00000002211a7825 */ /* 0x040fe200078e020e */
[----:B------:R4:W-:Y:S03]  /*1f7a0*/  @P4 STG.E.U16 desc[UR60][R2.64], R22 ;  /* 0x0000001602004986 */ /* 0x0009e6000c10153c */
[----:B-1----:R-:W-:Y:S01]  /*1f7b0*/  IMAD.WIDE R28, R33, 0x2, R12 ;  /* 0x00000002211c7825 */ /* 0x002fe200078e020c */
[----:B------:R-:W-:Y:S01]  /*1f7c0*/  @P2 STG.E.U16 desc[UR60][R24.64], R81 ;  /* 0x0000005118002986 */ /* 0x000fe2000c10153c */
[----:B------:R-:W-:Y:S01]  /*1f7d0*/  ISETP.GE.AND P2, PT, R8, R37, PT ;  /* 0x000000250800720c */ /* 0x000fe20003f46270 */
[----:B------:R-:W1:Y:S02]  /*1f7e0*/  LDC R30, c[0x0][0x228] ;  /* 0x00008a00ff1e7b82 */ /* 0x000e640000000800 */
[----:B------:R4:W-:Y:S01]  /*1f7f0*/  @P6 STG.E.U16 desc[UR60][R26.64], R31 ;  /* 0x0000001f1a006986 */ /* 0x0009e2000c10153c */
[----:B-----5:R-:W-:-:S03]  /*1f800*/  ISETP.LT.AND P4, PT, R174, R34, !P2 ;  /* 0x00000022ae00720c */ /* 0x020fc60005781270 */
[----:B------:R5:W-:Y:S01]  /*1f810*/  @P5 STG.E.U16 desc[UR60][R28.64], R85 ;  /* 0x000000551c005986 */ /* 0x000be2000c10153c */
[----:B---3--:R-:W-:Y:S01]  /*1f820*/  ISETP.LT.AND P5, PT, R173, R35, !P2 ;  /* 0x00000023ad00720c */ /* 0x008fe200057a1270 */
[----:B------:R-:W3:Y:S01]  /*1f830*/  LDC R32, c[0x0][0x228] ;  /* 0x00008a00ff207b82 */ /* 0x000ee20000000800 */
[----:B----4-:R-:W-:-:S04]  /*1f840*/  IMAD.WIDE R2, R33, 0x2, R54 ;  /* 0x0000000221027825 */ /* 0x010fc800078e0236 */
[----:B------:R-:W-:Y:S02]  /*1f850*/  VIADD R8, R175, 0x36 ;  /* 0x00000036af087836 */ /* 0x000fe40000000000 */
[----:B------:R-:W-:Y:S01]  /*1f860*/  IMAD.IADD R31, R33, 0x1, R148 ;  /* 0x00000001211f7824 */ /* 0x000fe200078e0294 */
[----:B------:R-:W4:Y:S01]  /*1f870*/  LDC R34, c[0x0][0x228] ;  /* 0x00008a00ff227b82 */ /* 0x000f220000000800 */
[----:B-----5:R-:W-:Y:S02]  /*1f880*/  PRMT R29, R85, 0x7632, R29 ;  /* 0x00007632551d7816 */ /* 0x020fe4000000001d */
[----:B------:R-:W-:Y:S01]  /*1f890*/  IMAD.WIDE R24, R31, 0x2, R146 ;  /* 0x000000021f187825 */ /* 0x000fe200078e0292 */
[----:B------:R-:W-:-:S04]  /*1f8a0*/  ISETP.LT.AND P6, PT, R172, R36, !P2 ;  /* 0x00000024ac00720c */ /* 0x000fc800057c1270 */
[----:B------:R-:W5:Y:S01]  /*1f8b0*/  LDC R35, c[0x0][0x228] ;  /* 0x00008a00ff237b82 */ /* 0x000f620000000800 */
[----:B------:R2:W-:Y:S01]  /*1f8c0*/  @P3 STG.E.U16 desc[UR60][R2.64], R29 ;  /* 0x0000001d02003986 */ /* 0x0005e2000c10153c */
[----:B------:R-:W-:Y:S01]  /*1f8d0*/  IMAD.WIDE R26, R31, 0x2, R14 ;  /* 0x000000021f1a7825 */ /* 0x000fe200078e020e */
[----:B------:R-:W-:Y:S02]  /*1f8e0*/  PRMT R33, R46, 0x7632, R33 ;  /* 0x000076322e217816 */ /* 0x000fe40000000021 */
[----:B0-----:R-:W-:Y:S02]  /*1f8f0*/  ISETP.LT.AND P2, PT, R170, R20, !P2 ;  /* 0x00000014aa00720c */ /* 0x001fe40005741270 */
[----:B------:R-:W-:Y:S01]  /*1f900*/  ISETP.GE.AND P3, PT, R8, R23, PT ;  /* 0x000000170800720c */ /* 0x000fe20003f66270 */
[----:B------:R-:W-:Y:S01]  /*1f910*/  VIADD R8, R175, 0x37 ;  /* 0x00000037af087836 */ /* 0x000fe20000000000 */
[----:B------:R-:W-:Y:S01]  /*1f920*/  @P4 STG.E.U16 desc[UR60][R24.64], R46 ;  /* 0x0000002e18004986 */ /* 0x000fe2000c10153c */
[----:B------:R-:W-:Y:S01]  /*1f930*/  IMAD.WIDE R22, R31, 0x2, R12 ;  /* 0x000000021f167825 */ /* 0x000fe200078e020c */
[----:B------:R-:W0:Y:S02]  /*1f940*/  LDC R36, c[0x0][0x228] ;  /* 0x00008a00ff247b82 */ /* 0x000e240000000800 */
[----:B------:R-:W-:Y:S01]  /*1f950*/  @P5 STG.E.U16 desc[UR60][R26.64], R33 ;  /* 0x000000211a005986 */ /* 0x000fe2000c10153c */
[----:B--2---:R-:W-:-:S02]  /*1f960*/  ISETP.LT.AND P5, PT, R174, R10, !P1 ;  /* 0x0000000aae00720c */ /* 0x004fc40004fa1270 */
[----:B------:R-:W-:Y:S01]  /*1f970*/  ISETP.GE.AND P4, PT, R8, R21, PT ;  /* 0x000000150800720c */ /* 0x000fe20003f86270 */
[C---:B------:R-:W-:Y:S01]  /*1f980*/  IMAD.WIDE R28, R31.reuse, 0x2, R54 ;  /* 0x000000021f1c7825 */ /* 0x040fe200078e0236 */
[----:B------:R-:W-:Y:S01]  /*1f990*/  PRMT R3, R114, 0x7632, R3 ;  /* 0x0000763272037816 */ /* 0x000fe20000000003 */
[----:B------:R-:W2:Y:S02]  /*1f9a0*/  LDC R8, c[0x0][0x228] ;  /* 0x00008a00ff087b82 */ /* 0x000ea40000000800 */
[----:B------:R-:W-:Y:S01]  /*1f9b0*/  IMAD.IADD R31, R31, 0x1, R148 ;  /* 0x000000011f1f7824 */ /* 0x000fe200078e0294 */
[----:B------:R-:W-:Y:S05]  /*1f9c0*/  @P6 STG.E.U16 desc[UR60][R22.64], R114 ;  /* 0x0000007216006986 */ /* 0x000fea000c10153c */
[----:B------:R-:W0:Y:S01]  /*1f9d0*/  LDC R10, c[0x0][0x228] ;  /* 0x00008a00ff0a7b82 */ /* 0x000e220000000800 */
[----:B------:R4:W-:Y:S01]  /*1f9e0*/  @P2 STG.E.U16 desc[UR60][R28.64], R3 ;  /* 0x000000031c002986 */ /* 0x0009e2000c10153c */
[----:B-1----:R-:W-:-:S02]  /*1f9f0*/  ISETP.LT.AND P2, PT, R173, R30, !P1 ;  /* 0x0000001ead00720c */ /* 0x002fc40004f41270 */
[----:B---3--:R-:W-:Y:S02]  /*1fa00*/  ISETP.LT.AND P6, PT, R172, R32, !P1 ;  /* 0x00000020ac00720c */ /* 0x008fe40004fc1270 */
[----:B----4-:R-:W-:Y:S02]  /*1fa10*/  ISETP.LT.AND P1, PT, R170, R34, !P1 ;  /* 0x00000022aa00720c */ /* 0x010fe40004f21270 */
[----:B------:R-:W1:Y:S01]  /*1fa20*/  LDC R30, c[0x0][0x228] ;  /* 0x00008a00ff1e7b82 */ /* 0x000e620000000800 */
[----:B------:R-:W-:-:S07]  /*1fa30*/  IMAD.WIDE R2, R31, 0x2, R146 ;  /* 0x000000021f027825 */ /* 0x000fce00078e0292 */
[----:B------:R-:W3:Y:S01]  /*1fa40*/  LDC R32, c[0x0][0x228] ;  /* 0x00008a00ff207b82 */ /* 0x000ee20000000800 */
[----:B------:R4:W-:Y:S01]  /*1fa50*/  @P5 STG.E.U16 desc[UR60][R2.64], R82 ;  /* 0x0000005202005986 */ /* 0x0009e2000c10153c */
[----:B-----5:R-:W-:Y:S01]  /*1fa60*/  ISETP.LT.AND P5, PT, R174, R35, !P3 ;  /* 0x00000023ae00720c */ /* 0x020fe20005fa1270 */
[----:B------:R-:W-:-:S05]  /*1fa70*/  IMAD.IADD R29, R31, 0x1, R148 ;  /* 0x000000011f1d7824 */ /* 0x000fca00078e0294 */
[----:B------:R-:W5:Y:S01]  /*1fa80*/  LDC R28, c[0x0][0x228] ;  /* 0x00008a00ff1c7b82 */ /* 0x000f620000000800 */
[----:B------:R-:W-:Y:S01]  /*1fa90*/  IMAD.WIDE R20, R31, 0x2, R14 ;  /* 0x000000021f147825 */ /* 0x000fe200078e020e */
[----:B------:R-:W-:-:S03]  /*1faa0*/  PRMT R34, R86, 0x7632, R34 ;  /* 0x0000763256227816 */ /* 0x000fc60000000022 */
[C---:B------:R-:W-:Y:S01]  /*1fab0*/  IMAD.WIDE R22, R31.reuse, 0x2, R12 ;  /* 0x000000021f167825 */ /* 0x040fe200078e020c */
[----:B----4-:R-:W-:Y:S02]  /*1fac0*/  PRMT R3, R82, 0x7632, R3 ;  /* 0x0000763252037816 */ /* 0x010fe40000000003 */
[----:B------:R-:W4:Y:S01]  /*1fad0*/  LDC R33, c[0x0][0x228] ;  /* 0x00008a00ff217b82 */ /* 0x000f220000000800 */
[----:B------:R-:W-:Y:S02]  /*1fae0*/  IMAD.WIDE R24, R31, 0x2, R54 ;  /* 0x000000021f187825 */ /* 0x000fe400078e0236 */
[----:B------:R0:W-:Y:S02]  /*1faf0*/  @P2 STG.E.U16 desc[UR60][R20.64], R3 ;  /* 0x0000000314002986 */ /* 0x0001e4000c10153c */
[----:B------:R-:W-:Y:S01]  /*1fb00*/  IMAD.WIDE R26, R29, 0x2, R146 ;  /* 0x000000021d1a7825 */ /* 0x000fe200078e0292 */
[----:B--2---:R-:W-:Y:S01]  /*1fb10*/  ISETP.LT.AND P2, PT, R173, R8, !P3 ;  /* 0x00000008ad00720c */ /* 0x004fe20005f41270 */
[----:B------:R-:W-:Y:S01]  /*1fb20*/  @P6 STG.E.U16 desc[UR60][R22.64], R86 ;  /* 0x0000005616006986 */ /* 0x000fe2000c10153c */
[----:B------:R-:W2:Y:S01]  /*1fb30*/  LDC R31, c[0x0][0x228] ;  /* 0x00008a00ff1f7b82 */ /* 0x000ea20000000800 */
[----:B------:R-:W-:-:S02]  /*1fb40*/  VIADD R2, R175, 0x38 ;  /* 0x00000038af027836 */ /* 0x000fc40000000000 */
[----:B------:R1:W-:Y:S04]  /*1fb50*/  @P1 STG.E.U16 desc[UR60][R24.64], R34 ;  /* 0x0000002218001986 */ /* 0x0003e8000c10153c */
[----:B------:R5:W-:Y:S01]  /*1fb60*/  @P5 STG.E.U16 desc[UR60][R26.64], R47 ;  /* 0x0000002f1a005986 */ /* 0x000be2000c10153c */
[----:B------:R-:W4:Y:S01]  /*1fb70*/  LDC R8, c[0x0][0x228] ;  /* 0x00008a00ff087b82 */ /* 0x000f220000000800 */
[----:B0-----:R-:W-:Y:S02]  /*1fb80*/  ISETP.LT.AND P5, PT, R172, R10, !P3 ;  /* 0x0000000aac00720c */ /* 0x001fe40005fa1270 */
[----:B------:R-:W-:Y:S01]  /*1fb90*/  ISETP.GE.AND P1, PT, R2, R153, PT ;  /* 0x000000990200720c */ /* 0x000fe20003f26270 */
[----:B------:R-:W-:-:S04]  /*1fba0*/  IMAD.WIDE R2, R29, 0x2, R14 ;  /* 0x000000021d027825 */ /* 0x000fc800078e020e */
[----:B------:R-:W0:Y:S01]  /*1fbb0*/  LDC R10, c[0x0][0x228] ;  /* 0x00008a00ff0a7b82 */ /* 0x000e220000000800 */
[----:B-1----:R-:W-:Y:S02]  /*1fbc0*/  PRMT R25, R47, 0x7632, R25 ;  /* 0x000076322f197816 */ /* 0x002fe40000000019 */
[----:B------:R-:W-:Y:S02]  /*1fbd0*/  ISETP.LT.AND P3, PT, R170, R30, !P3 ;  /* 0x0000001eaa00720c */ /* 0x000fe40005f61270 */
[----:B---3--:R-:W-:Y:S01]  /*1fbe0*/  ISETP.LT.AND P6, PT, R174, R32, !P4 ;  /* 0x00000020ae00720c */ /* 0x008fe200067c1270 */
[----:B------:R1:W-:Y:S01]  /*1fbf0*/  @P2 STG.E.U16 desc[UR60][R2.64], R25 ;  /* 0x0000001902002986 */ /* 0x0003e2000c10153c */
[----:B-----5:R-:W-:Y:S01]  /*1fc00*/  ISETP.LT.AND P2, PT, R173, R28, !P4 ;  /* 0x0000001cad00720c */ /* 0x020fe20006741270 */
[C---:B------:R-:W-:Y:S01]  /*1fc10*/  IMAD.WIDE R20, R29.reuse, 0x2, R12 ;  /* 0x000000021d147825 */ /* 0x040fe200078e020c */
[----:B------:R-:W3:Y:S03]  /*1fc20*/  LDC R32, c[0x0][0x228] ;  /* 0x00008a00ff207b82 */ /* 0x000ee60000000800 */
[----:B------:R-:W-:Y:S01]  /*1fc30*/  IMAD.IADD R27, R29, 0x1, R148 ;  /* 0x000000011d1b7824 */ /* 0x000fe200078e0294 */
[----:B------:R-:W-:Y:S01]  /*1fc40*/  PRMT R26, R115, 0x7632, R26 ;  /* 0x00007632731a7816 */ /* 0x000fe2000000001a */
[----:B------:R-:W-:Y:S01]  /*1fc50*/  IMAD.WIDE R22, R29, 0x2, R54 ;  /* 0x000000021d167825 */ /* 0x000fe200078e0236 */
[----:B------:R5:W-:Y:S02]  /*1fc60*/  @P5 STG.E.U16 desc[UR60][R20.64], R115 ;  /* 0x0000007314005986 */ /* 0x000be4000c10153c */
[----:B------:R-:W3:Y:S01]  /*1fc70*/  LDC R34, c[0x0][0x228] ;  /* 0x00008a00ff227b82 */ /* 0x000ee20000000800 */
[C---:B-1----:R-:W-:Y:S01]  /*1fc80*/  IMAD.WIDE R24, R27.reuse, 0x2, R146 ;  /* 0x000000021b187825 */ /* 0x042fe200078e0292 */
[----:B------:R-:W-:Y:S03]  /*1fc90*/  @P3 STG.E.U16 desc[UR60][R22.64], R26 ;  /* 0x0000001a16003986 */ /* 0x000fe6000c10153c */
[----:B------:R-:W-:Y:S01]  /*1fca0*/  IMAD.WIDE R2, R27, 0x2, R14 ;  /* 0x000000021b027825 */ /* 0x000fe200078e020e */
[----:B--2---:R-:W-:-:S02]  /*1fcb0*/  ISETP.LT.AND P5, PT, R172, R31, !P4 ;  /* 0x0000001fac00720c */ /* 0x004fc400067a1270 */
[----:B------:R-:W1:Y:S01]  /*1fcc0*/  LDC R35, c[0x0][0x228] ;  /* 0x00008a00ff237b82 */ /* 0x000e620000000800 */
[----:B-----5:R-:W-:Y:S01]  /*1fcd0*/  PRMT R21, R83, 0x7632, R21 ;  /* 0x0000763253157816 */ /* 0x020fe20000000015 */
[----:B------:R2:W-:Y:S01]  /*1fce0*/  @P6 STG.E.U16 desc[UR60][R24.64], R83 ;  /* 0x0000005318006986 */ /* 0x0005e2000c10153c */
[----:B----4-:R-:W-:Y:S02]  /*1fcf0*/  ISETP.LT.AND P4, PT, R170, R33, !P4 ;  /* 0x00000021aa00720c */ /* 0x010fe40006781270 */
[----:B------:R-:W-:Y:S01]  /*1fd00*/  ISETP.LT.AND P6, PT, R174, R8, !P1 ;  /* 0x00000008ae00720c */ /* 0x000fe20004fc1270 */
[----:B------:R4:W-:Y:S01]  /*1fd10*/  @P2 STG.E.U16 desc[UR60][R2.64], R21 ;  /* 0x0000001502002986 */ /* 0x0009e2000c10153c */
[----:B0-----:R-:W-:Y:S01]  /*1fd20*/  ISETP.LT.AND P2, PT, R173, R10, !P1 ;  /* 0x0000000aad00720c */ /* 0x001fe20004f41270 */
[----:B------:R-:W-:Y:S01]  /*1fd30*/  IMAD.IADD R33, R27, 0x1, R148 ;  /* 0x000000011b217824 */ /* 0x000fe200078e0294 */
[----:B------:R-:W-:Y:S01]  /*1fd40*/  PRMT R10, R48, 0x7632, R10 ;  /* 0x00007632300a7816 */ /* 0x000fe2000000000a */
[----:B------:R-:W0:Y:S01]  /*1fd50*/  LDS.128 R20, [R0] ;  /* 0x0000000000147984 */ /* 0x000e220000000c00 */
[----:B------:R-:W5:Y:S01]  /*1fd60*/  LDC R37, c[0x0][0x228] ;  /* 0x00008a00ff257b82 */ /* 0x000f620000000800 */
[----:B------:R-:W-:-:S04]  /*1fd70*/  IMAD.WIDE R28, R33, 0x2, R146 ;  /* 0x00000002211c7825 */ /* 0x000fc800078e0292 */
[----:B--2---:R-:W-:Y:S01]  /*1fd80*/  IMAD.WIDE R24, R27, 0x2, R12 ;  /* 0x000000021b187825 */ /* 0x004fe200078e020c */
[----:B----4-:R-:W-:Y:S02]  /*1fd90*/  PRMT R3, R87, 0x7632, R3 ;  /* 0x0000763257037816 */ /* 0x010fe40000000003 */
[----:B------:R-:W2:Y:S01]  /*1fda0*/  LDC R38, c[0x0][0x228] ;  /* 0x00008a00ff267b82 */ /* 0x000ea20000000800 */
[----:B------:R-:W-:Y:S01]  /*1fdb0*/  IMAD.WIDE R26, R27, 0x2, R54 ;  /* 0x000000021b1a7825 */ /* 0x000fe200078e0236 */
[----:B------:R-:W-:Y:S03]  /*1fdc0*/  @P5 STG.E.U16 desc[UR60][R24.64], R87 ;  /* 0x0000005718005986 */ /* 0x000fe6000c10153c */
[----:B------:R-:W-:Y:S01]  /*1fdd0*/  IMAD.WIDE R30, R33, 0x2, R14 ;  /* 0x00000002211e7825 */ /* 0x000fe200078e020e */
[----:B------:R-:W-:Y:S04]  /*1fde0*/  @P4 STG.E.U16 desc[UR60][R26.64], R3 ;  /* 0x000000031a004986 */ /* 0x000fe8000c10153c */
[----:B------:R4:W-:Y:S04]  /*1fdf0*/  @P6 STG.E.U16 desc[UR60][R28.64], R48 ;  /* 0x000000301c006986 */ /* 0x0009e8000c10153c */
[----:B------:R0:W-:Y:S01]  /*1fe00*/  @P2 STG.E.U16 desc[UR60][R30.64], R10 ;  /* 0x0000000a1e002986 */ /* 0x0001e2000c10153c */
[----:B---3--:R-:W-:-:S02]  /*1fe10*/  ISETP.LT.AND P2, PT, R172, R32, !P1 ;  /* 0x00000020ac00720c */ /* 0x008fc40004f41270 */
[----:B------:R-:W-:Y:S01]  /*1fe20*/  ISETP.LT.AND P1, PT, R170, R34, !P1 ;  /* 0x00000022aa00720c */ /* 0x000fe20004f21270 */
[----:B------:R-:W3:Y:S01]  /*1fe30*/  LDC R32, c[0x0][0x228] ;  /* 0x00008a00ff207b82 */ /* 0x000ee20000000800 */
[----:B------:R-:W-:-:S07]  /*1fe40*/  VIADD R8, R175, 0x39 ;  /* 0x00000039af087836 */ /* 0x000fce0000000000 */
[----:B------:R-:W5:Y:S01]  /*1fe50*/  LDC R34, c[0x0][0x228] ;  /* 0x00008a00ff227b82 */ /* 0x000f620000000800 */
[----:B------:R-:W-:Y:S01]  /*1fe60*/  ISETP.GE.AND P3, PT, R8, R151, PT ;  /* 0x000000970800720c */ /* 0x000fe20003f66270 */
[----:B------:R-:W-:-:S03]  /*1fe70*/  VIADD R8, R175, 0x3a ;  /* 0x0000003aaf087836 */ /* 0x000fc60000000000 */
[----:B-1----:R-:W-:Y:S01]  /*1fe80*/  ISETP.LT.AND P5, PT, R174, R35, !P3 ;  /* 0x00000023ae00720c */ /* 0x002fe20005fa1270 */
[C---:B----4-:R-:W-:Y:S01]  /*1fe90*/  IMAD.IADD R29, R33.reuse, 0x1, R148 ;  /* 0x00000001211d7824 */ /* 0x050fe200078e0294 */
[----:B------:R-:W-:Y:S01]  /*1fea0*/  ISETP.GE.AND P4, PT, R8, R145, PT ;  /* 0x000000910800720c */ /* 0x000fe20003f86270 */
[----:B------:R-:W-:Y:S01]  /*1feb0*/  IMAD.WIDE R2, R33, 0x2, R12 ;  /* 0x0000000221027825 */ /* 0x000fe200078e020c */
[----:B------:R-:W1:Y:S01]  /*1fec0*/  LDC R8, c[0x0][0x228] ;  /* 0x00008a00ff087b82 */ /* 0x000e620000000800 */
[----:B------:R-:W-:Y:S02]  /*1fed0*/  ISETP.LT.AND P6, PT, R173, R36, !P3 ;  /* 0x00000024ad00720c */ /* 0x000fe40005fc1270 */
[----:B------:R-:W-:Y:S01]  /*1fee0*/  IMAD.WIDE R24, R33, 0x2, R54 ;  /* 0x0000000221187825 */ /* 0x000fe200078e0236 */
[----:B0-----:R-:W-:Y:S01]  /*1fef0*/  PRMT R31, R16, 0x7632, R31 ;  /* 0x00007632101f7816 */ /* 0x001fe2000000001f */
[----:B------:R0:W-:Y:S02]  /*1ff00*/  @P2 STG.E.U16 desc[UR60][R2.64], R16 ;  /* 0x0000001002002986 */ /* 0x0001e4000c10153c */
[----:B------:R-:W-:Y:S01]  /*1ff10*/  VIADD R0, R175, 0x3b ;  /* 0x0000003baf007836 */ /* 0x000fe20000000000 */
[----:B------:R-:W4:Y:S01]  /*1ff20*/  LDC R28, c[0x0][0x228] ;  /* 0x00008a00ff1c7b82 */ /* 0x000f220000000800 */
[----:B------:R-:W-:Y:S01]  /*1ff30*/  IMAD.WIDE R26, R29, 0x2, R146 ;  /* 0x000000021d1a7825 */ /* 0x000fe200078e0292 */
[----:B------:R2:W-:Y:S01]  /*1ff40*/  @P1 STG.E.U16 desc[UR60][R24.64], R31 ;  /* 0x0000001f18001986 */ /* 0x0005e2000c10153c */
[----:B---3--:R-:W-:-:S02]  /*1ff50*/  ISETP.LT.AND P1, PT, R172, R32, !P3 ;  /* 0x00000020ac00720c */ /* 0x008fc40005f21270 */
[----:B------:R-:W-:-:S03]  /*1ff60*/  ISETP.GE.AND P2, PT, R0, R11, PT ;  /* 0x0000000b0000720c */ /* 0x000fc60003f46270 */
[----:B------:R-:W3:Y:S01]  /*1ff70*/  LDC R30, c[0x0][0x228] ;  /* 0x00008a00ff1e7b82 */ /* 0x000ee20000000800 */
[----:B------:R-:W-:Y:S01]  /*1ff80*/  @P5 STG.E.U16 desc[UR60][R26.64], R4 ;  /* 0x000000041a005986 */ /* 0x000fe2000c10153c */
[----:B-----5:R-:W-:Y:S01]  /*1ff90*/  ISETP.LT.AND P3, PT, R170, R34, !P3 ;  /* 0x00000022aa00720c */ /* 0x020fe20005f61270 */
[C---:B------:R-:W-:Y:S01]  /*1ffa0*/  IMAD.WIDE R10, R29.reuse, 0x2, R14 ;  /* 0x000000021d0a7825 */ /* 0x040fe200078e020e */
[----:B0-----:R-:W-:Y:S02]  /*1ffb0*/  PRMT R3, R4, 0x7632, R3 ;  /* 0x0000763204037816 */ /* 0x001fe40000000003 */
[----:B------:R-:W-:Y:S01]  /*1ffc0*/  ISETP.LT.AND P5, PT, R174, R37, !P4 ;  /* 0x00000025ae00720c */ /* 0x000fe200067a1270 */
[----:B--2---:R-:W-:Y:S01]  /*1ffd0*/  IMAD.IADD R31, R29, 0x1, R148 ;  /* 0x000000011d1f7824 */ /* 0x004fe200078e0294 */
[----:B------:R-:W0:Y:S01]  /*1ffe0*/  LDC R16, c[0x0][0x228] ;  /* 0x00008a00ff107b82 */ /* 0x000e220000000800 */
[----:B------:R2:W-:Y:S01]  /*1fff0*/  @P6 STG.E.U16 desc[UR60][R10.64], R3 ;  /* 0x000000030a006986 */ /* 0x0005e2000c10153c */
[----:B------:R-:W-:Y:S01]  /*20000*/  ISETP.LT.AND P6, PT, R173, R38, !P4 ;  /* 0x00000026ad00720c */ /* 0x000fe200067c1270 */
[----:B------:R-:W-:Y:S01]  /*20010*/  IMAD.WIDE R24, R31, 0x2, R146 ;  /* 0x000000021f187825 */ /* 0x000fe200078e0292 */
[----:B------:R-:W-:-:S04]  /*20020*/  PRMT R34, R20, 0x7632, R34 ;  /* 0x0000763214227816 */ /* 0x000fc80000000022 */
[----:B------:R-:W5:Y:S01]  /*20030*/  LDC R32, c[0x0][0x228] ;  /* 0x00008a00ff207b82 */ /* 0x000f620000000800 */
[----:B--2---:R-:W-:-:S07]  /*20040*/  IMAD.WIDE R2, R29, 0x2, R12 ;  /* 0x000000021d027825 */ /* 0x004fce00078e020c */
[----:B------:R-:W2:Y:S01]  /*20050*/  LDC R4, c[0x0][0x228] ;  /* 0x00008a00ff047b82 */ /* 0x000ea20000000800 */
[----:B------:R-:W-:Y:S01]  /*20060*/  IMAD.WIDE R10, R29, 0x2, R54 ;  /* 0x000000021d0a7825 */ /* 0x000fe200078e0236 */
[----:B------:R3:W-:Y:S01]  /*20070*/  @P1 STG.E.U16 desc[UR60][R2.64], R20 ;  /* 0x0000001402001986 */ /* 0x0007e2000c10153c */
[----:B------:R-:W-:-:S03]  /*20080*/  PRMT R35, R49, 0x7632, R35 ;  /* 0x0000763231237816 */ /* 0x000fc60000000023 */
[----:B------:R0:W-:Y:S01]  /*20090*/  @P3 STG.E.U16 desc[UR60][R10.64], R34 ;  /* 0x000000220a003986 */ /* 0x0001e2000c10153c */
[----:B------:R-:W-:Y:S01]  /*200a0*/  IMAD.WIDE R26, R31, 0x2, R14 ;  /* 0x000000021f1a7825 */ /* 0x000fe200078e020e */
[----:B------:R-:W2:Y:S02]  /*200b0*/  LDC R33, c[0x0][0x228] ;  /* 0x00008a00ff217b82 */ /* 0x000ea40000000800 */
[----:B------:R2:W-:Y:S01]  /*200c0*/  @P5 STG.E.U16 desc[UR60][R24.64], R49 ;  /* 0x0000003118005986 */ /* 0x0005e2000c10153c */
[----:B-1----:R-:W-:Y:S01]  /*200d0*/  ISETP.LT.AND P5, PT, R172, R8, !P4 ;  /* 0x00000008ac00720c */ /* 0x002fe200067a1270 */
[----:B------:R-:W-:Y:S01]  /*200e0*/  VIADD R0, R175, 0x3c ;  /* 0x0000003caf007836 */ /* 0x000fe20000000000 */
[----:B----4-:R-:W-:Y:S01]  /*200f0*/  ISETP.LT.AND P4, PT, R170, R28, !P4 ;  /* 0x0000001caa00720c */ /* 0x010fe20006781270 */
[----:B------:R-:W-:Y:S01]  /*20100*/  @P6 STG.E.U16 desc[UR60][R26.64], R35 ;  /* 0x000000231a006986 */ /* 0x000fe2000c10153c */
[----:B---3--:R-:W-:Y:S01]  /*20110*/  ISETP.LT.AND P6, PT, R174, R30, !P2 ;  /* 0x0000001eae00720c */ /* 0x008fe200057c1270 */
[----:B------:R-:W1:Y:S01]  /*20120*/  LDC R28, c[0x0][0x228] ;  /* 0x00008a00ff1c7b82 */ /* 0x000e620000000800 */
[----:B------:R-:W-:Y:S01]  /*20130*/  IMAD.WIDE R2, R31, 0x2, R12 ;  /* 0x000000021f027825 */ /* 0x000fe200078e020c */
[----:B------:R-:W-:-:S03]  /*20140*/  ISETP.GE.AND P1, PT, R0, R9, PT ;  /* 0x000000090000720c */ /* 0x000fc60003f26270 */
[----:B------:R-:W-:Y:S02]  /*20150*/  IMAD.IADD R29, R31, 0x1, R148 ;  /* 0x000000011f1d7824 */ /* 0x000fe400078e0294 */
[----:B------:R-:W-:Y:S01]  /*20160*/  VIADD R0, R175, 0x3d ;  /* 0x0000003daf007836 */ /* 0x000fe20000000000 */
[----:B------:R-:W3:Y:S01]  /*20170*/  LDC R30, c[0x0][0x228] ;  /* 0x00008a00ff1e7b82 */ /* 0x000ee20000000800 */
[----:B------:R-:W-:Y:S01]  /*20180*/  IMAD.WIDE R8, R31, 0x2, R54 ;  /* 0x000000021f087825 */ /* 0x000fe200078e0236 */
[----:B------:R-:W-:Y:S01]  /*20190*/  PRMT R20, R17, 0x7632, R20 ;  /* 0x0000763211147816 */ /* 0x000fe20000000014 */
[----:B------:R4:W-:Y:S01]  /*201a0*/  @P5 STG.E.U16 desc[UR60][R2.64], R17 ;  /* 0x0000001102005986 */ /* 0x0009e2000c10153c */
[----:B0-----:R-:W-:Y:S01]  /*201b0*/  ISETP.LT.AND P5, PT, R173, R16, !P2 ;  /* 0x00000010ad00720c */ /* 0x001fe200057a1270 */
[----:B------:R-:W-:Y:S01]  /*201c0*/  IMAD.WIDE R10, R29, 0x2, R146 ;  /* 0x000000021d0a7825 */ /* 0x000fe200078e0292 */
[----:B------:R-:W-:Y:S02]  /*201d0*/  ISETP.GE.AND P3, PT, R0, R157, PT ;  /* 0x0000009d0000720c */ /* 0x000fe40003f66270 */
[----:B------:R-:W0:Y:S01]  /*201e0*/  LDC R16, c[0x0][0x228] ;  /* 0x00008a00ff107b82 */ /* 0x000e220000000800 */
[----:B------:R-:W-:Y:S01]  /*201f0*/  VIADD R0, R175, 0x3e ;  /* 0x0000003eaf007836 */ /* 0x000fe20000000000 */
[----:B------:R4:W-:Y:S01]  /*20200*/  @P4 STG.E.U16 desc[UR60][R8.64], R20 ;  /* 0x0000001408004986 */ /* 0x0009e2000c10153c */
[----:B-----5:R-:W-:-:S03]  /*20210*/  ISETP.LT.AND P4, PT, R172, R32, !P2 ;  /* 0x00000020ac00720c */ /* 0x020fc60005781270 */
[----:B------:R5:W-:Y:S01]  /*20220*/  @P6 STG.E.U16 desc[UR60][R10.64], R5 ;  /* 0x000000050a006986 */ /* 0x000be2000c10153c */
[----:B--2---:R-:W-:Y:S01]  /*20230*/  ISETP.LT.AND P6, PT, R170, R4, !P2 ;  /* 0x00000004aa00720c */ /* 0x004fe200057c1270 */
[C---:B------:R-:W-:Y:S01]  /*20240*/  IMAD.WIDE R24, R29.reuse, 0x2, R14 ;  /* 0x000000021d187825 */ /* 0x040fe200078e020e */
[----:B------:R-:W-:Y:S01]  /*20250*/  ISETP.GE.AND P2, PT, R0, R155, PT ;  /* 0x0000009b0000720c */ /* 0x000fe20003f46270 */
[----:B----4-:R-:W2:Y:S02]  /*20260*/  LDC R17, c[0x0][0x228] ;  /* 0x00008a00ff117b82 */ /* 0x010ea40000000800 */
[----:B------:R-:W-:Y:S01]  /*20270*/  IMAD.WIDE R2, R29, 0x2, R12 ;  /* 0x000000021d027825 */ /* 0x000fe200078e020c */
[----:B------:R-:W-:-:S05]  /*20280*/  PRMT R9, R5, 0x7632, R9 ;  /* 0x0000763205097816 */ /* 0x000fca0000000009 */
[----:B------:R-:W4:Y:S01]  /*20290*/  LDC R0, c[0x0][0x228] ;  /* 0x00008a00ff007b82 */ /* 0x000f220000000800 */
[----:B------:R3:W-:Y:S01]  /*202a0*/  @P5 STG.E.U16 desc[UR60][R24.64], R9 ;  /* 0x0000000918005986 */ /* 0x0007e2000c10153c */
[----:B-----5:R-:W-:Y:S01]  /*202b0*/  PRMT R11, R21, 0x7632, R11 ;  /* 0x00007632150b7816 */ /* 0x020fe2000000000b */
[----:B------:R-:W-:Y:S01]  /*202c0*/  IMAD.WIDE R4, R29, 0x2, R54 ;  /* 0x000000021d047825 */ /* 0x000fe200078e0236 */
[----:B-1----:R-:W-:Y:S01]  /*202d0*/  ISETP.LT.AND P5, PT, R174, R28, !P1 ;  /* 0x0000001cae00720c */ /* 0x002fe20004fa1270 */
[----:B------:R1:W-:Y:S03]  /*202e0*/  @P4 STG.E.U16 desc[UR60][R2.64], R21 ;  /* 0x0000001502004986 */ /* 0x0003e6000c10153c */
[----:B------:R-:W5:Y:S01]  /*202f0*/  LDC R20, c[0x0][0x228] ;  /* 0x00008a00ff147b82 */ /* 0x000f620000000800 */
[----:B---3--:R-:W-:Y:S01]  /*20300*/  ISETP.LT.AND P4, PT, R173, R30, !P1 ;  /* 0x0000001ead00720c */ /* 0x008fe20004f81270 */
[----:B------:R-:W-:Y:S01]  /*20310*/  IMAD.IADD R29, R29, 0x1, R148 ;  /* 0x000000011d1d7824 */ /* 0x000fe200078e0294 */
[----:B------:R3:W-:Y:S05]  /*20320*/  @P6 STG.E.U16 desc[UR60][R4.64], R11 ;  /* 0x0000000b04006986 */ /* 0x0007ea000c10153c */
[----:B------:R-:W5:Y:S01]  /*20330*/  LDC R24, c[0x0][0x228] ;  /* 0x00008a00ff187b82 */ /* 0x000f620000000800 */
[----:B------:R-:W-:-:S07]  /*20340*/  ISETP.LT.AND P6, PT, R172, R33, !P1 ;  /* 0x00000021ac00720c */ /* 0x000fce0004fc1270 */
[----:B-1----:R-:W1:Y:S01]  /*20350*/  LDC R21, c[0x0][0x228] ;  /* 0x00008a00ff157b82 */ /* 0x002e620000000800 */
[----:B0-----:R-:W-:Y:S01]  /*20360*/  ISETP.LT.AND P1, PT, R170, R16, !P1 ;  /* 0x00000010aa00720c */ /* 0x001fe20004f21270 */
[----:B------:R-:W-:Y:S01]  /*20370*/  IMAD.WIDE R8, R29, 0x2, R146 ;  /* 0x000000021d087825 */ /* 0x000fe200078e0292 */
[----:B---3--:R-:W-:-:S05]  /*20380*/  PRMT R5, R50, 0x7632, R5 ;  /* 0x0000763232057816 */ /* 0x008fca0000000005 */
[----:B------:R-:W0:Y:S01]  /*20390*/  LDC R16, c[0x0][0x228] ;  /* 0x00008a00ff107b82 */ /* 0x000e220000000800 */
[C---:B------:R-:W-:Y:S01]  /*203a0*/  IMAD.WIDE R10, R29.reuse, 0x2, R14 ;  /* 0x000000021d0a7825 */ /* 0x040fe200078e020e */
[----:B------:R3:W-:Y:S01]  /*203b0*/  @P5 STG.E.U16 desc[UR60][R8.64], R50 ;  /* 0x0000003208005986 */ /* 0x0007e2000c10153c */
[----:B----4-:R-:W-:Y:S02]  /*203c0*/  ISETP.LT.AND P5, PT, R174, R0, !P3 ;  /* 0x00000000ae00720c */ /* 0x010fe40005fa1270 */
[----:B------:R-:W-:Y:S01]  /*203d0*/  IMAD.WIDE R2, R29, 0x2, R12 ;  /* 0x000000021d027825 */ /* 0x000fe200078e020c */
[----:B------:R4:W-:Y:S02]  /*203e0*/  @P4 STG.E.U16 desc[UR60][R10.64], R5 ;  /* 0x000000050a004986 */ /* 0x0009e4000c10153c */
[----:B------:R-:W0:Y:S01]  /*203f0*/  LDC R0, c[0x0][0x228] ;  /* 0x00008a00ff007b82 */ /* 0x000e220000000800 */
[----:B--2---:R-:W-:Y:S01]  /*20400*/  ISETP.LT.AND P4, PT, R173, R17, !P3 ;  /* 0x00000011ad00720c */ /* 0x004fe20005f81270 */
[----:B------:R2:W-:Y:S01]  /*20410*/  @P6 STG.E.U16 desc[UR60][R2.64], R18 ;  /* 0x0000001202006986 */ /* 0x0005e2000c10153c */
[----:B---3--:R-:W-:-:S05]  /*20420*/  PRMT R9, R18, 0x7632, R9 ;  /* 0x0000763212097816 */ /* 0x008fca0000000009 */
[----:B------:R-:W3:Y:S01]  /*20430*/  LDC R25, c[0x0][0x228] ;  /* 0x00008a00ff197b82 */ /* 0x000ee20000000800 */
[----:B----4-:R-:W-:-:S07]  /*20440*/  IMAD.WIDE R4, R29, 0x2, R54 ;  /* 0x000000021d047825 */ /* 0x010fce00078e0236 */
[----:B------:R-:W4:Y:S01]  /*20450*/  LDC R26, c[0x0][0x228] ;  /* 0x00008a00ff1a7b82 */ /* 0x000f220000000800 */
[----:B------:R-:W-:Y:S01]  /*20460*/  IMAD.IADD R17, R29, 0x1, R148 ;  /* 0x000000011d117824 */ /* 0x000fe200078e0294 */
[----:B------:R2:W-:Y:S01]  /*20470*/  @P1 STG.E.U16 desc[UR60][R4.64], R9 ;  /* 0x0000000904001986 */ /* 0x0005e2000c10153c */
[----:B-----5:R-:W-:-:S05]  /*20480*/  ISETP.LT.AND P1, PT, R172, R20, !P3 ;  /* 0x00000014ac00720c */ /* 0x020fca0005f21270 */
[----:B------:R-:W5:Y:S01]  /*20490*/  LDC R27, c[0x0][0x228] ;  /* 0x00008a00ff1b7b82 */ /* 0x000f620000000800 */
[----:B-1----:R-:W-:Y:S01]  /*204a0*/  ISETP.LT.AND P3, PT, R170, R21, !P3 ;  /* 0x00000015aa00720c */ /* 0x002fe20005f61270 */
[----:B--2---:R-:W-:Y:S01]  /*204b0*/  IMAD.WIDE R2, R17, 0x2, R146 ;  /* 0x0000000211027825 */ /* 0x004fe200078e0292 */
[----:B------:R-:W-:-:S05]  /*204c0*/  ISETP.LT.AND P6, PT, R174, R24, !P2 ;  /* 0x00000018ae00720c */ /* 0x000fca00057c1270 */
[----:B------:R-:W1:Y:S01]  /*204d0*/  LDC R28, c[0x0][0x228] ;  /* 0x00008a00ff1c7b82 */ /* 0x000e620000000800 */
[----:B------:R-:W-:Y:S01]  /*204e0*/  IMAD.WIDE R8, R17, 0x2, R14 ;  /* 0x0000000211087825 */ /* 0x000fe200078e020e */
[----:B------:R-:W-:-:S06]  /*204f0*/  PRMT R5, R6, 0x7632, R5 ;  /* 0x0000763206057816 */ /* 0x000fcc0000000005 */
[----:B------:R-:W2:Y:S01]  /*20500*/  LDC R30, c[0x0][0x228] ;  /* 0x00008a00ff1e7b82 */ /* 0x000ea20000000800 */
[C---:B------:R-:W-:Y:S01]  /*20510*/  IMAD.IADD R21, R17.reuse, 0x1, R148 ;  /* 0x0000000111157824 */ /* 0x040fe200078e0294 */
[----:B------:R3:W-:Y:S01]  /*20520*/  @P5 STG.E.U16 desc[UR60][R2.64], R6 ;  /* 0x0000000602005986 */ /* 0x0007e2000c10153c */
[----:B------:R-:W-:-:S03]  /*20530*/  IMAD.WIDE R10, R17, 0x2, R12 ;  /* 0x00000002110a7825 */ /* 0x000fc600078e020c */
[----:B------:R3:W-:Y:S01]  /*20540*/  @P4 STG.E.U16 desc[UR60][R8.64], R5 ;  /* 0x0000000508004986 */ /* 0x0007e2000c10153c */
[----:B0-----:R-:W-:-:S03]  /*20550*/  ISETP.LT.AND P4, PT, R173, R16, !P0 ;  /* 0x00000010ad00720c */ /* 0x001fc60004781270 */
[----:B------:R-:W-:Y:S01]  /*20560*/  @P1 STG.E.U16 desc[UR60][R10.64], R22 ;  /* 0x000000160a001986 */ /* 0x000fe2000c10153c */
[----:B---3--:R-:W-:Y:S01]  /*20570*/  PRMT R3, R22, 0x7632, R3 ;  /* 0x0000763216037816 */ /* 0x008fe20000000003 */
[----:B------:R-:W-:-:S04]  /*20580*/  IMAD.WIDE R4, R17, 0x2, R54 ;  /* 0x0000000211047825 */ /* 0x000fc800078e0236 */
[----:B------:R-:W-:Y:S01]  /*20590*/  IMAD.WIDE R16, R21, 0x2, R146 ;  /* 0x0000000215107825 */ /* 0x000fe200078e0292 */
[----:B------:R0:W-:Y:S01]  /*205a0*/  @P3 STG.E.U16 desc[UR60][R4.64], R3 ;  /* 0x0000000304003986 */ /* 0x0001e2000c10153c */
[----:B------:R-:W-:-:S03]  /*205b0*/  ISETP.LT.AND P3, PT, R172, R25, !P2 ;  /* 0x00000019ac00720c */ /* 0x000fc60005761270 */
[----:B------:R3:W-:Y:S01]  /*205c0*/  @P6 STG.E.U16 desc[UR60][R16.64], R51 ;  /* 0x0000003310006986 */ /* 0x0007e2000c10153c */
[----:B------:R-:W-:Y:S02]  /*205d0*/  ISETP.LT.AND P6, PT, R173, R0, !P2 ;  /* 0x00000000ad00720c */ /* 0x000fe400057c1270 */
[----:B----4-:R-:W-:Y:S02]  /*205e0*/  ISETP.LT.AND P2, PT, R170, R26, !P2 ;  /* 0x0000001aaa00720c */ /* 0x010fe40005741270 */
[----:B-----5:R-:W-:Y:S02]  /*205f0*/  ISETP.LT.AND P5, PT, R174, R27, !P0 ;  /* 0x0000001bae00720c */ /* 0x020fe400047a1270 */
[----:B-1----:R-:W-:Y:S01]  /*20600*/  ISETP.LT.AND P1, PT, R172, R28, !P0 ;  /* 0x0000001cac00720c */ /* 0x002fe20004721270 */
[C---:B------:R-:W-:Y:S01]  /*20610*/  IMAD.IADD R25, R21.reuse, 0x1, R148 ;  /* 0x0000000115197824 */ /* 0x040fe200078e0294 */
[----:B--2---:R-:W-:Y:S01]  /*20620*/  ISETP.LT.AND P0, PT, R170, R30, !P0 ;  /* 0x0000001eaa00720c */ /* 0x004fe20004701270 */
[----:B0-----:R-:W-:Y:S01]  /*20630*/  IMAD.WIDE R2, R21, 0x2, R14 ;  /* 0x0000000215027825 */ /* 0x001fe200078e020e */
[----:B------:R-:W-:-:S02]  /*20640*/  PRMT R0, R51, 0x7632, R0 ;  /* 0x0000763233007816 */ /* 0x000fc40000000000 */
[----:B------:R-:W-:Y:S01]  /*20650*/  PRMT R5, R19, 0x7632, R5 ;  /* 0x0000763213057816 */ /* 0x000fe20000000005 */
[----:B------:R-:W-:Y:S01]  /*20660*/  IMAD.WIDE R8, R21, 0x2, R12 ;  /* 0x0000000215087825 */ /* 0x000fe200078e020c */
[----:B------:R-:W-:-:S03]  /*20670*/  PRMT R4, R7, 0x7632, R4 ;  /* 0x0000763207047816 */ /* 0x000fc60000000004 */
[----:B------:R-:W-:Y:S01]  /*20680*/  IMAD.WIDE R10, R21, 0x2, R54 ;  /* 0x00000002150a7825 */ /* 0x000fe200078e0236 */
[----:B------:R3:W-:Y:S03]  /*20690*/  @P6 STG.E.U16 desc[UR60][R2.64], R0 ;  /* 0x0000000002006986 */ /* 0x0007e6000c10153c */
[C---:B------:R-:W-:Y:S01]  /*206a0*/  IMAD.WIDE R146, R25.reuse, 0x2, R146 ;  /* 0x0000000219927825 */ /* 0x040fe200078e0292 */
[----:B------:R3:W-:Y:S03]  /*206b0*/  @P3 STG.E.U16 desc[UR60][R8.64], R19 ;  /* 0x0000001308003986 */ /* 0x0007e6000c10153c */
[C---:B------:R-:W-:Y:S01]  /*206c0*/  IMAD.WIDE R14, R25.reuse, 0x2, R14 ;  /* 0x00000002190e7825 */ /* 0x040fe200078e020e */
[----:B------:R3:W-:Y:S03]  /*206d0*/  @P2 STG.E.U16 desc[UR60][R10.64], R5 ;  /* 0x000000050a002986 */ /* 0x0007e6000c10153c */
[C---:B------:R-:W-:Y:S01]  /*206e0*/  IMAD.WIDE R12, R25.reuse, 0x2, R12 ;  /* 0x00000002190c7825 */ /* 0x040fe200078e020c */
[----:B------:R3:W-:Y:S04]  /*206f0*/  @P5 STG.E.U16 desc[UR60][R146.64], R7 ;  /* 0x0000000792005986 */ /* 0x0007e8000c10153c */
[----:B------:R3:W-:Y:S01]  /*20700*/  @P4 STG.E.U16 desc[UR60][R14.64], R4 ;  /* 0x000000040e004986 */ /* 0x0007e2000c10153c */
[----:B------:R-:W-:-:S03]  /*20710*/  IMAD.WIDE R54, R25, 0x2, R54 ;  /* 0x0000000219367825 */ /* 0x000fc600078e0236 */
[----:B------:R3:W-:Y:S01]  /*20720*/  @P1 STG.E.U16 desc[UR60][R12.64], R23 ;  /* 0x000000170c001986 */ /* 0x0007e2000c10153c */
[----:B------:R-:W-:Y:S05]  /*20730*/  @!P0 EXIT ;  /* 0x000000000000894d */ /* 0x000fea0003800000 */
[----:B------:R-:W-:-:S05]  /*20740*/  PRMT R27, R23, 0x7632, R27 ;  /* 0x00007632171b7816 */ /* 0x000fca000000001b */
[----:B------:R-:W-:Y:S01]  /*20750*/  STG.E.U16 desc[UR60][R54.64], R27 ;  /* 0x0000001b36007986 */ /* 0x000fe2000c10153c */
[----:B------:R-:W-:Y:S05]  /*20760*/  EXIT ;  /* 0x000000000000794d */ /* 0x000fea0003800000 */
.L_x_2:
[----:B------:R-:W-:-:S00]  /*20770*/  BRA `(.L_x_2) ;  /* 0xfffffffc00fc7947 */ /* 0x000fc0000383ffff */
[----:B------:R-:W-:-:S00]  /*20780*/  NOP ;  /* 0x0000000000007918 */ /* 0x000fc00000000000 */
[----:B------:R-:W-:-:S00]  /*20790*/  NOP ;  /* 0x0000000000007918 */ /* 0x000fc00000000000 */
[----:B------:R-:W-:-:S00]  /*207a0*/  NOP ;  /* 0x0000000000007918 */ /* 0x000fc00000000000 */
[----:B------:R-:W-:-:S00]  /*207b0*/  NOP ;  /* 0x0000000000007918 */ /* 0x000fc00000000000 */
[----:B------:R-:W-:-:S00]  /*207c0*/  NOP ;  /* 0x0000000000007918 */ /* 0x000fc00000000000 */
[----:B------:R-:W-:-:S00]  /*207d0*/  NOP ;  /* 0x0000000000007918 */ /* 0x000fc00000000000 */
[----:B------:R-:W-:-:S00]  /*207e0*/  NOP ;  /* 0x0000000000007918 */ /* 0x000fc00000000000 */
[----:B------:R-:W-:-:S00]  /*207f0*/  NOP ;  /* 0x0000000000007918 */ /* 0x000fc00000000000 */
.L_x_3:


//--------------------- .nv.shared.matmul_kernel  --------------------------
	.section	.nv.shared.matmul_kernel,"aw",@nobits
	.sectionflags	@""
	.align	16
	.zero		1024


//--------------------- .nv.shared.reserved.0     --------------------------
	.section	.nv.shared.reserved.0,"aw",@nobits
	.weak		__nv_reservedSMEM_offset_0_alias
	.size		__nv_reservedSMEM_offset_0_alias, 0, 0
	.other		__nv_reservedSMEM_offset_0_alias,@"STO_CUDA_RESERVED_SHARED STV_DEFAULT"
__nv_reservedSMEM_offset_0_alias:
	.zero		0


//--------------------- .nv.constant0.matmul_kernel --------------------------
	.section	.nv.constant0.matmul_kernel,"a",@progbits
	.sectionflags	@""
	.align	4
.nv.constant0.matmul_kernel:
	.zero		608


//--------------------- SYMBOLS --------------------------

	.type		.nv.reservedSmem.offset0,@object
	.size		.nv.reservedSmem.offset0,0x4
